	.target	sm_100a

	.elftype	@"ET_EXEC"


//--------------------- .note.nv.tkinfo           --------------------------
	.section	.note.nv.tkinfo,"",@"SHT_NOTE"
	.sectionflags	@"SHF_NOTE_NV_TKINFO"
	.tkinfo
        /*0018*/ 	.word	0x00000002
        /*0030*/ 	.string	""
        /*0030*/ 	.string	"ptxas"
        /*0030*/ 	.string	"Cuda compilation tools, release 13.0, V13.0.88"
        /*0030*/ 	.string	"Build cuda_13.0.r13.0/compiler.36424714_0"
        /*0030*/ 	.string	"-arch sm_100a -m 64 "



//--------------------- .note.nv.cuinfo           --------------------------
	.section	.note.nv.cuinfo,"",@"SHT_NOTE"
	.sectionflags	@"SHF_NOTE_NV_CUINFO"
        /*0018*/ 	.short	0x0002
        /*001a*/ 	.short	0x0064
        /*001c*/ 	.short	0x0082
	.zero		2


//--------------------- .nv.info                  --------------------------
	.section	.nv.info,"",@"SHT_CUDA_INFO"
	.align	4


	//----- nvinfo : EIATTR_REGCOUNT
	.align		4
        /*0000*/ 	.byte	0x04, 0x2f
        /*0002*/ 	.short	(.L_19 - .L_18)
	.align		4
.L_18:
        /*0004*/ 	.word	index@(_ZN7cutlass13device_kernelINS_4gemm6kernel13GemmUniversalINS1_17GroupProblemShapeIN4cute5tupleIJiiiEEEEENS1_10collective13CollectiveMmaINS1_56MainloopSm100ArrayTmaUmmaWarpSpecializedBlockwiseScalingILi5ELi1ELi4ENS6_IJNS5_1CILi1EEESD_SD_EEEEENS6_IJNSC_ILi128EEESG_SG_EEENS_12float_e4m3_tENS6_IJPNS6_IJlSD_NSC_ILi0EEEEEEPNS5_6LayoutINS6_IJNS6_IJSG_iEEESN_iEEENS6_IJNS6_IJSJ_SD_EEENS6_IJSJ_iEEEiEEEEEEEESI_SU_NS5_8TiledMMAINS5_8MMA_AtomIJNS5_10MMA_TraitsINS5_19SM100_MMA_F8F6F4_SSEJSI_SI_fSG_SG_NS5_17integral_constantINS5_4UMMA5MajorELS11_0EEES12_NSZ_INS10_7ScaleInELS13_0EEES14_EEEEEENSM_ISE_NS6_IJSJ_SJ_SJ_EEEEENS6_IJNS5_10UnderscoreES19_S19_EEEEENS6_IJNS5_13SM90_TMA_LOADENS5_9TiledCopyINS5_9Copy_AtomIJNS5_25SM80_CP_ASYNC_CACHEALWAYSIffEEfEEENSM_INS6_IJSD_SD_EEENS6_IJSJ_SJ_EEEEENS6_IJSD_EEEEEEEENS5_14ComposedLayoutINS5_7SwizzleILi3ELi4ELi3EEENS5_18smem_ptr_flag_bitsILi8EEENSM_INS6_IJNSC_ILi8EEESG_EEENS6_IJSG_SD_EEEEEEEvNS5_8identityES1N_S1X_vS1Y_EENS_8epilogue10collective18CollectiveEpilogueINS20_31Sm100PtrArrayTmaWarpSpecializedILi2ELi2ELi64ELb0ELb0EEEJSH_NS6_IJNSM_ISG_SD_EENSM_INSC_ILi64EEESD_EEEEESI_PNS6_IJSD_lSJ_EEESI_S2A_NS20_6fusion15FusionCallbacksIS24_NS2B_17LinearCombinationISI_fSI_fLNS_15FloatRoundStyleE2EEESH_S28_JEEENS5_5SM1004TMEM4LOAD26SM100_TMEM_LOAD_32dp32b64xES1C_NS1O_IS1Q_S1S_NSM_INS6_IJSG_S1T_EEENS6_IJSD_SG_EEEEEEENS5_39AutoVectorizingCopyWithAssumedAlignmentILi128EEENS5_14SM90_TMA_STOREES2O_S2Q_S2Q_EEEvvEEEEvNT_6ParamsE)
        /*0008*/ 	.word	0x000000a8


	//----- nvinfo : EIATTR_FRAME_SIZE
	.align		4
.L_19:
        /*000c*/ 	.byte	0x04, 0x11
        /*000e*/ 	.short	(.L_21 - .L_20)
	.align		4
.L_20:
        /*0010*/ 	.word	index@($__internal_3_$__cuda_sm20_div_u64)
        /*0014*/ 	.word	0x00000000


	//----- nvinfo : EIATTR_FRAME_SIZE
	.align		4
.L_21:
        /*0018*/ 	.byte	0x04, 0x11
        /*001a*/ 	.short	(.L_23 - .L_22)
	.align		4
.L_22:
        /*001c*/ 	.word	index@($__internal_2_$__cuda_sm10x_tcgen05_guardrail_trap_unallocated_columns_being_dealloced)
        /*0020*/ 	.word	0x00000000


	//----- nvinfo : EIATTR_FRAME_SIZE
	.align		4
.L_23:
        /*0024*/ 	.byte	0x04, 0x11
        /*0026*/ 	.short	(.L_25 - .L_24)
	.align		4
.L_24:
        /*0028*/ 	.word	index@($__internal_1_$__cuda_sm10x_tcgen05_guardrail_trap_phase_invalid_during_alloc)
        /*002c*/ 	.word	0x00000000


	//----- nvinfo : EIATTR_FRAME_SIZE
	.align		4
.L_25:
        /*0030*/ 	.byte	0x04, 0x11
        /*0032*/ 	.short	(.L_27 - .L_26)
	.align		4
.L_26:
        /*0034*/ 	.word	index@($__internal_0_$__cuda_sm10x_tcgen05_guardrail_trap_col_being_dealloced_not_returned_by_alloc)
        /*0038*/ 	.word	0x00000000


	//----- nvinfo : EIATTR_FRAME_SIZE
	.align		4
.L_27:
        /*003c*/ 	.byte	0x04, 0x11
        /*003e*/ 	.short	(.L_29 - .L_28)
	.align		4
.L_28:
        /*0040*/ 	.word	index@(_ZN7cutlass13device_kernelINS_4gemm6kernel13GemmUniversalINS1_17GroupProblemShapeIN4cute5tupleIJiiiEEEEENS1_10collective13CollectiveMmaINS1_56MainloopSm100ArrayTmaUmmaWarpSpecializedBlockwiseScalingILi5ELi1ELi4ENS6_IJNS5_1CILi1EEESD_SD_EEEEENS6_IJNSC_ILi128EEESG_SG_EEENS_12float_e4m3_tENS6_IJPNS6_IJlSD_NSC_ILi0EEEEEEPNS5_6LayoutINS6_IJNS6_IJSG_iEEESN_iEEENS6_IJNS6_IJSJ_SD_EEENS6_IJSJ_iEEEiEEEEEEEESI_SU_NS5_8TiledMMAINS5_8MMA_AtomIJNS5_10MMA_TraitsINS5_19SM100_MMA_F8F6F4_SSEJSI_SI_fSG_SG_NS5_17integral_constantINS5_4UMMA5MajorELS11_0EEES12_NSZ_INS10_7ScaleInELS13_0EEES14_EEEEEENSM_ISE_NS6_IJSJ_SJ_SJ_EEEEENS6_IJNS5_10UnderscoreES19_S19_EEEEENS6_IJNS5_13SM90_TMA_LOADENS5_9TiledCopyINS5_9Copy_AtomIJNS5_25SM80_CP_ASYNC_CACHEALWAYSIffEEfEEENSM_INS6_IJSD_SD_EEENS6_IJSJ_SJ_EEEEENS6_IJSD_EEEEEEEENS5_14ComposedLayoutINS5_7SwizzleILi3ELi4ELi3EEENS5_18smem_ptr_flag_bitsILi8EEENSM_INS6_IJNSC_ILi8EEESG_EEENS6_IJSG_SD_EEEEEEEvNS5_8identityES1N_S1X_vS1Y_EENS_8epilogue10collective18CollectiveEpilogueINS20_31Sm100PtrArrayTmaWarpSpecializedILi2ELi2ELi64ELb0ELb0EEEJSH_NS6_IJNSM_ISG_SD_EENSM_INSC_ILi64EEESD_EEEEESI_PNS6_IJSD_lSJ_EEESI_S2A_NS20_6fusion15FusionCallbacksIS24_NS2B_17LinearCombinationISI_fSI_fLNS_15FloatRoundStyleE2EEESH_S28_JEEENS5_5SM1004TMEM4LOAD26SM100_TMEM_LOAD_32dp32b64xES1C_NS1O_IS1Q_S1S_NSM_INS6_IJSG_S1T_EEENS6_IJSD_SG_EEEEEEENS5_39AutoVectorizingCopyWithAssumedAlignmentILi128EEENS5_14SM90_TMA_STOREES2O_S2Q_S2Q_EEEvvEEEEvNT_6ParamsE)
        /*0044*/ 	.word	0x00000000


	//----- nvinfo : EIATTR_MIN_STACK_SIZE
	.align		4
.L_29:
        /*0048*/ 	.byte	0x04, 0x12
        /*004a*/ 	.short	(.L_31 - .L_30)
	.align		4
.L_30:
        /*004c*/ 	.word	index@(_ZN7cutlass13device_kernelINS_4gemm6kernel13GemmUniversalINS1_17GroupProblemShapeIN4cute5tupleIJiiiEEEEENS1_10collective13CollectiveMmaINS1_56MainloopSm100ArrayTmaUmmaWarpSpecializedBlockwiseScalingILi5ELi1ELi4ENS6_IJNS5_1CILi1EEESD_SD_EEEEENS6_IJNSC_ILi128EEESG_SG_EEENS_12float_e4m3_tENS6_IJPNS6_IJlSD_NSC_ILi0EEEEEEPNS5_6LayoutINS6_IJNS6_IJSG_iEEESN_iEEENS6_IJNS6_IJSJ_SD_EEENS6_IJSJ_iEEEiEEEEEEEESI_SU_NS5_8TiledMMAINS5_8MMA_AtomIJNS5_10MMA_TraitsINS5_19SM100_MMA_F8F6F4_SSEJSI_SI_fSG_SG_NS5_17integral_constantINS5_4UMMA5MajorELS11_0EEES12_NSZ_INS10_7ScaleInELS13_0EEES14_EEEEEENSM_ISE_NS6_IJSJ_SJ_SJ_EEEEENS6_IJNS5_10UnderscoreES19_S19_EEEEENS6_IJNS5_13SM90_TMA_LOADENS5_9TiledCopyINS5_9Copy_AtomIJNS5_25SM80_CP_ASYNC_CACHEALWAYSIffEEfEEENSM_INS6_IJSD_SD_EEENS6_IJSJ_SJ_EEEEENS6_IJSD_EEEEEEEENS5_14ComposedLayoutINS5_7SwizzleILi3ELi4ELi3EEENS5_18smem_ptr_flag_bitsILi8EEENSM_INS6_IJNSC_ILi8EEESG_EEENS6_IJSG_SD_EEEEEEEvNS5_8identityES1N_S1X_vS1Y_EENS_8epilogue10collective18CollectiveEpilogueINS20_31Sm100PtrArrayTmaWarpSpecializedILi2ELi2ELi64ELb0ELb0EEEJSH_NS6_IJNSM_ISG_SD_EENSM_INSC_ILi64EEESD_EEEEESI_PNS6_IJSD_lSJ_EEESI_S2A_NS20_6fusion15FusionCallbacksIS24_NS2B_17LinearCombinationISI_fSI_fLNS_15FloatRoundStyleE2EEESH_S28_JEEENS5_5SM1004TMEM4LOAD26SM100_TMEM_LOAD_32dp32b64xES1C_NS1O_IS1Q_S1S_NSM_INS6_IJSG_S1T_EEENS6_IJSD_SG_EEEEEEENS5_39AutoVectorizingCopyWithAssumedAlignmentILi128EEENS5_14SM90_TMA_STOREES2O_S2Q_S2Q_EEEvvEEEEvNT_6ParamsE)
        /*0050*/ 	.word	0x00000000
.L_31:


//--------------------- .nv.compat                --------------------------
	.section	.nv.compat,"",@"SHT_CUDA_COMPAT_INFO"
	.align	4
        /*0000*/ 	.byte	0x02, 0x09, 0x01, 0x00, 0x02, 0x02, 0x02, 0x00, 0x02, 0x05, 0x05, 0x00, 0x03, 0x07, 0x01, 0x01
        /*0010*/ 	.byte	0x02, 0x03, 0x03, 0x00, 0x02, 0x06, 0x01, 0x00, 0x04, 0x0b, 0x08, 0x00, 0x09, 0x00, 0x00, 0x00
        /*0020*/ 	.byte	0x00, 0x00, 0x00, 0x00


//--------------------- .nv.info._ZN7cutlass13device_kernelINS_4gemm6kernel13GemmUniversalINS1_17GroupProblemShapeIN4cute5tupleIJiiiEEEEENS1_10collective13CollectiveMmaINS1_56MainloopSm100ArrayTmaUmmaWarpSpecializedBlockwiseScalingILi5ELi1ELi4ENS6_IJNS5_1CILi1EEESD_SD_EEEEENS6_IJNSC_ILi128EEESG_SG_EEENS_12float_e4m3_tENS6_IJPNS6_IJlSD_NSC_ILi0EEEEEEPNS5_6LayoutINS6_IJNS6_IJSG_iEEESN_iEEENS6_IJNS6_IJSJ_SD_EEENS6_IJSJ_iEEEiEEEEEEEESI_SU_NS5_8TiledMMAINS5_8MMA_AtomIJNS5_10MMA_TraitsINS5_19SM100_MMA_F8F6F4_SSEJSI_SI_fSG_SG_NS5_17integral_constantINS5_4UMMA5MajorELS11_0EEES12_NSZ_INS10_7ScaleInELS13_0EEES14_EEEEEENSM_ISE_NS6_IJSJ_SJ_SJ_EEEEENS6_IJNS5_10UnderscoreES19_S19_EEEEENS6_IJNS5_13SM90_TMA_LOADENS5_9TiledCopyINS5_9Copy_AtomIJNS5_25SM80_CP_ASYNC_CACHEALWAYSIffEEfEEENSM_INS6_IJSD_SD_EEENS6_IJSJ_SJ_EEEEENS6_IJSD_EEEEEEEENS5_14ComposedLayoutINS5_7SwizzleILi3ELi4ELi3EEENS5_18smem_ptr_flag_bitsILi8EEENSM_INS6_IJNSC_ILi8EEESG_EEENS6_IJSG_SD_EEEEEEEvNS5_8identityES1N_S1X_vS1Y_EENS_8epilogue10collective18CollectiveEpilogueINS20_31Sm100PtrArrayTmaWarpSpecializedILi2ELi2ELi64ELb0ELb0EEEJSH_NS6_IJNSM_ISG_SD_EENSM_INSC_ILi64EEESD_EEEEESI_PNS6_IJSD_lSJ_EEESI_S2A_NS20_6fusion15FusionCallbacksIS24_NS2B_17LinearCombinationISI_fSI_fLNS_15FloatRoundStyleE2EEESH_S28_JEEENS5_5SM1004TMEM4LOAD26SM100_TMEM_LOAD_32dp32b64xES1C_NS1O_IS1Q_S1S_NSM_INS6_IJSG_S1T_EEENS6_IJSD_SG_EEEEEEENS5_39AutoVectorizingCopyWithAssumedAlignmentILi128EEENS5_14SM90_TMA_STOREES2O_S2Q_S2Q_EEEvvEEEEvNT_6ParamsE --------------------------
	.section	.nv.info._ZN7cutlass13device_kernelINS_4gemm6kernel13GemmUniversalINS1_17GroupProblemShapeIN4cute5tupleIJiiiEEEEENS1_10collective13CollectiveMmaINS1_56MainloopSm100ArrayTmaUmmaWarpSpecializedBlockwiseScalingILi5ELi1ELi4ENS6_IJNS5_1CILi1EEESD_SD_EEEEENS6_IJNSC_ILi128EEESG_SG_EEENS_12float_e4m3_tENS6_IJPNS6_IJlSD_NSC_ILi0EEEEEEPNS5_6LayoutINS6_IJNS6_IJSG_iEEESN_iEEENS6_IJNS6_IJSJ_SD_EEENS6_IJSJ_iEEEiEEEEEEEESI_SU_NS5_8TiledMMAINS5_8MMA_AtomIJNS5_10MMA_TraitsINS5_19SM100_MMA_F8F6F4_SSEJSI_SI_fSG_SG_NS5_17integral_constantINS5_4UMMA5MajorELS11_0EEES12_NSZ_INS10_7ScaleInELS13_0EEES14_EEEEEENSM_ISE_NS6_IJSJ_SJ_SJ_EEEEENS6_IJNS5_10UnderscoreES19_S19_EEEEENS6_IJNS5_13SM90_TMA_LOADENS5_9TiledCopyINS5_9Copy_AtomIJNS5_25SM80_CP_ASYNC_CACHEALWAYSIffEEfEEENSM_INS6_IJSD_SD_EEENS6_IJSJ_SJ_EEEEENS6_IJSD_EEEEEEEENS5_14ComposedLayoutINS5_7SwizzleILi3ELi4ELi3EEENS5_18smem_ptr_flag_bitsILi8EEENSM_INS6_IJNSC_ILi8EEESG_EEENS6_IJSG_SD_EEEEEEEvNS5_8identityES1N_S1X_vS1Y_EENS_8epilogue10collective18CollectiveEpilogueINS20_31Sm100PtrArrayTmaWarpSpecializedILi2ELi2ELi64ELb0ELb0EEEJSH_NS6_IJNSM_ISG_SD_EENSM_INSC_ILi64EEESD_EEEEESI_PNS6_IJSD_lSJ_EEESI_S2A_NS20_6fusion15FusionCallbacksIS24_NS2B_17LinearCombinationISI_fSI_fLNS_15FloatRoundStyleE2EEESH_S28_JEEENS5_5SM1004TMEM4LOAD26SM100_TMEM_LOAD_32dp32b64xES1C_NS1O_IS1Q_S1S_NSM_INS6_IJSG_S1T_EEENS6_IJSD_SG_EEEEEEENS5_39AutoVectorizingCopyWithAssumedAlignmentILi128EEENS5_14SM90_TMA_STOREES2O_S2Q_S2Q_EEEvvEEEEvNT_6ParamsE,"",@"SHT_CUDA_INFO"
	.sectionflags	@""
	.align	4


	//----- nvinfo : EIATTR_CUDA_API_VERSION
	.align		4
        /*0000*/ 	.byte	0x04, 0x37
        /*0002*/ 	.short	(.L_33 - .L_32)
.L_32:
        /*0004*/ 	.word	0x00000082


	//----- nvinfo : EIATTR_KPARAM_INFO
	.align		4
.L_33:
        /*0008*/ 	.byte	0x04, 0x17
        /*000a*/ 	.short	(.L_35 - .L_34)
.L_34:
        /*000c*/ 	.word	0x00000000
        /*0010*/ 	.short	0x0000
        /*0012*/ 	.short	0x0000
        /*0014*/ 	.byte	0x00, 0xf0, 0x01, 0x24


	//----- nvinfo : EIATTR_AT_ENTRY_FRAGMENTS
	.align		4
.L_35:
        /*0018*/ 	.byte	0x04, 0x4f
        /*001a*/ 	.short	(.L_37 - .L_36)


	//   ....[0]....
.L_36:
        /*001c*/ 	.word	0x00000006


	//----- nvinfo : EIATTR_RESERVED_SMEM_USED
	.align		4
.L_37:
        /*0020*/ 	.byte	0x01, 0x41
	.zero		2


	//----- nvinfo : EIATTR_SPARSE_MMA_MASK
	.align		4
        /*0024*/ 	.byte	0x03, 0x50
        /*0026*/ 	.short	0x0000


	//----- nvinfo : EIATTR_TCGEN05_1CTA_USED
	.align		4
        /*0028*/ 	.byte	0x01, 0x51
	.zero		2


	//----- nvinfo : EIATTR_MAXREG_COUNT
	.align		4
        /*002c*/ 	.byte	0x03, 0x1b
        /*002e*/ 	.short	0x00a8


	//----- nvinfo : EIATTR_NUM_BARRIERS
	.align		4
        /*0030*/ 	.byte	0x02, 0x4c
        /*0032*/ 	.byte	0x07
	.zero		1


	//----- nvinfo : EIATTR_EXTERNS
	.align		4
        /*0034*/ 	.byte	0x04, 0x0f
        /*0036*/ 	.short	(.L_39 - .L_38)


	//   ....[0]....
	.align		4
.L_38:
        /*0038*/ 	.word	index@(__assertfail)


	//----- nvinfo : EIATTR_MERCURY_ISA_VERSION
	.align		4
.L_39:
        /*003c*/ 	.byte	0x03, 0x5f
        /*003e*/ 	.short	0x0101


	//----- nvinfo : EIATTR_INT_WARP_WIDE_INSTR_OFFSETS
	.align		4
        /*0040*/ 	.byte	0x04, 0x31
        /*0042*/ 	.short	(.L_41 - .L_40)


	//   ....[0]....
.L_40:
        /*0044*/ 	.word	0x000009b0


	//   ....[1]....
        /*0048*/ 	.word	0x00000a60


	//   ....[2]....
        /*004c*/ 	.word	0x00007140


	//   ....[3]....
        /*0050*/ 	.word	0x00007160


	//   ....[4]....
        /*0054*/ 	.word	0x00007190


	//----- nvinfo : EIATTR_COOP_GROUP_MASK_REGIDS
	.align		4
.L_41:
        /*0058*/ 	.byte	0x04, 0x29
        /*005a*/ 	.short	(.L_43 - .L_42)


	//   ....[0]....
.L_42:
        /*005c*/ 	.word	0xffffffff


	//   ....[1]....
        /*0060*/ 	.word	0xffffffff


	//   ....[2]....
        /*0064*/ 	.word	0xffffffff


	//   ....[3]....
        /*0068*/ 	.word	0xffffffff


	//   ....[4]....
        /*006c*/ 	.word	0xffffffff


	//   ....[5]....
        /*0070*/ 	.word	0xffffffff


	//   ....[6]....
        /*0074*/ 	.word	0xffffffff


	//   ....[7]....
        /*0078*/ 	.word	0xffffffff


	//   ....[8]....
        /*007c*/ 	.word	0xffffffff


	//   ....[9]....
        /*0080*/ 	.word	0xffffffff


	//   ....[10]....
        /*0084*/ 	.word	0xffffffff


	//   ....[11]....
        /*0088*/ 	.word	0xffffffff


	//   ....[12]....
        /*008c*/ 	.word	0xffffffff


	//   ....[13]....
        /*0090*/ 	.word	0xffffffff


	//   ....[14]....
        /*0094*/ 	.word	0xffffffff


	//   ....[15]....
        /*0098*/ 	.word	0xffffffff


	//   ....[16]....
        /*009c*/ 	.word	0xffffffff


	//   ....[17]....
        /*00a0*/ 	.word	0xffffffff


	//   ....[18]....
        /*00a4*/ 	.word	0xffffffff


	//   ....[19]....
        /*00a8*/ 	.word	0xffffffff


	//   ....[20]....
        /*00ac*/ 	.word	0xffffffff


	//   ....[21]....
        /*00b0*/ 	.word	0xffffffff


	//   ....[22]....
        /*00b4*/ 	.word	0xffffffff


	//   ....[23]....
        /*00b8*/ 	.word	0xffffffff


	//   ....[24]....
        /*00bc*/ 	.word	0xffffffff


	//   ....[25]....
        /*00c0*/ 	.word	0xffffffff


	//   ....[26]....
        /*00c4*/ 	.word	0xffffffff


	//   ....[27]....
        /*00c8*/ 	.word	0xffffffff


	//   ....[28]....
        /*00cc*/ 	.word	0xffffffff


	//   ....[29]....
        /*00d0*/ 	.word	0xffffffff


	//   ....[30]....
        /*00d4*/ 	.word	0xffffffff


	//   ....[31]....
        /*00d8*/ 	.word	0xffffffff


	//   ....[32]....
        /*00dc*/ 	.word	0xffffffff


	//   ....[33]....
        /*00e0*/ 	.word	0xffffffff


	//   ....[34]....
        /*00e4*/ 	.word	0xffffffff


	//   ....[35]....
        /*00e8*/ 	.word	0xffffffff


	//   ....[36]....
        /*00ec*/ 	.word	0xffffffff


	//   ....[37]....
        /*00f0*/ 	.word	0xffffffff


	//   ....[38]....
        /*00f4*/ 	.word	0xffffffff


	//   ....[39]....
        /*00f8*/ 	.word	0xffffffff


	//   ....[40]....
        /*00fc*/ 	.word	0xffffffff


	//   ....[41]....
        /*0100*/ 	.word	0xffffffff


	//   ....[42]....
        /*0104*/ 	.word	0xffffffff


	//   ....[43]....
        /*0108*/ 	.word	0xffffffff


	//   ....[44]....
        /*010c*/ 	.word	0xffffffff


	//   ....[45]....
        /*0110*/ 	.word	0xffffffff


	//   ....[46]....
        /*0114*/ 	.word	0xffffffff


	//   ....[47]....
        /*0118*/ 	.word	0xffffffff


	//   ....[48]....
        /*011c*/ 	.word	0xffffffff


	//   ....[49]....
        /*0120*/ 	.word	0xffffffff


	//   ....[50]....
        /*0124*/ 	.word	0xffffffff


	//   ....[51]....
        /*0128*/ 	.word	0xffffffff


	//   ....[52]....
        /*012c*/ 	.word	0xffffffff


	//   ....[53]....
        /*0130*/ 	.word	0xffffffff


	//   ....[54]....
        /*0134*/ 	.word	0xffffffff


	//   ....[55]....
        /*0138*/ 	.word	0xffffffff


	//   ....[56]....
        /*013c*/ 	.word	0xffffffff


	//   ....[57]....
        /*0140*/ 	.word	0xffffffff


	//   ....[58]....
        /*0144*/ 	.word	0xffffffff


	//   ....[59]....
        /*0148*/ 	.word	0xffffffff


	//   ....[60]....
        /*014c*/ 	.word	0xffffffff


	//   ....[61]....
        /*0150*/ 	.word	0xffffffff


	//   ....[62]....
        /*0154*/ 	.word	0xffffffff


	//   ....[63]....
        /*0158*/ 	.word	0xffffffff


	//   ....[64]....
        /*015c*/ 	.word	0xffffffff


	//   ....[65]....
        /*0160*/ 	.word	0xffffffff


	//   ....[66]....
        /*0164*/ 	.word	0xffffffff


	//   ....[67]....
        /*0168*/ 	.word	0xffffffff


	//   ....[68]....
        /*016c*/ 	.word	0xffffffff


	//   ....[69]....
        /*0170*/ 	.word	0xffffffff


	//   ....[70]....
        /*0174*/ 	.word	0xffffffff


	//   ....[71]....
        /*0178*/ 	.word	0xffffffff


	//   ....[72]....
        /*017c*/ 	.word	0xffffffff


	//   ....[73]....
        /*0180*/ 	.word	0xffffffff


	//   ....[74]....
        /*0184*/ 	.word	0xffffffff


	//   ....[75]....
        /*0188*/ 	.word	0xffffffff


	//   ....[76]....
        /*018c*/ 	.word	0xffffffff


	//   ....[77]....
        /*0190*/ 	.word	0xffffffff


	//   ....[78]....
        /*0194*/ 	.word	0xffffffff


	//   ....[79]....
        /*0198*/ 	.word	0xffffffff


	//   ....[80]....
        /*019c*/ 	.word	0xffffffff


	//   ....[81]....
        /*01a0*/ 	.word	0xffffffff


	//   ....[82]....
        /*01a4*/ 	.word	0xffffffff


	//   ....[83]....
        /*01a8*/ 	.word	0xffffffff


	//   ....[84]....
        /*01ac*/ 	.word	0x0500000f


	//   ....[85]....
        /*01b0*/ 	.word	0x0500000f


	//----- nvinfo : EIATTR_COOP_GROUP_INSTR_OFFSETS
	.align		4
.L_43:
        /*01b4*/ 	.byte	0x04, 0x28
        /*01b6*/ 	.short	(.L_45 - .L_44)


	//   ....[0]....
.L_44:
        /*01b8*/ 	.word	0x00000030


	//   ....[1]....
        /*01bc*/ 	.word	0x000000c0


	//   ....[2]....
        /*01c0*/ 	.word	0x00000240


	//   ....[3]....
        /*01c4*/ 	.word	0x00000400


	//   ....[4]....
        /*01c8*/ 	.word	0x00000560


	//   ....[5]....
        /*01cc*/ 	.word	0x00000660


	//   ....[6]....
        /*01d0*/ 	.word	0x000007a0


	//   ....[7]....
        /*01d4*/ 	.word	0x00001a90


	//   ....[8]....
        /*01d8*/ 	.word	0x00001ac0


	//   ....[9]....
        /*01dc*/ 	.word	0x00001b40


	//   ....[10]....
        /*01e0*/ 	.word	0x00001b50


	//   ....[11]....
        /*01e4*/ 	.word	0x00001b90


	//   ....[12]....
        /*01e8*/ 	.word	0x00001bb0


	//   ....[13]....
        /*01ec*/ 	.word	0x00001c00


	//   ....[14]....
        /*01f0*/ 	.word	0x00001c10


	//   ....[15]....
        /*01f4*/ 	.word	0x00001c50


	//   ....[16]....
        /*01f8*/ 	.word	0x00001c70


	//   ....[17]....
        /*01fc*/ 	.word	0x00001d30


	//   ....[18]....
        /*0200*/ 	.word	0x00001e20


	//   ....[19]....
        /*0204*/ 	.word	0x00001e50


	//   ....[20]....
        /*0208*/ 	.word	0x00002430


	//   ....[21]....
        /*020c*/ 	.word	0x00002440


	//   ....[22]....
        /*0210*/ 	.word	0x00002490


	//   ....[23]....
        /*0214*/ 	.word	0x000024a0


	//   ....[24]....
        /*0218*/ 	.word	0x000024f0


	//   ....[25]....
        /*021c*/ 	.word	0x00002500


	//   ....[26]....
        /*0220*/ 	.word	0x00002550


	//   ....[27]....
        /*0224*/ 	.word	0x00002570


	//   ....[28]....
        /*0228*/ 	.word	0x000025c0


	//   ....[29]....
        /*022c*/ 	.word	0x000025e0


	//   ....[30]....
        /*0230*/ 	.word	0x00002670


	//   ....[31]....
        /*0234*/ 	.word	0x000026c0


	//   ....[32]....
        /*0238*/ 	.word	0x00002750


	//   ....[33]....
        /*023c*/ 	.word	0x00002770


	//   ....[34]....
        /*0240*/ 	.word	0x00002780


	//   ....[35]....
        /*0244*/ 	.word	0x00002790


	//   ....[36]....
        /*0248*/ 	.word	0x000027a0


	//   ....[37]....
        /*024c*/ 	.word	0x000027b0


	//   ....[38]....
        /*0250*/ 	.word	0x000030d0


	//   ....[39]....
        /*0254*/ 	.word	0x00003770


	//   ....[40]....
        /*0258*/ 	.word	0x00003f90


	//   ....[41]....
        /*025c*/ 	.word	0x00004df0


	//   ....[42]....
        /*0260*/ 	.word	0x00004e20


	//   ....[43]....
        /*0264*/ 	.word	0x00004ea0


	//   ....[44]....
        /*0268*/ 	.word	0x00004eb0


	//   ....[45]....
        /*026c*/ 	.word	0x00004ef0


	//   ....[46]....
        /*0270*/ 	.word	0x00004f10


	//   ....[47]....
        /*0274*/ 	.word	0x00004f50


	//   ....[48]....
        /*0278*/ 	.word	0x00004f80


	//   ....[49]....
        /*027c*/ 	.word	0x00004fc0


	//   ....[50]....
        /*0280*/ 	.word	0x00004fe0


	//   ....[51]....
        /*0284*/ 	.word	0x00005070


	//   ....[52]....
        /*0288*/ 	.word	0x00005140


	//   ....[53]....
        /*028c*/ 	.word	0x00005170


	//   ....[54]....
        /*0290*/ 	.word	0x000057c0


	//   ....[55]....
        /*0294*/ 	.word	0x000057f0


	//   ....[56]....
        /*0298*/ 	.word	0x00005840


	//   ....[57]....
        /*029c*/ 	.word	0x00005850


	//   ....[58]....
        /*02a0*/ 	.word	0x00005890


	//   ....[59]....
        /*02a4*/ 	.word	0x000058b0


	//   ....[60]....
        /*02a8*/ 	.word	0x000058f0


	//   ....[61]....
        /*02ac*/ 	.word	0x00005910


	//   ....[62]....
        /*02b0*/ 	.word	0x00005950


	//   ....[63]....
        /*02b4*/ 	.word	0x00005970


	//   ....[64]....
        /*02b8*/ 	.word	0x00005a10


	//   ....[65]....
        /*02bc*/ 	.word	0x00005a60


	//   ....[66]....
        /*02c0*/ 	.word	0x00005af0


	//   ....[67]....
        /*02c4*/ 	.word	0x00005b10


	//   ....[68]....
        /*02c8*/ 	.word	0x00005b20


	//   ....[69]....
        /*02cc*/ 	.word	0x00005b30


	//   ....[70]....
        /*02d0*/ 	.word	0x00005b40


	//   ....[71]....
        /*02d4*/ 	.word	0x00005b50


	//   ....[72]....
        /*02d8*/ 	.word	0x000062c0


	//   ....[73]....
        /*02dc*/ 	.word	0x000064d0


	//   ....[74]....
        /*02e0*/ 	.word	0x00006500


	//   ....[75]....
        /*02e4*/ 	.word	0x00007020


	//   ....[76]....
        /*02e8*/ 	.word	0x00007250


	//   ....[77]....
        /*02ec*/ 	.word	0x00007c60


	//   ....[78]....
        /*02f0*/ 	.word	0x00007c90


	//   ....[79]....
        /*02f4*/ 	.word	0x00008530


	//   ....[80]....
        /*02f8*/ 	.word	0x000089b0


	//   ....[81]....
        /*02fc*/ 	.word	0x00009310


	//   ....[82]....
        /*0300*/ 	.word	0x00009590


	//   ....[83]....
        /*0304*/ 	.word	0x00009b30


	//   ....[84]....
        /*0308*/ 	.word	0x000104e0


	//   ....[85]....
        /*030c*/ 	.word	0x000105d0


	//----- nvinfo : EIATTR_REG_RECONFIG
	.align		4
.L_45:
        /*0310*/ 	.byte	0x01, 0x54
	.zero		2


	//----- nvinfo : EIATTR_VRC_CTA_INIT_COUNT
	.align		4
        /*0314*/ 	.byte	0x02, 0x4a
        /*0316*/ 	.byte	0x80
	.zero		1


	//----- nvinfo : EIATTR_SYSCALL_OFFSETS
	.align		4
        /*0318*/ 	.byte	0x04, 0x46
        /*031a*/ 	.short	(.L_47 - .L_46)


	//   ....[0]....
.L_46:
        /*031c*/ 	.word	0x0000a520


	//   ....[1]....
        /*0320*/ 	.word	0x0000aac0


	//   ....[2]....
        /*0324*/ 	.word	0x0000b1d0


	//   ....[3]....
        /*0328*/ 	.word	0x0000b300


	//----- nvinfo : EIATTR_MBARRIER_INSTR_OFFSETS
	.align		4
.L_47:
        /*032c*/ 	.byte	0x04, 0x39
        /*032e*/ 	.short	(.L_49 - .L_48)


	//   ....[0]....
.L_48:
        /*0330*/ 	.word	0x00000190
        /*0334*/ 	.word	0x000000ff
        /*0338*/ 	.word	0x00000000
        /*033c*/ 	.short	0x0100
        /*033e*/ 	.byte	0x05
	.zero		1


	//   ....[1]....
        /*0340*/ 	.word	0x000001a0
        /*0344*/ 	.word	0x000000ff
        /*0348*/ 	.word	0x00000028
        /*034c*/ 	.short	0x0100
        /*034e*/ 	.byte	0x05
	.zero		1


	//   ....[2]....
        /*0350*/ 	.word	0x000001b0
        /*0354*/ 	.word	0x000000ff
        /*0358*/ 	.word	0x00000008
        /*035c*/ 	.short	0x0100
        /*035e*/ 	.byte	0x05
	.zero		1


	//   ....[3]....
        /*0360*/ 	.word	0x000001c0
        /*0364*/ 	.word	0x000000ff
        /*0368*/ 	.word	0x00000030
        /*036c*/ 	.short	0x0100
        /*036e*/ 	.byte	0x05
	.zero		1


	//   ....[4]....
        /*0370*/ 	.word	0x000001d0
        /*0374*/ 	.word	0x000000ff
        /*0378*/ 	.word	0x00000010
        /*037c*/ 	.short	0x0100
        /*037e*/ 	.byte	0x05
	.zero		1


	//   ....[5]....
        /*0380*/ 	.word	0x000001e0
        /*0384*/ 	.word	0x000000ff
        /*0388*/ 	.word	0x00000038
        /*038c*/ 	.short	0x0100
        /*038e*/ 	.byte	0x05
	.zero		1


	//   ....[6]....
        /*0390*/ 	.word	0x000001f0
        /*0394*/ 	.word	0x000000ff
        /*0398*/ 	.word	0x00000018
        /*039c*/ 	.short	0x0100
        /*039e*/ 	.byte	0x05
	.zero		1


	//   ....[7]....
        /*03a0*/ 	.word	0x00000200
        /*03a4*/ 	.word	0x000000ff
        /*03a8*/ 	.word	0x00000040
        /*03ac*/ 	.short	0x0100
        /*03ae*/ 	.byte	0x05
	.zero		1


	//   ....[8]....
        /*03b0*/ 	.word	0x00000210
        /*03b4*/ 	.word	0x000000ff
        /*03b8*/ 	.word	0x00000020
        /*03bc*/ 	.short	0x0100
        /*03be*/ 	.byte	0x05
	.zero		1


	//   ....[9]....
        /*03c0*/ 	.word	0x00000220
        /*03c4*/ 	.word	0x000000ff
        /*03c8*/ 	.word	0x00000048
        /*03cc*/ 	.short	0x0100
        /*03ce*/ 	.byte	0x05
	.zero		1


	//   ....[10]....
        /*03d0*/ 	.word	0x00000350
        /*03d4*/ 	.word	0x000000ff
        /*03d8*/ 	.word	0x00000050
        /*03dc*/ 	.short	0x0100
        /*03de*/ 	.byte	0x06
	.zero		1


	//   ....[11]....
        /*03e0*/ 	.word	0x00000360
        /*03e4*/ 	.word	0x000000ff
        /*03e8*/ 	.word	0x00000078
        /*03ec*/ 	.short	0x0100
        /*03ee*/ 	.byte	0x06
	.zero		1


	//   ....[12]....
        /*03f0*/ 	.word	0x00000370
        /*03f4*/ 	.word	0x000000ff
        /*03f8*/ 	.word	0x00000058
        /*03fc*/ 	.short	0x0100
        /*03fe*/ 	.byte	0x06
	.zero		1


	//   ....[13]....
        /*0400*/ 	.word	0x00000380
        /*0404*/ 	.word	0x000000ff
        /*0408*/ 	.word	0x00000080
        /*040c*/ 	.short	0x0100
        /*040e*/ 	.byte	0x06
	.zero		1


	//   ....[14]....
        /*0410*/ 	.word	0x00000390
        /*0414*/ 	.word	0x000000ff
        /*0418*/ 	.word	0x00000060
        /*041c*/ 	.short	0x0100
        /*041e*/ 	.byte	0x06
	.zero		1


	//   ....[15]....
        /*0420*/ 	.word	0x000003a0
        /*0424*/ 	.word	0x000000ff
        /*0428*/ 	.word	0x00000088
        /*042c*/ 	.short	0x0100
        /*042e*/ 	.byte	0x06
	.zero		1


	//   ....[16]....
        /*0430*/ 	.word	0x000003b0
        /*0434*/ 	.word	0x000000ff
        /*0438*/ 	.word	0x00000068
        /*043c*/ 	.short	0x0100
        /*043e*/ 	.byte	0x06
	.zero		1


	//   ....[17]....
        /*0440*/ 	.word	0x000003c0
        /*0444*/ 	.word	0x000000ff
        /*0448*/ 	.word	0x00000090
        /*044c*/ 	.short	0x0100
        /*044e*/ 	.byte	0x06
	.zero		1


	//   ....[18]....
        /*0450*/ 	.word	0x000003d0
        /*0454*/ 	.word	0x000000ff
        /*0458*/ 	.word	0x00000070
        /*045c*/ 	.short	0x0100
        /*045e*/ 	.byte	0x06
	.zero		1


	//   ....[19]....
        /*0460*/ 	.word	0x000003e0
        /*0464*/ 	.word	0x000000ff
        /*0468*/ 	.word	0x00000098
        /*046c*/ 	.short	0x0100
        /*046e*/ 	.byte	0x06
	.zero		1


	//   ....[20]....
        /*0470*/ 	.word	0x00000510
        /*0474*/ 	.word	0x000000ff
        /*0478*/ 	.word	0x000000e0
        /*047c*/ 	.short	0x0100
        /*047e*/ 	.byte	0x06
	.zero		1


	//   ....[21]....
        /*0480*/ 	.word	0x00000520
        /*0484*/ 	.word	0x000000ff
        /*0488*/ 	.word	0x000000f0
        /*048c*/ 	.short	0x0100
        /*048e*/ 	.byte	0x06
	.zero		1


	//   ....[22]....
        /*0490*/ 	.word	0x00000530
        /*0494*/ 	.word	0x000000ff
        /*0498*/ 	.word	0x000000e8
        /*049c*/ 	.short	0x0100
        /*049e*/ 	.byte	0x06
	.zero		1


	//   ....[23]....
        /*04a0*/ 	.word	0x00000540
        /*04a4*/ 	.word	0x000000ff
        /*04a8*/ 	.word	0x000000f8
        /*04ac*/ 	.short	0x0100
        /*04ae*/ 	.byte	0x06
	.zero		1


	//   ....[24]....
        /*04b0*/ 	.word	0x00000630
        /*04b4*/ 	.word	0x000000ff
        /*04b8*/ 	.word	0x00000100
        /*04bc*/ 	.short	0x0100
        /*04be*/ 	.byte	0x05
	.zero		1


	//   ....[25]....
        /*04c0*/ 	.word	0x00000640
        /*04c4*/ 	.word	0x000000ff
        /*04c8*/ 	.word	0x00000108
        /*04cc*/ 	.short	0x0100
        /*04ce*/ 	.byte	0x05
	.zero		1


	//   ....[26]....
        /*04d0*/ 	.word	0x00000770
        /*04d4*/ 	.word	0x000000ff
        /*04d8*/ 	.word	0x00000110
        /*04dc*/ 	.short	0x0100
        /*04de*/ 	.byte	0x06
	.zero		1


	//   ....[27]....
        /*04e0*/ 	.word	0x00000780
        /*04e4*/ 	.word	0x000000ff
        /*04e8*/ 	.word	0x00000118
        /*04ec*/ 	.short	0x0100
        /*04ee*/ 	.byte	0x06
	.zero		1


	//   ....[28]....
        /*04f0*/ 	.word	0x000008b0
        /*04f4*/ 	.word	0x000000ff
        /*04f8*/ 	.word	0x000000a0
        /*04fc*/ 	.short	0x0100
        /*04fe*/ 	.byte	0x06
	.zero		1


	//   ....[29]....
        /*0500*/ 	.word	0x000008c0
        /*0504*/ 	.word	0x000000ff
        /*0508*/ 	.word	0x000000c0
        /*050c*/ 	.short	0x0100
        /*050e*/ 	.byte	0x06
	.zero		1


	//   ....[30]....
        /*0510*/ 	.word	0x000008d0
        /*0514*/ 	.word	0x000000ff
        /*0518*/ 	.word	0x000000a8
        /*051c*/ 	.short	0x0100
        /*051e*/ 	.byte	0x06
	.zero		1


	//   ....[31]....
        /*0520*/ 	.word	0x000008e0
        /*0524*/ 	.word	0x000000ff
        /*0528*/ 	.word	0x000000c8
        /*052c*/ 	.short	0x0100
        /*052e*/ 	.byte	0x06
	.zero		1


	//   ....[32]....
        /*0530*/ 	.word	0x000008f0
        /*0534*/ 	.word	0x000000ff
        /*0538*/ 	.word	0x000000b0
        /*053c*/ 	.short	0x0100
        /*053e*/ 	.byte	0x06
	.zero		1


	//   ....[33]....
        /*0540*/ 	.word	0x00000900
        /*0544*/ 	.word	0x000000ff
        /*0548*/ 	.word	0x000000d0
        /*054c*/ 	.short	0x0100
        /*054e*/ 	.byte	0x06
	.zero		1


	//   ....[34]....
        /*0550*/ 	.word	0x00000910
        /*0554*/ 	.word	0x000000ff
        /*0558*/ 	.word	0x000000b8
        /*055c*/ 	.short	0x0100
        /*055e*/ 	.byte	0x06
	.zero		1


	//   ....[35]....
        /*0560*/ 	.word	0x00000920
        /*0564*/ 	.word	0x000000ff
        /*0568*/ 	.word	0x000000d8
        /*056c*/ 	.short	0x0100
        /*056e*/ 	.byte	0x06
	.zero		1


	//   ....[36]....
        /*0570*/ 	.word	0x00000a80
        /*0574*/ 	.word	0x000000ff
        /*0578*/ 	.word	0x00000140
        /*057c*/ 	.short	0x0100
        /*057e*/ 	.byte	0x05
	.zero		1


	//   ....[37]....
        /*0580*/ 	.word	0x00003160
        /*0584*/ 	.word	0x000000ff
        /*0588*/ 	.word	0x00000140
        /*058c*/ 	.short	0x0101
        /*058e*/ 	.byte	0x0c
	.zero		1


	//   ....[38]....
        /*0590*/ 	.word	0x00003920
        /*0594*/ 	.word	0x000000ff
        /*0598*/ 	.word	0x00000028
        /*059c*/ 	.short	0x010a
        /*059e*/ 	.byte	0x04
	.zero		1


	//   ....[39]....
        /*05a0*/ 	.word	0x00003a50
        /*05a4*/ 	.word	0x000000ff
        /*05a8*/ 	.word	0x00000028
        /*05ac*/ 	.short	0x010a
        /*05ae*/ 	.byte	0x09
	.zero		1


	//   ....[40]....
        /*05b0*/ 	.word	0x00003c00
        /*05b4*/ 	.word	0x000000ff
        /*05b8*/ 	.word	0x00000028
        /*05bc*/ 	.short	0x010a
        /*05be*/ 	.byte	0x04
	.zero		1


	//   ....[41]....
        /*05c0*/ 	.word	0x00003ca0
        /*05c4*/ 	.word	0x000000ff
        /*05c8*/ 	.word	0x00000108
        /*05cc*/ 	.short	0x0101
        /*05ce*/ 	.byte	0x0c
	.zero		1


	//   ....[42]....
        /*05d0*/ 	.word	0x00003cd0
        /*05d4*/ 	.word	0x000000ff
        /*05d8*/ 	.word	0x00000028
        /*05dc*/ 	.short	0x010a
        /*05de*/ 	.byte	0x04
	.zero		1


	//   ....[43]....
        /*05e0*/ 	.word	0x00003d60
        /*05e4*/ 	.word	0x000000ff
        /*05e8*/ 	.word	0x00000028
        /*05ec*/ 	.short	0x010a
        /*05ee*/ 	.byte	0x09
	.zero		1


	//   ....[44]....
        /*05f0*/ 	.word	0x00003f00
        /*05f4*/ 	.word	0x000000ff
        /*05f8*/ 	.word	0x00000028
        /*05fc*/ 	.short	0x010a
        /*05fe*/ 	.byte	0x04
	.zero		1


	//   ....[45]....
        /*0600*/ 	.word	0x00003fe0
        /*0604*/ 	.word	0x000000ff
        /*0608*/ 	.word	0x00000110
        /*060c*/ 	.short	0x010a
        /*060e*/ 	.byte	0x0c
	.zero		1


	//   ....[46]....
        /*0610*/ 	.word	0x00004140
        /*0614*/ 	.word	0x000000ff
        /*0618*/ 	.word	0x00000000
        /*061c*/ 	.short	0x0101
        /*061e*/ 	.byte	0x05
	.zero		1


	//   ....[47]....
        /*0620*/ 	.word	0x000041a0
        /*0624*/ 	.word	0x000000ff
        /*0628*/ 	.word	0x00000000
        /*062c*/ 	.short	0x010a
        /*062e*/ 	.byte	0x04
	.zero		1


	//   ....[48]....
        /*0630*/ 	.word	0x00004240
        /*0634*/ 	.word	0x000000ff
        /*0638*/ 	.word	0x00000000
        /*063c*/ 	.short	0x010a
        /*063e*/ 	.byte	0x04
	.zero		1


	//   ....[49]....
        /*0640*/ 	.word	0x000042e0
        /*0644*/ 	.word	0x000000ff
        /*0648*/ 	.word	0x00000000
        /*064c*/ 	.short	0x010a
        /*064e*/ 	.byte	0x04
	.zero		1


	//   ....[50]....
        /*0650*/ 	.word	0x00004380
        /*0654*/ 	.word	0x000000ff
        /*0658*/ 	.word	0x00000000
        /*065c*/ 	.short	0x010a
        /*065e*/ 	.byte	0x04
	.zero		1


	//   ....[51]....
        /*0660*/ 	.word	0x00004430
        /*0664*/ 	.word	0x00000002
        /*0668*/ 	.word	0x00000000
        /*066c*/ 	.short	0x010a
        /*066e*/ 	.byte	0xff
	.zero		1


	//   ....[52]....
        /*0670*/ 	.word	0x00004580
        /*0674*/ 	.word	0x000000ff
        /*0678*/ 	.word	0x00000140
        /*067c*/ 	.short	0x0101
        /*067e*/ 	.byte	0x05
	.zero		1


	//   ....[53]....
        /*0680*/ 	.word	0x000060e0
        /*0684*/ 	.word	0x00000009
        /*0688*/ 	.word	0x00000118
        /*068c*/ 	.short	0x010a
        /*068e*/ 	.byte	0xff
	.zero		1


	//   ....[54]....
        /*0690*/ 	.word	0x000061d0
        /*0694*/ 	.word	0x00000009
        /*0698*/ 	.word	0x00000110
        /*069c*/ 	.short	0x0101
        /*069e*/ 	.byte	0xff
	.zero		1


	//   ....[55]....
        /*06a0*/ 	.word	0x00006240
        /*06a4*/ 	.word	0x00000009
        /*06a8*/ 	.word	0x00000118
        /*06ac*/ 	.short	0x010a
        /*06ae*/ 	.byte	0xff
	.zero		1


	//   ....[56]....
        /*06b0*/ 	.word	0x000065d0
        /*06b4*/ 	.word	0x000000ff
        /*06b8*/ 	.word	0x00000140
        /*06bc*/ 	.short	0x0101
        /*06be*/ 	.byte	0x04
	.zero		1


	//   ....[57]....
        /*06c0*/ 	.word	0x00006690
        /*06c4*/ 	.word	0x000000ff
        /*06c8*/ 	.word	0x00000110
        /*06cc*/ 	.short	0x010a
        /*06ce*/ 	.byte	0x04
	.zero		1


	//   ....[58]....
        /*06d0*/ 	.word	0x00006790
        /*06d4*/ 	.word	0x000000ff
        /*06d8*/ 	.word	0x00000000
        /*06dc*/ 	.short	0x0101
        /*06de*/ 	.byte	0x07
	.zero		1


	//   ....[59]....
        /*06e0*/ 	.word	0x00006880
        /*06e4*/ 	.word	0x000000ff
        /*06e8*/ 	.word	0x00000000
        /*06ec*/ 	.short	0x010a
        /*06ee*/ 	.byte	0x07
	.zero		1


	//   ....[60]....
        /*06f0*/ 	.word	0x000068e0
        /*06f4*/ 	.word	0x000000ff
        /*06f8*/ 	.word	0x00000000
        /*06fc*/ 	.short	0x010a
        /*06fe*/ 	.byte	0x0e
	.zero		1


	//   ....[61]....
        /*0700*/ 	.word	0x000069a0
        /*0704*/ 	.word	0x000000ff
        /*0708*/ 	.word	0x00000000
        /*070c*/ 	.short	0x010a
        /*070e*/ 	.byte	0x0d
	.zero		1


	//   ....[62]....
        /*0710*/ 	.word	0x000069f0
        /*0714*/ 	.word	0x000000ff
        /*0718*/ 	.word	0x000000c0
        /*071c*/ 	.short	0x010a
        /*071e*/ 	.byte	0x0d
	.zero		1


	//   ....[63]....
        /*0720*/ 	.word	0x00006e00
        /*0724*/ 	.word	0x000000ff
        /*0728*/ 	.word	0x000000c0
        /*072c*/ 	.short	0x010a
        /*072e*/ 	.byte	0x06
	.zero		1


	//   ....[64]....
        /*0730*/ 	.word	0x00006eb0
        /*0734*/ 	.word	0x000000ff
        /*0738*/ 	.word	0x000000c0
        /*073c*/ 	.short	0x010a
        /*073e*/ 	.byte	0x06
	.zero		1


	//   ....[65]....
        /*0740*/ 	.word	0x00006f60
        /*0744*/ 	.word	0x000000ff
        /*0748*/ 	.word	0x000000c0
        /*074c*/ 	.short	0x010a
        /*074e*/ 	.byte	0x06
	.zero		1


	//   ....[66]....
        /*0750*/ 	.word	0x00007000
        /*0754*/ 	.word	0x000000ff
        /*0758*/ 	.word	0x000000c0
        /*075c*/ 	.short	0x010a
        /*075e*/ 	.byte	0x07
	.zero		1


	//   ....[67]....
        /*0760*/ 	.word	0x000079d0
        /*0764*/ 	.word	0x000000ff
        /*0768*/ 	.word	0x00000078
        /*076c*/ 	.short	0x010a
        /*076e*/ 	.byte	0x05
	.zero		1


	//   ....[68]....
        /*0770*/ 	.word	0x00007b60
        /*0774*/ 	.word	0x000000ff
        /*0778*/ 	.word	0x00000050
        /*077c*/ 	.short	0x0107
        /*077e*/ 	.byte	0x05
	.zero		1


	//   ....[69]....
        /*0780*/ 	.word	0x00007bd0
        /*0784*/ 	.word	0x000000ff
        /*0788*/ 	.word	0x00000050
        /*078c*/ 	.short	0x0101
        /*078e*/ 	.byte	0x05
	.zero		1


	//   ....[70]....
        /*0790*/ 	.word	0x00007d00
        /*0794*/ 	.word	0x000000ff
        /*0798*/ 	.word	0x00000110
        /*079c*/ 	.short	0x010a
        /*079e*/ 	.byte	0x05
	.zero		1


	//   ....[71]....
        /*07a0*/ 	.word	0x00007e40
        /*07a4*/ 	.word	0x000000ff
        /*07a8*/ 	.word	0x00000000
        /*07ac*/ 	.short	0x0101
        /*07ae*/ 	.byte	0x04
	.zero		1


	//   ....[72]....
        /*07b0*/ 	.word	0x00007ed0
        /*07b4*/ 	.word	0x000000ff
        /*07b8*/ 	.word	0x00000078
        /*07bc*/ 	.short	0x010a
        /*07be*/ 	.byte	0x04
	.zero		1


	//   ....[73]....
        /*07c0*/ 	.word	0x00007f90
        /*07c4*/ 	.word	0x000000ff
        /*07c8*/ 	.word	0x00000078
        /*07cc*/ 	.short	0x010a
        /*07ce*/ 	.byte	0x06
	.zero		1


	//   ....[74]....
        /*07d0*/ 	.word	0x00008050
        /*07d4*/ 	.word	0x000000ff
        /*07d8*/ 	.word	0x00000078
        /*07dc*/ 	.short	0x010a
        /*07de*/ 	.byte	0x06
	.zero		1


	//   ....[75]....
        /*07e0*/ 	.word	0x00008110
        /*07e4*/ 	.word	0x000000ff
        /*07e8*/ 	.word	0x00000078
        /*07ec*/ 	.short	0x010a
        /*07ee*/ 	.byte	0x06
	.zero		1


	//   ....[76]....
        /*07f0*/ 	.word	0x000081d0
        /*07f4*/ 	.word	0x00000000
        /*07f8*/ 	.word	0x00000078
        /*07fc*/ 	.short	0x010a
        /*07fe*/ 	.byte	0xff
	.zero		1


	//   ....[77]....
        /*0800*/ 	.word	0x00008540
        /*0804*/ 	.word	0x000000ff
        /*0808*/ 	.word	0x00000140
        /*080c*/ 	.short	0x0101
        /*080e*/ 	.byte	0x14
	.zero		1


	//   ....[78]....
        /*0810*/ 	.word	0x00008ab0
        /*0814*/ 	.word	0x000000ff
        /*0818*/ 	.word	0x00000110
        /*081c*/ 	.short	0x010a
        /*081e*/ 	.byte	0x14
	.zero		1


	//   ....[79]....
        /*0820*/ 	.word	0x00008ba0
        /*0824*/ 	.word	0x000000ff
        /*0828*/ 	.word	0x00000000
        /*082c*/ 	.short	0x0101
        /*082e*/ 	.byte	0x04
	.zero		1


	//   ....[80]....
        /*0830*/ 	.word	0x00008be0
        /*0834*/ 	.word	0x000000ff
        /*0838*/ 	.word	0x00000108
        /*083c*/ 	.short	0x010a
        /*083e*/ 	.byte	0x14
	.zero		1


	//   ....[81]....
        /*0840*/ 	.word	0x00008e10
        /*0844*/ 	.word	0x000000ff
        /*0848*/ 	.word	0x000000f0
        /*084c*/ 	.short	0x010a
        /*084e*/ 	.byte	0x14
	.zero		1


	//   ....[82]....
        /*0850*/ 	.word	0x00008ed0
        /*0854*/ 	.word	0x000000ff
        /*0858*/ 	.word	0x000000e0
        /*085c*/ 	.short	0x010b
        /*085e*/ 	.byte	0x14
	.zero		1


	//   ....[83]....
        /*0860*/ 	.word	0x00008f30
        /*0864*/ 	.word	0x000000ff
        /*0868*/ 	.word	0x00000000
        /*086c*/ 	.short	0x0101
        /*086e*/ 	.byte	0x04
	.zero		1


	//   ....[84]....
        /*0870*/ 	.word	0x00008f60
        /*0874*/ 	.word	0x000000ff
        /*0878*/ 	.word	0x000000f8
        /*087c*/ 	.short	0x010a
        /*087e*/ 	.byte	0x14
	.zero		1


	//   ....[85]....
        /*0880*/ 	.word	0x00009040
        /*0884*/ 	.word	0x000000ff
        /*0888*/ 	.word	0x000000e8
        /*088c*/ 	.short	0x010b
        /*088e*/ 	.byte	0x14
	.zero		1


	//   ....[86]....
        /*0890*/ 	.word	0x00009110
        /*0894*/ 	.word	0x000000ff
        /*0898*/ 	.word	0x00000000
        /*089c*/ 	.short	0x0101
        /*089e*/ 	.byte	0x04
	.zero		1


	//   ....[87]....
        /*08a0*/ 	.word	0x00009170
        /*08a4*/ 	.word	0x000000ff
        /*08a8*/ 	.word	0x000000f0
        /*08ac*/ 	.short	0x010a
        /*08ae*/ 	.byte	0x14
	.zero		1


	//   ....[88]....
        /*08b0*/ 	.word	0x000091d0
        /*08b4*/ 	.word	0x00000000
        /*08b8*/ 	.word	0x000000f8
        /*08bc*/ 	.short	0x010a
        /*08be*/ 	.byte	0xff
	.zero		1


	//   ....[89]....
        /*08c0*/ 	.word	0x000092a0
        /*08c4*/ 	.word	0x000000c5
        /*08c8*/ 	.word	0x00000140
        /*08cc*/ 	.short	0x010a
        /*08ce*/ 	.byte	0xff
	.zero		1


	//   ....[90]....
        /*08d0*/ 	.word	0x00009c70
        /*08d4*/ 	.word	0x000000c5
        /*08d8*/ 	.word	0x00000110
        /*08dc*/ 	.short	0x010a
        /*08de*/ 	.byte	0xff
	.zero		1


	//   ....[91]....
        /*08e0*/ 	.word	0x00009d70
        /*08e4*/ 	.word	0x00000000
        /*08e8*/ 	.word	0x00000000
        /*08ec*/ 	.short	0x0101
        /*08ee*/ 	.byte	0xff
	.zero		1


	//   ....[92]....
        /*08f0*/ 	.word	0x0000a260
        /*08f4*/ 	.word	0x00000000
        /*08f8*/ 	.word	0x00000050
        /*08fc*/ 	.short	0x010a
        /*08fe*/ 	.byte	0xff
	.zero		1


	//   ....[93]....
        /*0900*/ 	.word	0x0000a320
        /*0904*/ 	.word	0x00000005
        /*0908*/ 	.word	0x00000000
        /*090c*/ 	.short	0x0101
        /*090e*/ 	.byte	0xff
	.zero		1


	//   ....[94]....
        /*0910*/ 	.word	0x0000a360
        /*0914*/ 	.word	0x000000d1
        /*0918*/ 	.word	0x000000a0
        /*091c*/ 	.short	0x010a
        /*091e*/ 	.byte	0xff
	.zero		1


	//   ....[95]....
        /*0920*/ 	.word	0x0000ab70
        /*0924*/ 	.word	0x00000003
        /*0928*/ 	.word	0x00000000
        /*092c*/ 	.short	0x0101
        /*092e*/ 	.byte	0xff
	.zero		1


	//   ....[96]....
        /*0930*/ 	.word	0x0000b680
        /*0934*/ 	.word	0x000000c5
        /*0938*/ 	.word	0x000000e0
        /*093c*/ 	.short	0x010a
        /*093e*/ 	.byte	0xff
	.zero		1


	//   ....[97]....
        /*0940*/ 	.word	0x0000ba20
        /*0944*/ 	.word	0x000000c5
        /*0948*/ 	.word	0x000000e0
        /*094c*/ 	.short	0x010a
        /*094e*/ 	.byte	0xff
	.zero		1


	//   ....[98]....
        /*0950*/ 	.word	0x0000c9f0
        /*0954*/ 	.word	0x00000002
        /*0958*/ 	.word	0x00000000
        /*095c*/ 	.short	0x0101
        /*095e*/ 	.byte	0xff
	.zero		1


	//   ....[99]....
        /*0960*/ 	.word	0x0000db70
        /*0964*/ 	.word	0x000000c5
        /*0968*/ 	.word	0x000000e8
        /*096c*/ 	.short	0x010a
        /*096e*/ 	.byte	0xff
	.zero		1


	//   ....[100]....
        /*0970*/ 	.word	0x0000de40
        /*0974*/ 	.word	0x000000c5
        /*0978*/ 	.word	0x000000e8
        /*097c*/ 	.short	0x010a
        /*097e*/ 	.byte	0xff
	.zero		1


	//   ....[101]....
        /*0980*/ 	.word	0x0000ef70
        /*0984*/ 	.word	0x000000cb
        /*0988*/ 	.word	0x00000000
        /*098c*/ 	.short	0x0101
        /*098e*/ 	.byte	0xff
	.zero		1


	//   ....[102]....
        /*0990*/ 	.word	0x0000fa60
        /*0994*/ 	.word	0x00000002
        /*0998*/ 	.word	0x00000028
        /*099c*/ 	.short	0x010a
        /*099e*/ 	.byte	0xff
	.zero		1


	//   ....[103]....
        /*09a0*/ 	.word	0x0000fac0
        /*09a4*/ 	.word	0x00000002
        /*09a8*/ 	.word	0x00000028
        /*09ac*/ 	.short	0x010a
        /*09ae*/ 	.byte	0xff
	.zero		1


	//   ....[104]....
        /*09b0*/ 	.word	0x0000fb20
        /*09b4*/ 	.word	0x00000002
        /*09b8*/ 	.word	0x00000110
        /*09bc*/ 	.short	0x010a
        /*09be*/ 	.byte	0xff
	.zero		1


	//   ....[105]....
        /*09c0*/ 	.word	0x0000fb80
        /*09c4*/ 	.word	0x00000000
        /*09c8*/ 	.word	0x00000000
        /*09cc*/ 	.short	0x010a
        /*09ce*/ 	.byte	0xff
	.zero		1


	//   ....[106]....
        /*09d0*/ 	.word	0x0000fbe0
        /*09d4*/ 	.word	0x00000000
        /*09d8*/ 	.word	0x00000000
        /*09dc*/ 	.short	0x010a
        /*09de*/ 	.byte	0xff
	.zero		1


	//   ....[107]....
        /*09e0*/ 	.word	0x0000fc40
        /*09e4*/ 	.word	0x00000000
        /*09e8*/ 	.word	0x00000000
        /*09ec*/ 	.short	0x010a
        /*09ee*/ 	.byte	0xff
	.zero		1


	//   ....[108]....
        /*09f0*/ 	.word	0x0000fca0
        /*09f4*/ 	.word	0x00000000
        /*09f8*/ 	.word	0x00000000
        /*09fc*/ 	.short	0x010a
        /*09fe*/ 	.byte	0xff
	.zero		1


	//   ....[109]....
        /*0a00*/ 	.word	0x0000fcf0
        /*0a04*/ 	.word	0x00000009
        /*0a08*/ 	.word	0x00000118
        /*0a0c*/ 	.short	0x010a
        /*0a0e*/ 	.byte	0xff
	.zero		1


	//   ....[110]....
        /*0a10*/ 	.word	0x0000fd50
        /*0a14*/ 	.word	0x00000000
        /*0a18*/ 	.word	0x00000110
        /*0a1c*/ 	.short	0x010a
        /*0a1e*/ 	.byte	0xff
	.zero		1


	//   ....[111]....
        /*0a20*/ 	.word	0x0000fdb0
        /*0a24*/ 	.word	0x00000000
        /*0a28*/ 	.word	0x00000000
        /*0a2c*/ 	.short	0x010a
        /*0a2e*/ 	.byte	0xff
	.zero		1


	//   ....[112]....
        /*0a30*/ 	.word	0x0000fe10
        /*0a34*/ 	.word	0x00000000
        /*0a38*/ 	.word	0x000000c0
        /*0a3c*/ 	.short	0x010a
        /*0a3e*/ 	.byte	0xff
	.zero		1


	//   ....[113]....
        /*0a40*/ 	.word	0x0000fe70
        /*0a44*/ 	.word	0x00000000
        /*0a48*/ 	.word	0x000000c0
        /*0a4c*/ 	.short	0x010a
        /*0a4e*/ 	.byte	0xff
	.zero		1


	//   ....[114]....
        /*0a50*/ 	.word	0x0000fed0
        /*0a54*/ 	.word	0x00000000
        /*0a58*/ 	.word	0x000000c0
        /*0a5c*/ 	.short	0x010a
        /*0a5e*/ 	.byte	0xff
	.zero		1


	//   ....[115]....
        /*0a60*/ 	.word	0x0000ff30
        /*0a64*/ 	.word	0x00000000
        /*0a68*/ 	.word	0x000000c0
        /*0a6c*/ 	.short	0x010a
        /*0a6e*/ 	.byte	0xff
	.zero		1


	//   ....[116]....
        /*0a70*/ 	.word	0x0000ff90
        /*0a74*/ 	.word	0x00000000
        /*0a78*/ 	.word	0x000000c0
        /*0a7c*/ 	.short	0x010a
        /*0a7e*/ 	.byte	0xff
	.zero		1


	//   ....[117]....
        /*0a80*/ 	.word	0x0000fff0
        /*0a84*/ 	.word	0x00000005
        /*0a88*/ 	.word	0x00000078
        /*0a8c*/ 	.short	0x010a
        /*0a8e*/ 	.byte	0xff
	.zero		1


	//   ....[118]....
        /*0a90*/ 	.word	0x00010050
        /*0a94*/ 	.word	0x00000004
        /*0a98*/ 	.word	0x00000110
        /*0a9c*/ 	.short	0x010a
        /*0a9e*/ 	.byte	0xff
	.zero		1


	//   ....[119]....
        /*0aa0*/ 	.word	0x000100b0
        /*0aa4*/ 	.word	0x00000000
        /*0aa8*/ 	.word	0x00000078
        /*0aac*/ 	.short	0x010a
        /*0aae*/ 	.byte	0xff
	.zero		1


	//   ....[120]....
        /*0ab0*/ 	.word	0x00010110
        /*0ab4*/ 	.word	0x00000000
        /*0ab8*/ 	.word	0x00000078
        /*0abc*/ 	.short	0x010a
        /*0abe*/ 	.byte	0xff
	.zero		1


	//   ....[121]....
        /*0ac0*/ 	.word	0x00010170
        /*0ac4*/ 	.word	0x00000000
        /*0ac8*/ 	.word	0x00000078
        /*0acc*/ 	.short	0x010a
        /*0ace*/ 	.byte	0xff
	.zero		1


	//   ....[122]....
        /*0ad0*/ 	.word	0x000101d0
        /*0ad4*/ 	.word	0x00000000
        /*0ad8*/ 	.word	0x00000078
        /*0adc*/ 	.short	0x010a
        /*0ade*/ 	.byte	0xff
	.zero		1


	//   ....[123]....
        /*0ae0*/ 	.word	0x00010230
        /*0ae4*/ 	.word	0x00000002
        /*0ae8*/ 	.word	0x00000110
        /*0aec*/ 	.short	0x010a
        /*0aee*/ 	.byte	0xff
	.zero		1


	//   ....[124]....
        /*0af0*/ 	.word	0x00010290
        /*0af4*/ 	.word	0x00000002
        /*0af8*/ 	.word	0x00000108
        /*0afc*/ 	.short	0x010a
        /*0afe*/ 	.byte	0xff
	.zero		1


	//   ....[125]....
        /*0b00*/ 	.word	0x000102f0
        /*0b04*/ 	.word	0x00000002
        /*0b08*/ 	.word	0x000000f0
        /*0b0c*/ 	.short	0x010a
        /*0b0e*/ 	.byte	0xff
	.zero		1


	//   ....[126]....
        /*0b10*/ 	.word	0x00010350
        /*0b14*/ 	.word	0x00000002
        /*0b18*/ 	.word	0x000000f8
        /*0b1c*/ 	.short	0x010a
        /*0b1e*/ 	.byte	0xff
	.zero		1


	//   ....[127]....
        /*0b20*/ 	.word	0x000103b0
        /*0b24*/ 	.word	0x00000000
        /*0b28*/ 	.word	0x000000f0
        /*0b2c*/ 	.short	0x010a
        /*0b2e*/ 	.byte	0xff
	.zero		1


	//   ....[128]....
        /*0b30*/ 	.word	0x00010400
        /*0b34*/ 	.word	0x000000c5
        /*0b38*/ 	.word	0x00000140
        /*0b3c*/ 	.short	0x010a
        /*0b3e*/ 	.byte	0xff
	.zero		1


	//   ....[129]....
        /*0b40*/ 	.word	0x00010660
        /*0b44*/ 	.word	0x000000c5
        /*0b48*/ 	.word	0x00000110
        /*0b4c*/ 	.short	0x010a
        /*0b4e*/ 	.byte	0xff
	.zero		1


	//   ....[130]....
        /*0b50*/ 	.word	0x000106b0
        /*0b54*/ 	.word	0x00000000
        /*0b58*/ 	.word	0x00000050
        /*0b5c*/ 	.short	0x010a
        /*0b5e*/ 	.byte	0xff
	.zero		1


	//   ....[131]....
        /*0b60*/ 	.word	0x00010700
        /*0b64*/ 	.word	0x000000d1
        /*0b68*/ 	.word	0x000000a0
        /*0b6c*/ 	.short	0x010a
        /*0b6e*/ 	.byte	0xff
	.zero		1


	//   ....[132]....
        /*0b70*/ 	.word	0x00010750
        /*0b74*/ 	.word	0x000000c5
        /*0b78*/ 	.word	0x000000e0
        /*0b7c*/ 	.short	0x010a
        /*0b7e*/ 	.byte	0xff
	.zero		1


	//   ....[133]....
        /*0b80*/ 	.word	0x000107a0
        /*0b84*/ 	.word	0x000000c5
        /*0b88*/ 	.word	0x000000e8
        /*0b8c*/ 	.short	0x010a
        /*0b8e*/ 	.byte	0xff
	.zero		1


	//----- nvinfo : EIATTR_NUM_MBARRIERS
	.align		4
.L_49:
        /*0b90*/ 	.byte	0x03, 0x38
        /*0b92*/ 	.short	0x0025


	//----- nvinfo : EIATTR_EXIT_INSTR_OFFSETS
	.align		4
        /*0b94*/ 	.byte	0x04, 0x1c
        /*0b96*/ 	.short	(.L_51 - .L_50)


	//   ....[0]....
.L_50:
        /*0b98*/ 	.word	0x00004460


	//   ....[1]....
        /*0b9c*/ 	.word	0x00006270


	//   ....[2]....
        /*0ba0*/ 	.word	0x00007260


	//   ....[3]....
        /*0ba4*/ 	.word	0x00008200


	//   ....[4]....
        /*0ba8*/ 	.word	0x00008240


	//   ....[5]....
        /*0bac*/ 	.word	0x00009200


	//   ....[6]....
        /*0bb0*/ 	.word	0x0000fa30


	//   ....[7]....
        /*0bb4*/ 	.word	0x0000fa40


	//----- nvinfo : EIATTR_INDIRECT_BRANCH_TARGETS
	.align		4
.L_51:
        /*0bb8*/ 	.byte	0x04, 0x34
        /*0bba*/ 	.short	(.L_53 - .L_52)


	//   ....[0]....
.L_52:
        /*0bbc*/ 	.word	.L_x_259@srel
        /*0bc0*/ 	.short	0x0
        /*0bc2*/ 	.short	0x0
        /*0bc4*/ 	.word	0x3
        /*0bc8*/ 	.word	.L_x_260@srel
        /*0bcc*/ 	.word	.L_x_261@srel
        /*0bd0*/ 	.word	.L_x_94@srel


	//   ....[1]....
        /*0bd4*/ 	.word	.L_x_263@srel
        /*0bd8*/ 	.short	0x0
        /*0bda*/ 	.short	0x0
        /*0bdc*/ 	.word	0x3
        /*0be0*/ 	.word	.L_x_264@srel
        /*0be4*/ 	.word	.L_x_143@srel
        /*0be8*/ 	.word	.L_x_266@srel


	//----- nvinfo : EIATTR_MAX_THREADS
	.align		4
.L_53:
        /*0bec*/ 	.byte	0x04, 0x05
        /*0bee*/ 	.short	(.L_55 - .L_54)
.L_54:
        /*0bf0*/ 	.word	0x00000180
        /*0bf4*/ 	.word	0x00000001
        /*0bf8*/ 	.word	0x00000001


	//----- nvinfo : EIATTR_CRS_STACK_SIZE
	.align		4
.L_55:
        /*0bfc*/ 	.byte	0x04, 0x1e
        /*0bfe*/ 	.short	(.L_57 - .L_56)
.L_56:
        /*0c00*/ 	.word	0x00000000


	//----- nvinfo : EIATTR_CBANK_PARAM_SIZE
	.align		4
.L_57:
        /*0c04*/ 	.byte	0x03, 0x19
        /*0c06*/ 	.short	0x0900


	//----- nvinfo : EIATTR_PARAM_CBANK
	.align		4
        /*0c08*/ 	.byte	0x04, 0x0a
        /*0c0a*/ 	.short	(.L_59 - .L_58)
	.align		4
.L_58:
        /*0c0c*/ 	.word	index@(.nv.constant0._ZN7cutlass13device_kernelINS_4gemm6kernel13GemmUniversalINS1_17GroupProblemShapeIN4cute5tupleIJiiiEEEEENS1_10collective13CollectiveMmaINS1_56MainloopSm100ArrayTmaUmmaWarpSpecializedBlockwiseScalingILi5ELi1ELi4ENS6_IJNS5_1CILi1EEESD_SD_EEEEENS6_IJNSC_ILi128EEESG_SG_EEENS_12float_e4m3_tENS6_IJPNS6_IJlSD_NSC_ILi0EEEEEEPNS5_6LayoutINS6_IJNS6_IJSG_iEEESN_iEEENS6_IJNS6_IJSJ_SD_EEENS6_IJSJ_iEEEiEEEEEEEESI_SU_NS5_8TiledMMAINS5_8MMA_AtomIJNS5_10MMA_TraitsINS5_19SM100_MMA_F8F6F4_SSEJSI_SI_fSG_SG_NS5_17integral_constantINS5_4UMMA5MajorELS11_0EEES12_NSZ_INS10_7ScaleInELS13_0EEES14_EEEEEENSM_ISE_NS6_IJSJ_SJ_SJ_EEEEENS6_IJNS5_10UnderscoreES19_S19_EEEEENS6_IJNS5_13SM90_TMA_LOADENS5_9TiledCopyINS5_9Copy_AtomIJNS5_25SM80_CP_ASYNC_CACHEALWAYSIffEEfEEENSM_INS6_IJSD_SD_EEENS6_IJSJ_SJ_EEEEENS6_IJSD_EEEEEEEENS5_14ComposedLayoutINS5_7SwizzleILi3ELi4ELi3EEENS5_18smem_ptr_flag_bitsILi8EEENSM_INS6_IJNSC_ILi8EEESG_EEENS6_IJSG_SD_EEEEEEEvNS5_8identityES1N_S1X_vS1Y_EENS_8epilogue10collective18CollectiveEpilogueINS20_31Sm100PtrArrayTmaWarpSpecializedILi2ELi2ELi64ELb0ELb0EEEJSH_NS6_IJNSM_ISG_SD_EENSM_INSC_ILi64EEESD_EEEEESI_PNS6_IJSD_lSJ_EEESI_S2A_NS20_6fusion15FusionCallbacksIS24_NS2B_17LinearCombinationISI_fSI_fLNS_15FloatRoundStyleE2EEESH_S28_JEEENS5_5SM1004TMEM4LOAD26SM100_TMEM_LOAD_32dp32b64xES1C_NS1O_IS1Q_S1S_NSM_INS6_IJSG_S1T_EEENS6_IJSD_SG_EEEEEEENS5_39AutoVectorizingCopyWithAssumedAlignmentILi128EEENS5_14SM90_TMA_STOREES2O_S2Q_S2Q_EEEvvEEEEvNT_6ParamsE)
        /*0c10*/ 	.short	0x0380
        /*0c12*/ 	.short	0x0900


	//----- nvinfo : EIATTR_SW_WAR
	.align		4
.L_59:
        /*0c14*/ 	.byte	0x04, 0x36
        /*0c16*/ 	.short	(.L_61 - .L_60)
.L_60:
        /*0c18*/ 	.word	0x00000008
.L_61:


//--------------------- .nv.callgraph             --------------------------
	.section	.nv.callgraph,"",@"SHT_CUDA_CALLGRAPH"
	.align	4
	.sectionentsize	8
	.align		4
        /*0000*/ 	.word	0x00000000
	.align		4
        /*0004*/ 	.word	0xffffffff
	.align		4
        /*0008*/ 	.word	index@(_ZN7cutlass13device_kernelINS_4gemm6kernel13GemmUniversalINS1_17GroupProblemShapeIN4cute5tupleIJiiiEEEEENS1_10collective13CollectiveMmaINS1_56MainloopSm100ArrayTmaUmmaWarpSpecializedBlockwiseScalingILi5ELi1ELi4ENS6_IJNS5_1CILi1EEESD_SD_EEEEENS6_IJNSC_ILi128EEESG_SG_EEENS_12float_e4m3_tENS6_IJPNS6_IJlSD_NSC_ILi0EEEEEEPNS5_6LayoutINS6_IJNS6_IJSG_iEEESN_iEEENS6_IJNS6_IJSJ_SD_EEENS6_IJSJ_iEEEiEEEEEEEESI_SU_NS5_8TiledMMAINS5_8MMA_AtomIJNS5_10MMA_TraitsINS5_19SM100_MMA_F8F6F4_SSEJSI_SI_fSG_SG_NS5_17integral_constantINS5_4UMMA5MajorELS11_0EEES12_NSZ_INS10_7ScaleInELS13_0EEES14_EEEEEENSM_ISE_NS6_IJSJ_SJ_SJ_EEEEENS6_IJNS5_10UnderscoreES19_S19_EEEEENS6_IJNS5_13SM90_TMA_LOADENS5_9TiledCopyINS5_9Copy_AtomIJNS5_25SM80_CP_ASYNC_CACHEALWAYSIffEEfEEENSM_INS6_IJSD_SD_EEENS6_IJSJ_SJ_EEEEENS6_IJSD_EEEEEEEENS5_14ComposedLayoutINS5_7SwizzleILi3ELi4ELi3EEENS5_18smem_ptr_flag_bitsILi8EEENSM_INS6_IJNSC_ILi8EEESG_EEENS6_IJSG_SD_EEEEEEEvNS5_8identityES1N_S1X_vS1Y_EENS_8epilogue10collective18CollectiveEpilogueINS20_31Sm100PtrArrayTmaWarpSpecializedILi2ELi2ELi64ELb0ELb0EEEJSH_NS6_IJNSM_ISG_SD_EENSM_INSC_ILi64EEESD_EEEEESI_PNS6_IJSD_lSJ_EEESI_S2A_NS20_6fusion15FusionCallbacksIS24_NS2B_17LinearCombinationISI_fSI_fLNS_15FloatRoundStyleE2EEESH_S28_JEEENS5_5SM1004TMEM4LOAD26SM100_TMEM_LOAD_32dp32b64xES1C_NS1O_IS1Q_S1S_NSM_INS6_IJSG_S1T_EEENS6_IJSD_SG_EEEEEEENS5_39AutoVectorizingCopyWithAssumedAlignmentILi128EEENS5_14SM90_TMA_STOREES2O_S2Q_S2Q_EEEvvEEEEvNT_6ParamsE)
	.align		4
        /*000c*/ 	.word	index@(__assertfail)
	.align		4
        /*0010*/ 	.word	0x00000000
	.align		4
        /*0014*/ 	.word	0xfffffffe
	.align		4
        /*0018*/ 	.word	0x00000000
	.align		4
        /*001c*/ 	.word	0xfffffffd
	.align		4
        /*0020*/ 	.word	0x00000000
	.align		4
        /*0024*/ 	.word	0xfffffffc


//--------------------- .nv.constant4             --------------------------
	.section	.nv.constant4,"a",@progbits
	.align	8
	.align		8
.nv.constant4:
        /*0000*/ 	.dword	__assertfail
	.align		8
        /*0008*/ 	.dword	__unnamed_1
	.align		8
        /*0010*/ 	.dword	__unnamed_2
	.align		8
        /*0018*/ 	.dword	_ZN34_INTERNAL_f4cc113b_4_k_cu_offset_A4cuda3std3__45__cpo5beginE
	.align		8
        /*0020*/ 	.dword	_ZN34_INTERNAL_f4cc113b_4_k_cu_offset_A4cuda3std3__45__cpo3endE
	.align		8
        /*0028*/ 	.dword	_ZN34_INTERNAL_f4cc113b_4_k_cu_offset_A4cuda3std3__45__cpo6cbeginE
	.align		8
        /*0030*/ 	.dword	_ZN34_INTERNAL_f4cc113b_4_k_cu_offset_A4cuda3std3__45__cpo4cendE
	.align		8
        /*0038*/ 	.dword	_ZN34_INTERNAL_f4cc113b_4_k_cu_offset_A4cuda3std3__436_GLOBAL__N__f4cc113b_4_k_cu_offset_A6ignoreE
	.align		8
        /*0040*/ 	.dword	_ZN34_INTERNAL_f4cc113b_4_k_cu_offset_A4cuda3std3__419piecewise_constructE
	.align		8
        /*0048*/ 	.dword	_ZN34_INTERNAL_f4cc113b_4_k_cu_offset_A4cuda3std3__48in_placeE
	.align		8
        /*0050*/ 	.dword	_ZN34_INTERNAL_f4cc113b_4_k_cu_offset_A4cuda3std6ranges3__45__cpo4swapE
	.align		8
        /*0058*/ 	.dword	_ZN34_INTERNAL_f4cc113b_4_k_cu_offset_A4cuda3std6ranges3__45__cpo9iter_moveE
	.align		8
        /*0060*/ 	.dword	_ZN34_INTERNAL_f4cc113b_4_k_cu_offset_A4cute7productE
	.align		8
        /*0068*/ 	.dword	_ZN34_INTERNAL_f4cc113b_4_k_cu_offset_A4cute1_E
	.align		8
        /*0070*/ 	.dword	$str$36
	.align		8
        /*0078*/ 	.dword	$str$37
	.align		8
        /*0080*/ 	.dword	$str$38
	.align		8
        /*0088*/ 	.dword	$str$39


//--------------------- .nv.constant2._ZN7cutlass13device_kernelINS_4gemm6kernel13GemmUniversalINS1_17GroupProblemShapeIN4cute5tupleIJiiiEEEEENS1_10collective13CollectiveMmaINS1_56MainloopSm100ArrayTmaUmmaWarpSpecializedBlockwiseScalingILi5ELi1ELi4ENS6_IJNS5_1CILi1EEESD_SD_EEEEENS6_IJNSC_ILi128EEESG_SG_EEENS_12float_e4m3_tENS6_IJPNS6_IJlSD_NSC_ILi0EEEEEEPNS5_6LayoutINS6_IJNS6_IJSG_iEEESN_iEEENS6_IJNS6_IJSJ_SD_EEENS6_IJSJ_iEEEiEEEEEEEESI_SU_NS5_8TiledMMAINS5_8MMA_AtomIJNS5_10MMA_TraitsINS5_19SM100_MMA_F8F6F4_SSEJSI_SI_fSG_SG_NS5_17integral_constantINS5_4UMMA5MajorELS11_0EEES12_NSZ_INS10_7ScaleInELS13_0EEES14_EEEEEENSM_ISE_NS6_IJSJ_SJ_SJ_EEEEENS6_IJNS5_10UnderscoreES19_S19_EEEEENS6_IJNS5_13SM90_TMA_LOADENS5_9TiledCopyINS5_9Copy_AtomIJNS5_25SM80_CP_ASYNC_CACHEALWAYSIffEEfEEENSM_INS6_IJSD_SD_EEENS6_IJSJ_SJ_EEEEENS6_IJSD_EEEEEEEENS5_14ComposedLayoutINS5_7SwizzleILi3ELi4ELi3EEENS5_18smem_ptr_flag_bitsILi8EEENSM_INS6_IJNSC_ILi8EEESG_EEENS6_IJSG_SD_EEEEEEEvNS5_8identityES1N_S1X_vS1Y_EENS_8epilogue10collective18CollectiveEpilogueINS20_31Sm100PtrArrayTmaWarpSpecializedILi2ELi2ELi64ELb0ELb0EEEJSH_NS6_IJNSM_ISG_SD_EENSM_INSC_ILi64EEESD_EEEEESI_PNS6_IJSD_lSJ_EEESI_S2A_NS20_6fusion15FusionCallbacksIS24_NS2B_17LinearCombinationISI_fSI_fLNS_15FloatRoundStyleE2EEESH_S28_JEEENS5_5SM1004TMEM4LOAD26SM100_TMEM_LOAD_32dp32b64xES1C_NS1O_IS1Q_S1S_NSM_INS6_IJSG_S1T_EEENS6_IJSD_SG_EEEEEEENS5_39AutoVectorizingCopyWithAssumedAlignmentILi128EEENS5_14SM90_TMA_STOREES2O_S2Q_S2Q_EEEvvEEEEvNT_6ParamsE --------------------------
	.section	.nv.constant2._ZN7cutlass13device_kernelINS_4gemm6kernel13GemmUniversalINS1_17GroupProblemShapeIN4cute5tupleIJiiiEEEEENS1_10collective13CollectiveMmaINS1_56MainloopSm100ArrayTmaUmmaWarpSpecializedBlockwiseScalingILi5ELi1ELi4ENS6_IJNS5_1CILi1EEESD_SD_EEEEENS6_IJNSC_ILi128EEESG_SG_EEENS_12float_e4m3_tENS6_IJPNS6_IJlSD_NSC_ILi0EEEEEEPNS5_6LayoutINS6_IJNS6_IJSG_iEEESN_iEEENS6_IJNS6_IJSJ_SD_EEENS6_IJSJ_iEEEiEEEEEEEESI_SU_NS5_8TiledMMAINS5_8MMA_AtomIJNS5_10MMA_TraitsINS5_19SM100_MMA_F8F6F4_SSEJSI_SI_fSG_SG_NS5_17integral_constantINS5_4UMMA5MajorELS11_0EEES12_NSZ_INS10_7ScaleInELS13_0EEES14_EEEEEENSM_ISE_NS6_IJSJ_SJ_SJ_EEEEENS6_IJNS5_10UnderscoreES19_S19_EEEEENS6_IJNS5_13SM90_TMA_LOADENS5_9TiledCopyINS5_9Copy_AtomIJNS5_25SM80_CP_ASYNC_CACHEALWAYSIffEEfEEENSM_INS6_IJSD_SD_EEENS6_IJSJ_SJ_EEEEENS6_IJSD_EEEEEEEENS5_14ComposedLayoutINS5_7SwizzleILi3ELi4ELi3EEENS5_18smem_ptr_flag_bitsILi8EEENSM_INS6_IJNSC_ILi8EEESG_EEENS6_IJSG_SD_EEEEEEEvNS5_8identityES1N_S1X_vS1Y_EENS_8epilogue10collective18CollectiveEpilogueINS20_31Sm100PtrArrayTmaWarpSpecializedILi2ELi2ELi64ELb0ELb0EEEJSH_NS6_IJNSM_ISG_SD_EENSM_INSC_ILi64EEESD_EEEEESI_PNS6_IJSD_lSJ_EEESI_S2A_NS20_6fusion15FusionCallbacksIS24_NS2B_17LinearCombinationISI_fSI_fLNS_15FloatRoundStyleE2EEESH_S28_JEEENS5_5SM1004TMEM4LOAD26SM100_TMEM_LOAD_32dp32b64xES1C_NS1O_IS1Q_S1S_NSM_INS6_IJSG_S1T_EEENS6_IJSD_SG_EEEEEEENS5_39AutoVectorizingCopyWithAssumedAlignmentILi128EEENS5_14SM90_TMA_STOREES2O_S2Q_S2Q_EEEvvEEEEvNT_6ParamsE,"a",@progbits
	.sectionflags	@""
	.align	4
.nv.constant2._ZN7cutlass13device_kernelINS_4gemm6kernel13GemmUniversalINS1_17GroupProblemShapeIN4cute5tupleIJiiiEEEEENS1_10collective13CollectiveMmaINS1_56MainloopSm100ArrayTmaUmmaWarpSpecializedBlockwiseScalingILi5ELi1ELi4ENS6_IJNS5_1CILi1EEESD_SD_EEEEENS6_IJNSC_ILi128EEESG_SG_EEENS_12float_e4m3_tENS6_IJPNS6_IJlSD_NSC_ILi0EEEEEEPNS5_6LayoutINS6_IJNS6_IJSG_iEEESN_iEEENS6_IJNS6_IJSJ_SD_EEENS6_IJSJ_iEEEiEEEEEEEESI_SU_NS5_8TiledMMAINS5_8MMA_AtomIJNS5_10MMA_TraitsINS5_19SM100_MMA_F8F6F4_SSEJSI_SI_fSG_SG_NS5_17integral_constantINS5_4UMMA5MajorELS11_0EEES12_NSZ_INS10_7ScaleInELS13_0EEES14_EEEEEENSM_ISE_NS6_IJSJ_SJ_SJ_EEEEENS6_IJNS5_10UnderscoreES19_S19_EEEEENS6_IJNS5_13SM90_TMA_LOADENS5_9TiledCopyINS5_9Copy_AtomIJNS5_25SM80_CP_ASYNC_CACHEALWAYSIffEEfEEENSM_INS6_IJSD_SD_EEENS6_IJSJ_SJ_EEEEENS6_IJSD_EEEEEEEENS5_14ComposedLayoutINS5_7SwizzleILi3ELi4ELi3EEENS5_18smem_ptr_flag_bitsILi8EEENSM_INS6_IJNSC_ILi8EEESG_EEENS6_IJSG_SD_EEEEEEEvNS5_8identityES1N_S1X_vS1Y_EENS_8epilogue10collective18CollectiveEpilogueINS20_31Sm100PtrArrayTmaWarpSpecializedILi2ELi2ELi64ELb0ELb0EEEJSH_NS6_IJNSM_ISG_SD_EENSM_INSC_ILi64EEESD_EEEEESI_PNS6_IJSD_lSJ_EEESI_S2A_NS20_6fusion15FusionCallbacksIS24_NS2B_17LinearCombinationISI_fSI_fLNS_15FloatRoundStyleE2EEESH_S28_JEEENS5_5SM1004TMEM4LOAD26SM100_TMEM_LOAD_32dp32b64xES1C_NS1O_IS1Q_S1S_NSM_INS6_IJSG_S1T_EEENS6_IJSD_SG_EEEEEEENS5_39AutoVectorizingCopyWithAssumedAlignmentILi128EEENS5_14SM90_TMA_STOREES2O_S2Q_S2Q_EEEvvEEEEvNT_6ParamsE:
        /*0000*/ 	.byte	0x90, 0x62, 0x00, 0x00, 0x00, 0x45, 0x00, 0x00, 0x20, 0x82, 0x00, 0x00, 0x50, 0x82, 0x00, 0x00
        /*0010*/ 	.byte	0x20, 0x92, 0x00, 0x00, 0xe0, 0x72, 0x00, 0x00


//--------------------- .text._ZN7cutlass13device_kernelINS_4gemm6kernel13GemmUniversalINS1_17GroupProblemShapeIN4cute5tupleIJiiiEEEEENS1_10collective13CollectiveMmaINS1_56MainloopSm100ArrayTmaUmmaWarpSpecializedBlockwiseScalingILi5ELi1ELi4ENS6_IJNS5_1CILi1EEESD_SD_EEEEENS6_IJNSC_ILi128EEESG_SG_EEENS_12float_e4m3_tENS6_IJPNS6_IJlSD_NSC_ILi0EEEEEEPNS5_6LayoutINS6_IJNS6_IJSG_iEEESN_iEEENS6_IJNS6_IJSJ_SD_EEENS6_IJSJ_iEEEiEEEEEEEESI_SU_NS5_8TiledMMAINS5_8MMA_AtomIJNS5_10MMA_TraitsINS5_19SM100_MMA_F8F6F4_SSEJSI_SI_fSG_SG_NS5_17integral_constantINS5_4UMMA5MajorELS11_0EEES12_NSZ_INS10_7ScaleInELS13_0EEES14_EEEEEENSM_ISE_NS6_IJSJ_SJ_SJ_EEEEENS6_IJNS5_10UnderscoreES19_S19_EEEEENS6_IJNS5_13SM90_TMA_LOADENS5_9TiledCopyINS5_9Copy_AtomIJNS5_25SM80_CP_ASYNC_CACHEALWAYSIffEEfEEENSM_INS6_IJSD_SD_EEENS6_IJSJ_SJ_EEEEENS6_IJSD_EEEEEEEENS5_14ComposedLayoutINS5_7SwizzleILi3ELi4ELi3EEENS5_18smem_ptr_flag_bitsILi8EEENSM_INS6_IJNSC_ILi8EEESG_EEENS6_IJSG_SD_EEEEEEEvNS5_8identityES1N_S1X_vS1Y_EENS_8epilogue10collective18CollectiveEpilogueINS20_31Sm100PtrArrayTmaWarpSpecializedILi2ELi2ELi64ELb0ELb0EEEJSH_NS6_IJNSM_ISG_SD_EENSM_INSC_ILi64EEESD_EEEEESI_PNS6_IJSD_lSJ_EEESI_S2A_NS20_6fusion15FusionCallbacksIS24_NS2B_17LinearCombinationISI_fSI_fLNS_15FloatRoundStyleE2EEESH_S28_JEEENS5_5SM1004TMEM4LOAD26SM100_TMEM_LOAD_32dp32b64xES1C_NS1O_IS1Q_S1S_NSM_INS6_IJSG_S1T_EEENS6_IJSD_SG_EEEEEEENS5_39AutoVectorizingCopyWithAssumedAlignmentILi128EEENS5_14SM90_TMA_STOREES2O_S2Q_S2Q_EEEvvEEEEvNT_6ParamsE --------------------------
	.section	.text._ZN7cutlass13device_kernelINS_4gemm6kernel13GemmUniversalINS1_17GroupProblemShapeIN4cute5tupleIJiiiEEEEENS1_10collective13CollectiveMmaINS1_56MainloopSm100ArrayTmaUmmaWarpSpecializedBlockwiseScalingILi5ELi1ELi4ENS6_IJNS5_1CILi1EEESD_SD_EEEEENS6_IJNSC_ILi128EEESG_SG_EEENS_12float_e4m3_tENS6_IJPNS6_IJlSD_NSC_ILi0EEEEEEPNS5_6LayoutINS6_IJNS6_IJSG_iEEESN_iEEENS6_IJNS6_IJSJ_SD_EEENS6_IJSJ_iEEEiEEEEEEEESI_SU_NS5_8TiledMMAINS5_8MMA_AtomIJNS5_10MMA_TraitsINS5_19SM100_MMA_F8F6F4_SSEJSI_SI_fSG_SG_NS5_17integral_constantINS5_4UMMA5MajorELS11_0EEES12_NSZ_INS10_7ScaleInELS13_0EEES14_EEEEEENSM_ISE_NS6_IJSJ_SJ_SJ_EEEEENS6_IJNS5_10UnderscoreES19_S19_EEEEENS6_IJNS5_13SM90_TMA_LOADENS5_9TiledCopyINS5_9Copy_AtomIJNS5_25SM80_CP_ASYNC_CACHEALWAYSIffEEfEEENSM_INS6_IJSD_SD_EEENS6_IJSJ_SJ_EEEEENS6_IJSD_EEEEEEEENS5_14ComposedLayoutINS5_7SwizzleILi3ELi4ELi3EEENS5_18smem_ptr_flag_bitsILi8EEENSM_INS6_IJNSC_ILi8EEESG_EEENS6_IJSG_SD_EEEEEEEvNS5_8identityES1N_S1X_vS1Y_EENS_8epilogue10collective18CollectiveEpilogueINS20_31Sm100PtrArrayTmaWarpSpecializedILi2ELi2ELi64ELb0ELb0EEEJSH_NS6_IJNSM_ISG_SD_EENSM_INSC_ILi64EEESD_EEEEESI_PNS6_IJSD_lSJ_EEESI_S2A_NS20_6fusion15FusionCallbacksIS24_NS2B_17LinearCombinationISI_fSI_fLNS_15FloatRoundStyleE2EEESH_S28_JEEENS5_5SM1004TMEM4LOAD26SM100_TMEM_LOAD_32dp32b64xES1C_NS1O_IS1Q_S1S_NSM_INS6_IJSG_S1T_EEENS6_IJSD_SG_EEEEEEENS5_39AutoVectorizingCopyWithAssumedAlignmentILi128EEENS5_14SM90_TMA_STOREES2O_S2Q_S2Q_EEEvvEEEEvNT_6ParamsE,"ax",@progbits
	.align	128
.text._ZN7cutlass13device_kernelINS_4gemm6kernel13GemmUniversalINS1_17GroupProblemShapeIN4cute5tupleIJiiiEEEEENS1_10collective13CollectiveMmaINS1_56MainloopSm100ArrayTmaUmmaWarpSpecializedBlockwiseScalingILi5ELi1ELi4ENS6_IJNS5_1CILi1EEESD_SD_EEEEENS6_IJNSC_ILi128EEESG_SG_EEENS_12float_e4m3_tENS6_IJPNS6_IJlSD_NSC_ILi0EEEEEEPNS5_6LayoutINS6_IJNS6_IJSG_iEEESN_iEEENS6_IJNS6_IJSJ_SD_EEENS6_IJSJ_iEEEiEEEEEEEESI_SU_NS5_8TiledMMAINS5_8MMA_AtomIJNS5_10MMA_TraitsINS5_19SM100_MMA_F8F6F4_SSEJSI_SI_fSG_SG_NS5_17integral_constantINS5_4UMMA5MajorELS11_0EEES12_NSZ_INS10_7ScaleInELS13_0EEES14_EEEEEENSM_ISE_NS6_IJSJ_SJ_SJ_EEEEENS6_IJNS5_10UnderscoreES19_S19_EEEEENS6_IJNS5_13SM90_TMA_LOADENS5_9TiledCopyINS5_9Copy_AtomIJNS5_25SM80_CP_ASYNC_CACHEALWAYSIffEEfEEENSM_INS6_IJSD_SD_EEENS6_IJSJ_SJ_EEEEENS6_IJSD_EEEEEEEENS5_14ComposedLayoutINS5_7SwizzleILi3ELi4ELi3EEENS5_18smem_ptr_flag_bitsILi8EEENSM_INS6_IJNSC_ILi8EEESG_EEENS6_IJSG_SD_EEEEEEEvNS5_8identityES1N_S1X_vS1Y_EENS_8epilogue10collective18CollectiveEpilogueINS20_31Sm100PtrArrayTmaWarpSpecializedILi2ELi2ELi64ELb0ELb0EEEJSH_NS6_IJNSM_ISG_SD_EENSM_INSC_ILi64EEESD_EEEEESI_PNS6_IJSD_lSJ_EEESI_S2A_NS20_6fusion15FusionCallbacksIS24_NS2B_17LinearCombinationISI_fSI_fLNS_15FloatRoundStyleE2EEESH_S28_JEEENS5_5SM1004TMEM4LOAD26SM100_TMEM_LOAD_32dp32b64xES1C_NS1O_IS1Q_S1S_NSM_INS6_IJSG_S1T_EEENS6_IJSD_SG_EEEEEEENS5_39AutoVectorizingCopyWithAssumedAlignmentILi128EEENS5_14SM90_TMA_STOREES2O_S2Q_S2Q_EEEvvEEEEvNT_6ParamsE:
        .type           _ZN7cutlass13device_kernelINS_4gemm6kernel13GemmUniversalINS1_17GroupProblemShapeIN4cute5tupleIJiiiEEEEENS1_10collective13CollectiveMmaINS1_56MainloopSm100ArrayTmaUmmaWarpSpecializedBlockwiseScalingILi5ELi1ELi4ENS6_IJNS5_1CILi1EEESD_SD_EEEEENS6_IJNSC_ILi128EEESG_SG_EEENS_12float_e4m3_tENS6_IJPNS6_IJlSD_NSC_ILi0EEEEEEPNS5_6LayoutINS6_IJNS6_IJSG_iEEESN_iEEENS6_IJNS6_IJSJ_SD_EEENS6_IJSJ_iEEEiEEEEEEEESI_SU_NS5_8TiledMMAINS5_8MMA_AtomIJNS5_10MMA_TraitsINS5_19SM100_MMA_F8F6F4_SSEJSI_SI_fSG_SG_NS5_17integral_constantINS5_4UMMA5MajorELS11_0EEES12_NSZ_INS10_7ScaleInELS13_0EEES14_EEEEEENSM_ISE_NS6_IJSJ_SJ_SJ_EEEEENS6_IJNS5_10UnderscoreES19_S19_EEEEENS6_IJNS5_13SM90_TMA_LOADENS5_9TiledCopyINS5_9Copy_AtomIJNS5_25SM80_CP_ASYNC_CACHEALWAYSIffEEfEEENSM_INS6_IJSD_SD_EEENS6_IJSJ_SJ_EEEEENS6_IJSD_EEEEEEEENS5_14ComposedLayoutINS5_7SwizzleILi3ELi4ELi3EEENS5_18smem_ptr_flag_bitsILi8EEENSM_INS6_IJNSC_ILi8EEESG_EEENS6_IJSG_SD_EEEEEEEvNS5_8identityES1N_S1X_vS1Y_EENS_8epilogue10collective18CollectiveEpilogueINS20_31Sm100PtrArrayTmaWarpSpecializedILi2ELi2ELi64ELb0ELb0EEEJSH_NS6_IJNSM_ISG_SD_EENSM_INSC_ILi64EEESD_EEEEESI_PNS6_IJSD_lSJ_EEESI_S2A_NS20_6fusion15FusionCallbacksIS24_NS2B_17LinearCombinationISI_fSI_fLNS_15FloatRoundStyleE2EEESH_S28_JEEENS5_5SM1004TMEM4LOAD26SM100_TMEM_LOAD_32dp32b64xES1C_NS1O_IS1Q_S1S_NSM_INS6_IJSG_S1T_EEENS6_IJSD_SG_EEEEEEENS5_39AutoVectorizingCopyWithAssumedAlignmentILi128EEENS5_14SM90_TMA_STOREES2O_S2Q_S2Q_EEEvvEEEEvNT_6ParamsE,@function
        .size           _ZN7cutlass13device_kernelINS_4gemm6kernel13GemmUniversalINS1_17GroupProblemShapeIN4cute5tupleIJiiiEEEEENS1_10collective13CollectiveMmaINS1_56MainloopSm100ArrayTmaUmmaWarpSpecializedBlockwiseScalingILi5ELi1ELi4ENS6_IJNS5_1CILi1EEESD_SD_EEEEENS6_IJNSC_ILi128EEESG_SG_EEENS_12float_e4m3_tENS6_IJPNS6_IJlSD_NSC_ILi0EEEEEEPNS5_6LayoutINS6_IJNS6_IJSG_iEEESN_iEEENS6_IJNS6_IJSJ_SD_EEENS6_IJSJ_iEEEiEEEEEEEESI_SU_NS5_8TiledMMAINS5_8MMA_AtomIJNS5_10MMA_TraitsINS5_19SM100_MMA_F8F6F4_SSEJSI_SI_fSG_SG_NS5_17integral_constantINS5_4UMMA5MajorELS11_0EEES12_NSZ_INS10_7ScaleInELS13_0EEES14_EEEEEENSM_ISE_NS6_IJSJ_SJ_SJ_EEEEENS6_IJNS5_10UnderscoreES19_S19_EEEEENS6_IJNS5_13SM90_TMA_LOADENS5_9TiledCopyINS5_9Copy_AtomIJNS5_25SM80_CP_ASYNC_CACHEALWAYSIffEEfEEENSM_INS6_IJSD_SD_EEENS6_IJSJ_SJ_EEEEENS6_IJSD_EEEEEEEENS5_14ComposedLayoutINS5_7SwizzleILi3ELi4ELi3EEENS5_18smem_ptr_flag_bitsILi8EEENSM_INS6_IJNSC_ILi8EEESG_EEENS6_IJSG_SD_EEEEEEEvNS5_8identityES1N_S1X_vS1Y_EENS_8epilogue10collective18CollectiveEpilogueINS20_31Sm100PtrArrayTmaWarpSpecializedILi2ELi2ELi64ELb0ELb0EEEJSH_NS6_IJNSM_ISG_SD_EENSM_INSC_ILi64EEESD_EEEEESI_PNS6_IJSD_lSJ_EEESI_S2A_NS20_6fusion15FusionCallbacksIS24_NS2B_17LinearCombinationISI_fSI_fLNS_15FloatRoundStyleE2EEESH_S28_JEEENS5_5SM1004TMEM4LOAD26SM100_TMEM_LOAD_32dp32b64xES1C_NS1O_IS1Q_S1S_NSM_INS6_IJSG_S1T_EEENS6_IJSD_SG_EEEEEEENS5_39AutoVectorizingCopyWithAssumedAlignmentILi128EEENS5_14SM90_TMA_STOREES2O_S2Q_S2Q_EEEvvEEEEvNT_6ParamsE,(.L_x_267 - _ZN7cutlass13device_kernelINS_4gemm6kernel13GemmUniversalINS1_17GroupProblemShapeIN4cute5tupleIJiiiEEEEENS1_10collective13CollectiveMmaINS1_56MainloopSm100ArrayTmaUmmaWarpSpecializedBlockwiseScalingILi5ELi1ELi4ENS6_IJNS5_1CILi1EEESD_SD_EEEEENS6_IJNSC_ILi128EEESG_SG_EEENS_12float_e4m3_tENS6_IJPNS6_IJlSD_NSC_ILi0EEEEEEPNS5_6LayoutINS6_IJNS6_IJSG_iEEESN_iEEENS6_IJNS6_IJSJ_SD_EEENS6_IJSJ_iEEEiEEEEEEEESI_SU_NS5_8TiledMMAINS5_8MMA_AtomIJNS5_10MMA_TraitsINS5_19SM100_MMA_F8F6F4_SSEJSI_SI_fSG_SG_NS5_17integral_constantINS5_4UMMA5MajorELS11_0EEES12_NSZ_INS10_7ScaleInELS13_0EEES14_EEEEEENSM_ISE_NS6_IJSJ_SJ_SJ_EEEEENS6_IJNS5_10UnderscoreES19_S19_EEEEENS6_IJNS5_13SM90_TMA_LOADENS5_9TiledCopyINS5_9Copy_AtomIJNS5_25SM80_CP_ASYNC_CACHEALWAYSIffEEfEEENSM_INS6_IJSD_SD_EEENS6_IJSJ_SJ_EEEEENS6_IJSD_EEEEEEEENS5_14ComposedLayoutINS5_7SwizzleILi3ELi4ELi3EEENS5_18smem_ptr_flag_bitsILi8EEENSM_INS6_IJNSC_ILi8EEESG_EEENS6_IJSG_SD_EEEEEEEvNS5_8identityES1N_S1X_vS1Y_EENS_8epilogue10collective18CollectiveEpilogueINS20_31Sm100PtrArrayTmaWarpSpecializedILi2ELi2ELi64ELb0ELb0EEEJSH_NS6_IJNSM_ISG_SD_EENSM_INSC_ILi64EEESD_EEEEESI_PNS6_IJSD_lSJ_EEESI_S2A_NS20_6fusion15FusionCallbacksIS24_NS2B_17LinearCombinationISI_fSI_fLNS_15FloatRoundStyleE2EEESH_S28_JEEENS5_5SM1004TMEM4LOAD26SM100_TMEM_LOAD_32dp32b64xES1C_NS1O_IS1Q_S1S_NSM_INS6_IJSG_S1T_EEENS6_IJSD_SG_EEEEEEENS5_39AutoVectorizingCopyWithAssumedAlignmentILi128EEENS5_14SM90_TMA_STOREES2O_S2Q_S2Q_EEEvvEEEEvNT_6ParamsE)
        .other          _ZN7cutlass13device_kernelINS_4gemm6kernel13GemmUniversalINS1_17GroupProblemShapeIN4cute5tupleIJiiiEEEEENS1_10collective13CollectiveMmaINS1_56MainloopSm100ArrayTmaUmmaWarpSpecializedBlockwiseScalingILi5ELi1ELi4ENS6_IJNS5_1CILi1EEESD_SD_EEEEENS6_IJNSC_ILi128EEESG_SG_EEENS_12float_e4m3_tENS6_IJPNS6_IJlSD_NSC_ILi0EEEEEEPNS5_6LayoutINS6_IJNS6_IJSG_iEEESN_iEEENS6_IJNS6_IJSJ_SD_EEENS6_IJSJ_iEEEiEEEEEEEESI_SU_NS5_8TiledMMAINS5_8MMA_AtomIJNS5_10MMA_TraitsINS5_19SM100_MMA_F8F6F4_SSEJSI_SI_fSG_SG_NS5_17integral_constantINS5_4UMMA5MajorELS11_0EEES12_NSZ_INS10_7ScaleInELS13_0EEES14_EEEEEENSM_ISE_NS6_IJSJ_SJ_SJ_EEEEENS6_IJNS5_10UnderscoreES19_S19_EEEEENS6_IJNS5_13SM90_TMA_LOADENS5_9TiledCopyINS5_9Copy_AtomIJNS5_25SM80_CP_ASYNC_CACHEALWAYSIffEEfEEENSM_INS6_IJSD_SD_EEENS6_IJSJ_SJ_EEEEENS6_IJSD_EEEEEEEENS5_14ComposedLayoutINS5_7SwizzleILi3ELi4ELi3EEENS5_18smem_ptr_flag_bitsILi8EEENSM_INS6_IJNSC_ILi8EEESG_EEENS6_IJSG_SD_EEEEEEEvNS5_8identityES1N_S1X_vS1Y_EENS_8epilogue10collective18CollectiveEpilogueINS20_31Sm100PtrArrayTmaWarpSpecializedILi2ELi2ELi64ELb0ELb0EEEJSH_NS6_IJNSM_ISG_SD_EENSM_INSC_ILi64EEESD_EEEEESI_PNS6_IJSD_lSJ_EEESI_S2A_NS20_6fusion15FusionCallbacksIS24_NS2B_17LinearCombinationISI_fSI_fLNS_15FloatRoundStyleE2EEESH_S28_JEEENS5_5SM1004TMEM4LOAD26SM100_TMEM_LOAD_32dp32b64xES1C_NS1O_IS1Q_S1S_NSM_INS6_IJSG_S1T_EEENS6_IJSD_SG_EEEEEEENS5_39AutoVectorizingCopyWithAssumedAlignmentILi128EEENS5_14SM90_TMA_STOREES2O_S2Q_S2Q_EEEvvEEEEvNT_6ParamsE,@"STO_CUDA_ENTRY STV_DEFAULT"
_ZN7cutlass13device_kernelINS_4gemm6kernel13GemmUniversalINS1_17GroupProblemShapeIN4cute5tupleIJiiiEEEEENS1_10collective13CollectiveMmaINS1_56MainloopSm100ArrayTmaUmmaWarpSpecializedBlockwiseScalingILi5ELi1ELi4ENS6_IJNS5_1CILi1EEESD_SD_EEEEENS6_IJNSC_ILi128EEESG_SG_EEENS_12float_e4m3_tENS6_IJPNS6_IJlSD_NSC_ILi0EEEEEEPNS5_6LayoutINS6_IJNS6_IJSG_iEEESN_iEEENS6_IJNS6_IJSJ_SD_EEENS6_IJSJ_iEEEiEEEEEEEESI_SU_NS5_8TiledMMAINS5_8MMA_AtomIJNS5_10MMA_TraitsINS5_19SM100_MMA_F8F6F4_SSEJSI_SI_fSG_SG_NS5_17integral_constantINS5_4UMMA5MajorELS11_0EEES12_NSZ_INS10_7ScaleInELS13_0EEES14_EEEEEENSM_ISE_NS6_IJSJ_SJ_SJ_EEEEENS6_IJNS5_10UnderscoreES19_S19_EEEEENS6_IJNS5_13SM90_TMA_LOADENS5_9TiledCopyINS5_9Copy_AtomIJNS5_25SM80_CP_ASYNC_CACHEALWAYSIffEEfEEENSM_INS6_IJSD_SD_EEENS6_IJSJ_SJ_EEEEENS6_IJSD_EEEEEEEENS5_14ComposedLayoutINS5_7SwizzleILi3ELi4ELi3EEENS5_18smem_ptr_flag_bitsILi8EEENSM_INS6_IJNSC_ILi8EEESG_EEENS6_IJSG_SD_EEEEEEEvNS5_8identityES1N_S1X_vS1Y_EENS_8epilogue10collective18CollectiveEpilogueINS20_31Sm100PtrArrayTmaWarpSpecializedILi2ELi2ELi64ELb0ELb0EEEJSH_NS6_IJNSM_ISG_SD_EENSM_INSC_ILi64EEESD_EEEEESI_PNS6_IJSD_lSJ_EEESI_S2A_NS20_6fusion15FusionCallbacksIS24_NS2B_17LinearCombinationISI_fSI_fLNS_15FloatRoundStyleE2EEESH_S28_JEEENS5_5SM1004TMEM4LOAD26SM100_TMEM_LOAD_32dp32b64xES1C_NS1O_IS1Q_S1S_NSM_INS6_IJSG_S1T_EEENS6_IJSD_SG_EEEEEEENS5_39AutoVectorizingCopyWithAssumedAlignmentILi128EEENS5_14SM90_TMA_STOREES2O_S2Q_S2Q_EEEvvEEEEvNT_6ParamsE:
[----:B------:R-:W1:Y:S01]  /*0000*/  LDC R1, c[0x0][0x37c] ;  /* 0x0000df00ff017b82 */ /* 0x000e620000000800 */
[----:B------:R-:W2:Y:S02]  /*0010*/  S2R R5, SR_TID.X ;  /* 0x0000000000057919 */ /* 0x000ea40000002100 */
[----:B--2---:R-:W-:-:S05]  /*0020*/  SHF.R.U32.HI R2, RZ, 0x5, R5 ;  /* 0x00000005ff027819 */ /* 0x004fca0000011605 */
[----:B------:R-:W2:Y:S02]  /*0030*/  SHFL.IDX PT, R0, R2, RZ, 0x1f ;  /* 0x00001fff02007589 */ /* 0x000ea400000e0000 */
[----:B--2---:R-:W-:-:S13]  /*0040*/  R2UR UR39, R0 ;  /* 0x00000000002772ca */ /* 0x004fda00000e0000 */
[----:B------:R-:W-:-:S09]  /*0050*/  UISETP.GE.AND UP0, UPT, UR39, 0x4, UPT ;  /* 0x000000042700788c */ /* 0x000fd2000bf06270 */
[----:B-1----:R-:W-:Y:S05]  /*0060*/  BRA.U !UP0, `(.L_x_0) ;  /* 0x0000000108147547 */ /* 0x002fea000b800000 */
[----:B------:R-:W-:-:S11]  /*0070*/  UISETP.GE.U32.AND UP0, UPT, UR39, 0x8, UPT ;  /* 0x000000082700788c */ /* 0x000fd6000bf06070 */
[----:B------:R-:W-:Y:S01]  /*0080*/  @UP0 UISETP.NE.AND UP1, UPT, UR39, 0x8, UPT ;  /* 0x000000082700088c */ /* 0x000fe2000bf25270 */
[----:B------:R-:W-:Y:S02]  /*0090*/  @UP0 UMOV UR4, 0x8 ;  /* 0x0000000800040882 */ /* 0x000fe40000000000 */
[----:B------:R-:W-:Y:S01]  /*00a0*/  UMOV UR39, 0x4 ;  /* 0x0000000400277882 */ /* 0x000fe20000000000 */
[----:B------:R-:W-:Y:S02]  /*00b0*/  @UP0 USEL UR39, UR4, 0x9, !UP1 ;  /* 0x0000000904270887 */ /* 0x000fe4000c800000 */
.L_x_0:
[----:B------:R-:W1:Y:S01]  /*00c0*/  SHFL.IDX PT, R0, R2, RZ, 0x1f ;  /* 0x00001fff02007589 */ /* 0x000e6200000e0000 */
[----:B------:R-:W-:Y:S02]  /*00d0*/  ELECT P2, URZ, PT ;  /* 0x0000000000ff782f */ /* 0x000fe40003840000 */
[----:B-1----:R-:W-:-:S13]  /*00e0*/  ISETP.NE.AND P0, PT, R0, RZ, PT ;  /* 0x000000ff0000720c */ /* 0x002fda0003f05270 */
[----:B------:R-:W-:Y:S05]  /*00f0*/  @P0 BRA `(.L_x_1) ;  /* 0x0000000000500947 */ /* 0x000fea0003800000 */
[----:B------:R-:W1:Y:S01]  /*0100*/  S2UR UR5, SR_CgaCtaId ;  /* 0x00000000000579c3 */ /* 0x000e620000008800 */
[----:B------:R-:W-:Y:S01]  /*0110*/  UMOV UR6, 0x400 ;  /* 0x0000040000067882 */ /* 0x000fe20000000000 */
[----:B------:R-:W-:Y:S01]  /*0120*/  UMOV UR4, 0x1 ;  /* 0x0000000100047882 */ /* 0x000fe20000000000 */
[----:B------:R-:W-:Y:S01]  /*0130*/  ELECT P0, URZ, PT ;  /* 0x0000000000ff782f */ /* 0x000fe20003800000 */
[----:B-1----:R-:W-:Y:S02]  /*0140*/  ULEA UR5, UR5, UR6, 0x18 ;  /* 0x0000000605057291 */ /* 0x002fe4000f8ec0ff */
[----:B------:R-:W-:-:S04]  /*0150*/  UIADD3 UR6, UPT, UPT, -UR4, 0x100000, URZ ;  /* 0x0010000004067890 */ /* 0x000fc8000fffe1ff */
[----:B------:R-:W-:Y:S02]  /*0160*/  USHF.L.U32 UR7, UR6, 0xb, URZ ;  /* 0x0000000b06077899 */ /* 0x000fe400080006ff */
[----:B------:R-:W-:Y:S01]  /*0170*/  USHF.L.U32 UR6, UR6, 0x1, URZ ;  /* 0x0000000106067899 */ /* 0x000fe200080006ff */
[----:B------:R-:W1:Y:S11]  /*0180*/  FENCE.VIEW.ASYNC.S ;  /* 0x00000000000073c6 */ /* 0x000e760000000000 */
[----:B-1----:R1:W2:Y:S01]  /*0190*/  SYNCS.EXCH.64 URZ, [UR5], UR6 ;  /* 0x0000000605ff75b2 */ /* 0x0022a20008000100 */
[----:B------:R1:W3:Y:S01]  /*01a0*/  SYNCS.EXCH.64 URZ, [UR5+0x28], UR6 ;  /* 0x0000280605ff75b2 */ /* 0x0002e20008000100 */
[----:B------:R1:W4:Y:S01]  /*01b0*/  SYNCS.EXCH.64 URZ, [UR5+0x8], UR6 ;  /* 0x0000080605ff75b2 */ /* 0x0003220008000100 */
[----:B------:R1:W1:Y:S01]  /*01c0*/  SYNCS.EXCH.64 URZ, [UR5+0x30], UR6 ;  /* 0x0000300605ff75b2 */ /* 0x0002620008000100 */
[----:B------:R1:W1:Y:S01]  /*01d0*/  SYNCS.EXCH.64 URZ, [UR5+0x10], UR6 ;  /* 0x0000100605ff75b2 */ /* 0x0002620008000100 */
[----:B------:R1:W1:Y:S01]  /*01e0*/  SYNCS.EXCH.64 URZ, [UR5+0x38], UR6 ;  /* 0x0000380605ff75b2 */ /* 0x0002620008000100 */
[----:B------:R1:W1:Y:S01]  /*01f0*/  SYNCS.EXCH.64 URZ, [UR5+0x18], UR6 ;  /* 0x0000180605ff75b2 */ /* 0x0002620008000100 */
[----:B------:R1:W1:Y:S01]  /*0200*/  SYNCS.EXCH.64 URZ, [UR5+0x40], UR6 ;  /* 0x0000400605ff75b2 */ /* 0x0002620008000100 */
[----:B------:R1:W1:Y:S01]  /*0210*/  SYNCS.EXCH.64 URZ, [UR5+0x20], UR6 ;  /* 0x0000200605ff75b2 */ /* 0x0002620008000100 */
[----:B------:R1:W1:Y:S01]  /*0220*/  SYNCS.EXCH.64 URZ, [UR5+0x48], UR6 ;  /* 0x0000480605ff75b2 */ /* 0x0002620008000100 */
[----:B------:R-:W-:Y:S01]  /*0230*/  NOP ;  /* 0x0000000000007918 */ /* 0x000fe20000000000 */
.L_x_1:
[----:B------:R-:W5:Y:S01]  /*0240*/  SHFL.IDX PT, R0, R2, RZ, 0x1f ;  /* 0x00001fff02007589 */ /* 0x000f6200000e0000 */
[----:B------:R-:W-:Y:S01]  /*0250*/  NOP ;  /* 0x0000000000007918 */ /* 0x000fe20000000000 */
[----:B-----5:R-:W-:-:S13]  /*0260*/  ISETP.NE.AND P0, PT, R0, 0x8, PT ;  /* 0x000000080000780c */ /* 0x020fda0003f05270 */
[----:B------:R-:W-:Y:S05]  /*0270*/  @P0 BRA `(.L_x_2) ;  /* 0x0000000000600947 */ /* 0x000fea0003800000 */
[----:B-1----:R-:W1:Y:S01]  /*0280*/  S2UR UR6, SR_CgaCtaId ;  /* 0x00000000000679c3 */ /* 0x002e620000008800 */
[----:B------:R-:W-:Y:S01]  /*0290*/  UMOV UR7, 0x400 ;  /* 0x0000040000077882 */ /* 0x000fe20000000000 */
[----:B------:R-:W-:Y:S01]  /*02a0*/  UMOV UR5, 0x40 ;  /* 0x0000004000057882 */ /* 0x000fe20000000000 */
[----:B------:R-:W-:Y:S01]  /*02b0*/  UMOV UR4, 0x80 ;  /* 0x0000008000047882 */ /* 0x000fe20000000000 */
[----:B------:R-:W-:-:S04]  /*02c0*/  UIADD3 UR8, UPT, UPT, -UR5, 0x100000, URZ ;  /* 0x0010000005087890 */ /* 0x000fc8000fffe1ff */
[----:B------:R-:W-:Y:S02]  /*02d0*/  USHF.L.U32 UR9, UR8, 0xb, URZ ;  /* 0x0000000b08097899 */ /* 0x000fe400080006ff */
[----:B------:R-:W-:Y:S02]  /*02e0*/  USHF.L.U32 UR8, UR8, 0x1, URZ ;  /* 0x0000000108087899 */ /* 0x000fe400080006ff */
[----:B------:R-:W-:-:S04]  /*02f0*/  UIADD3 UR4, UPT, UPT, -UR4, 0x100000, URZ ;  /* 0x0010000004047890 */ /* 0x000fc8000fffe1ff */
[----:B------:R-:W-:Y:S02]  /*0300*/  USHF.L.U32 UR5, UR4, 0xb, URZ ;  /* 0x0000000b04057899 */ /* 0x000fe400080006ff */
[----:B------:R-:W-:Y:S01]  /*0310*/  USHF.L.U32 UR4, UR4, 0x1, URZ ;  /* 0x0000000104047899 */ /* 0x000fe200080006ff */
[----:B------:R-:W-:Y:S01]  /*0320*/  ELECT P0, URZ, PT ;  /* 0x0000000000ff782f */ /* 0x000fe20003800000 */
[----:B-1----:R-:W-:Y:S01]  /*0330*/  ULEA UR6, UR6, UR7, 0x18 ;  /* 0x0000000706067291 */ /* 0x002fe2000f8ec0ff */
[----:B------:R-:W1:Y:S11]  /*0340*/  FENCE.VIEW.ASYNC.S ;  /* 0x00000000000073c6 */ /* 0x000e760000000000 */
[----:B-1----:R1:W1:Y:S01]  /*0350*/  SYNCS.EXCH.64 URZ, [UR6+0x50], UR8 ;  /* 0x0000500806ff75b2 */ /* 0x0022620008000100 */
[----:B------:R1:W1:Y:S01]  /*0360*/  SYNCS.EXCH.64 URZ, [UR6+0x78], UR4 ;  /* 0x0000780406ff75b2 */ /* 0x0002620008000100 */
        /* <DEDUP_REMOVED lines=9> */
.L_x_2:
        /* <DEDUP_REMOVED lines=21> */
[----:B------:R-:W-:Y:S01]  /*0550*/  NOP ;  /* 0x0000000000007918 */ /* 0x000fe20000000000 */
.L_x_3:
[----:B------:R-:W5:Y:S01]  /*0560*/  SHFL.IDX PT, R0, R2, RZ, 0x1f ;  /* 0x00001fff02007589 */ /* 0x000f6200000e0000 */
[----:B------:R-:W-:Y:S01]  /*0570*/  NOP ;  /* 0x0000000000007918 */ /* 0x000fe20000000000 */
[----:B-----5:R-:W-:-:S13]  /*0580*/  ISETP.NE.AND P0, PT, R0, 0x5, PT ;  /* 0x000000050000780c */ /* 0x020fda0003f05270 */
[----:B------:R-:W-:Y:S05]  /*0590*/  @P0 BRA `(.L_x_4) ;  /* 0x0000000000300947 */ /* 0x000fea0003800000 */
[----:B-1----:R-:W1:Y:S01]  /*05a0*/  S2UR UR5, SR_CgaCtaId ;  /* 0x00000000000579c3 */ /* 0x002e620000008800 */
        /* <DEDUP_REMOVED lines=8> */
[----:B-1----:R1:W1:Y:S01]  /*0630*/  SYNCS.EXCH.64 URZ, [UR5+0x100], UR6 ;  /* 0x0001000605ff75b2 */ /* 0x0022620008000100 */
[----:B------:R1:W1:Y:S01]  /*0640*/  SYNCS.EXCH.64 URZ, [UR5+0x108], UR6 ;  /* 0x0001080605ff75b2 */ /* 0x0002620008000100 */
[----:B------:R-:W-:Y:S01]  /*0650*/  NOP ;  /* 0x0000000000007918 */ /* 0x000fe20000000000 */
.L_x_4:
        /* <DEDUP_REMOVED lines=19> */
[----:B------:R-:W-:Y:S01]  /*0790*/  NOP ;  /* 0x0000000000007918 */ /* 0x000fe20000000000 */
.L_x_5:
        /* <DEDUP_REMOVED lines=26> */
.L_x_6:
[----:B------:R-:W-:Y:S01]  /*0940*/  ISETP.NE.OR P0, PT, RZ, UR39, !P2 ;  /* 0x00000027ff007c0c */ /* 0x000fe2000d705670 */
[----:B-1----:R-:W-:Y:S01]  /*0950*/  UMOV UR4, 0x80 ;  /* 0x0000008000047882 */ /* 0x002fe20000000000 */
[----:B------:R-:W-:Y:S01]  /*0960*/  NOP ;  /* 0x0000000000007918 */ /* 0x000fe20000000000 */
[----:B------:R-:W1:Y:S01]  /*0970*/  LDC.64 R10, c[0x0][0xbf0] ;  /* 0x0002fc00ff0a7b82 */ /* 0x000e620000000a00 */
[----:B------:R-:W1:Y:S01]  /*0980*/  LDCU.64 UR40, c[0x0][0x358] ;  /* 0x00006b00ff2877ac */ /* 0x000e620008000a00 */
[----:B------:R-:W2:Y:S01]  /*0990*/  LDCU UR21, c[0x0][0xc0c] ;  /* 0x00018180ff1577ac */ /* 0x000ea20008000800 */
[----:B------:R-:W2:Y:S07]  /*09a0*/  LDCU UR20, c[0x0][0xc10] ;  /* 0x00018200ff1477ac */ /* 0x000eae0008000800 */
[----:B------:R-:W-:Y:S01]  /*09b0*/  VOTEU.ALL UP0, P0 ;  /* 0x0000000000ff7886 */ /* 0x000fe20000000000 */
[----:B------:R-:W1:Y:S04]  /*09c0*/  LDCU.128 UR12, c[0x0][0xba0] ;  /* 0x00017400ff0c77ac */ /* 0x000e680008000c00 */
[----:B------:R-:W3:Y:S01]  /*09d0*/  @!UP0 S2UR UR5, SR_CgaCtaId ;  /* 0x00000000000589c3 */ /* 0x000ee20000008800 */
[----:B------:R-:W-:Y:S01]  /*09e0*/  @!UP0 UMOV UR6, 0x400 ;  /* 0x0000040000068882 */ /* 0x000fe20000000000 */
[----:B------:R-:W-:-:S04]  /*09f0*/  @!UP0 UIADD3 UR8, UPT, UPT, -UR4, 0x100000, URZ ;  /* 0x0010000004088890 */ /* 0x000fc8000fffe1ff */
[----:B------:R-:W-:Y:S02]  /*0a00*/  @!UP0 USHF.L.U32 UR9, UR8, 0xb, URZ ;  /* 0x0000000b08098899 */ /* 0x000fe400080006ff */
[----:B------:R-:W-:Y:S01]  /*0a10*/  @!UP0 USHF.L.U32 UR8, UR8, 0x1, URZ ;  /* 0x0000000108088899 */ /* 0x000fe200080006ff */
[----:B------:R-:W2:Y:S01]  /*0a20*/  LDCU UR4, c[0x0][0xbdc] ;  /* 0x00017b80ff0477ac */ /* 0x000ea20008000800 */
[----:B------:R-:W1:Y:S01]  /*0a30*/  LDCU UR34, c[0x0][0xbe0] ;  /* 0x00017c00ff2277ac */ /* 0x000e620008000800 */
[----:B------:R-:W1:Y:S01]  /*0a40*/  LDCU UR23, c[0x0][0xbe8] ;  /* 0x00017d00ff1777ac */ /* 0x000e620008000800 */
[----:B---3--:R-:W-:Y:S01]  /*0a50*/  @!UP0 ULEA UR5, UR5, UR6, 0x18 ;  /* 0x0000000605058291 */ /* 0x008fe2000f8ec0ff */
[----:B------:R-:W-:Y:S01]  /*0a60*/  VOTEU.ALL UP0, P0 ;  /* 0x0000000000ff7886 */ /* 0x000fe20000000000 */
[----:B------:R-:W3:Y:S10]  /*0a70*/  FENCE.VIEW.ASYNC.S ;  /* 0x00000000000073c6 */ /* 0x000ef40000000000 */
[----:B---3--:R3:W2:Y:S02]  /*0a80*/  @!UP0 SYNCS.EXCH.64 URZ, [UR5+0x140], UR8 ;  /* 0x0001400805ff85b2 */ /* 0x0086a40008000100 */
[----:B--2-4-:R-:W-:Y:S01]  /*0a90*/  BAR.SYNC.DEFER_BLOCKING 0x0 ;  /* 0x0000000000007b1d */ /* 0x014fe20000010000 */
[----:B------:R-:W-:-:S02]  /*0aa0*/  USHF.L.U32 UR21, UR21, UR4, URZ ;  /* 0x0000000415157299 */ /* 0x000fc400080006ff */
[----:B------:R-:W-:-:S03]  /*0ab0*/  USHF.L.U32 UR20, UR20, UR4, URZ ;  /* 0x0000000414147299 */ /* 0x000fc600080006ff */
[----:B---3--:R-:W2:Y:S01]  /*0ac0*/  LDCU.128 UR8, c[0x0][0xbb0] ;  /* 0x00017600ff0877ac */ /* 0x008ea20008000c00 */
[----:B-1----:R-:W3:Y:S04]  /*0ad0*/  LDG.E R6, desc[UR40][R10.64+0x4] ;  /* 0x000004280a067981 */ /* 0x002ee8000c1e1900 */
[----:B------:R-:W4:Y:S01]  /*0ae0*/  LDG.E R7, desc[UR40][R10.64] ;  /* 0x000000280a077981 */ /* 0x000f22000c1e1900 */
[----:B------:R-:W-:Y:S01]  /*0af0*/  IABS R4, UR21 ;  /* 0x0000001500047c13 */ /* 0x000fe20008000000 */
[----:B------:R-:W1:Y:S03]  /*0b00*/  LDCU.128 UR4, c[0x0][0xbc0] ;  /* 0x00017800ff0477ac */ /* 0x000e660008000c00 */
[----:B------:R-:W-:-:S02]  /*0b10*/  R2UR UR27, R4 ;  /* 0x00000000041b72ca */ /* 0x000fc400000e0000 */
[----:B------:R-:W-:-:S04]  /*0b20*/  IABS R4, UR20 ;  /* 0x0000001400047c13 */ /* 0x000fc80008000000 */
[----:B------:R-:W-:Y:S01]  /*0b30*/  R2UR UR26, R4 ;  /* 0x00000000041a72ca */ /* 0x000fe200000e0000 */
[----:B------:R-:W-:-:S12]  /*0b40*/  UISETP.NE.U32.AND UP0, UPT, UR14, URZ, UPT ;  /* 0x000000ff0e00728c */ /* 0x000fd8000bf05070 */
[----:B------:R-:W2:Y:S01]  /*0b50*/  I2F.RP R4, UR26 ;  /* 0x0000001a00047d06 */ /* 0x000ea20008209400 */
[----:B------:R-:W-:-:S07]  /*0b60*/  UISETP.NE.AND.EX UP5, UPT, UR15, URZ, UPT, UP0 ;  /* 0x000000ff0f00728c */ /* 0x000fce000bfa5300 */
[----:B--2---:R-:W2:Y:S01]  /*0b70*/  MUFU.RCP R4, R4 ;  /* 0x0000000400047308 */ /* 0x004ea20000001000 */
[----:B-1----:R-:W-:-:S04]  /*0b80*/  UISETP.NE.U32.AND UP4, UPT, UR4, URZ, UPT ;  /* 0x000000ff0400728c */ /* 0x002fc8000bf85070 */
[----:B------:R-:W-:Y:S01]  /*0b90*/  UISETP.NE.AND.EX UP4, UPT, UR5, URZ, UPT, UP4 ;  /* 0x000000ff0500728c */ /* 0x000fe2000bf85340 */
[----:B--2---:R-:W-:-:S06]  /*0ba0*/  VIADD R4, R4, 0xffffffe ;  /* 0x0ffffffe04047836 */ /* 0x004fcc0000000000 */
[----:B------:R-:W-:Y:S01]  /*0bb0*/  F2I.FTZ.U32.TRUNC.NTZ R4, R4 ;  /* 0x0000000400047305 */ /* 0x000fe2000021f000 */
[----:B------:R-:W-:Y:S01]  /*0bc0*/  UISETP.NE.AND UP2, UPT, UR34, 0x1, UPT ;  /* 0x000000012200788c */ /* 0x000fe2000bf45270 */
[----:B------:R-:W-:-:S04]  /*0bd0*/  LOP3.LUT R0, R5, 0x1f, RZ, 0xc0, !PT ;  /* 0x0000001f05007812 */ /* 0x000fc800078ec0ff */
[----:B------:R-:W-:-:S13]  /*0be0*/  ISETP.GE.AND P0, PT, R0, UR23, PT ;  /* 0x0000001700007c0c */ /* 0x000fda000bf06270 */
[----:B------:R-:W1:Y:S01]  /*0bf0*/  @!P0 LDC.64 R8, c[0x0][0xbf0] ;  /* 0x0002fc00ff088b82 */ /* 0x000e620000000a00 */
[----:B------:R-:W-:Y:S01]  /*0c00*/  CS2R R2, SRZ ;  /* 0x0000000000027805 */ /* 0x000fe2000001ff00 */
[----:B-1----:R-:W-:-:S05]  /*0c10*/  @!P0 IMAD.WIDE.U32 R8, R0, 0xc, R8 ;  /* 0x0000000c00088825 */ /* 0x002fca00078e0008 */
[----:B------:R1:W5:Y:S04]  /*0c20*/  @!P0 LDG.E R2, desc[UR40][R8.64] ;  /* 0x0000002808028981 */ /* 0x000368000c1e1900 */
[----:B------:R1:W5:Y:S01]  /*0c30*/  @!P0 LDG.E R3, desc[UR40][R8.64+0x4] ;  /* 0x0000042808038981 */ /* 0x000362000c1e1900 */
[----:B---3--:R-:W-:Y:S02]  /*0c40*/  R2UR UR19, R6 ;  /* 0x00000000061372ca */ /* 0x008fe400000e0000 */
[----:B------:R-:W2:Y:S01]  /*0c50*/  I2F.RP R6, UR27 ;  /* 0x0000001b00067d06 */ /* 0x000ea20008209400 */
[----:B----4-:R-:W-:-:S10]  /*0c60*/  R2UR UR16, R7 ;  /* 0x00000000071072ca */ /* 0x010fd400000e0000 */
[----:B------:R-:W-:-:S03]  /*0c70*/  UIADD3 UR22, UP0, UPT, UR19, UR10, URZ ;  /* 0x0000000a13167290 */ /* 0x000fc6000ff1e0ff */
[----:B------:R-:W-:Y:S01]  /*0c80*/  UIADD3 UR17, UP1, UPT, UR16, UR12, URZ ;  /* 0x0000000c10117290 */ /* 0x000fe2000ff3e0ff */
[----:B--2---:R-:W2:Y:S01]  /*0c90*/  MUFU.RCP R6, R6 ;  /* 0x0000000600067308 */ /* 0x004ea20000001000 */
[----:B------:R-:W-:Y:S02]  /*0ca0*/  ULEA.HI.X.SX32 UR19, UR19, UR11, 0x1, UP0 ;  /* 0x0000000b13137291 */ /* 0x000fe400080f0eff */
[----:B------:R-:W-:Y:S02]  /*0cb0*/  ULEA.HI.X.SX32 UR16, UR16, UR13, 0x1, UP1 ;  /* 0x0000000d10107291 */ /* 0x000fe400088f0eff */
[----:B------:R-:W-:Y:S02]  /*0cc0*/  UIADD3 UR17, UP1, UPT, UR17, -0x1, URZ ;  /* 0xffffffff11117890 */ /* 0x000fe4000ff3e0ff */
[----:B------:R-:W-:Y:S02]  /*0cd0*/  UIADD3 UR22, UP0, UPT, UR22, -0x1, URZ ;  /* 0xffffffff16167890 */ /* 0x000fe4000ff1e0ff */
[----:B------:R-:W-:-:S02]  /*0ce0*/  UIADD3.X UR16, UPT, UPT, UR16, -0x1, URZ, UP1, !UPT ;  /* 0xffffffff10107890 */ /* 0x000fc40008ffe4ff */
[----:B------:R-:W-:Y:S02]  /*0cf0*/  UIADD3 UR44, UP1, UPT, UR17, UR9, URZ ;  /* 0x00000009112c7290 */ /* 0x000fe4000ff3e0ff */
[----:B------:R-:W-:Y:S02]  /*0d00*/  UIADD3.X UR19, UPT, UPT, UR19, -0x1, URZ, UP0, !UPT ;  /* 0xffffffff13137890 */ /* 0x000fe400087fe4ff */
[----:B------:R-:W-:Y:S02]  /*0d10*/  UIADD3 UR32, UP0, UPT, UR22, UR7, URZ ;  /* 0x0000000716207290 */ /* 0x000fe4000ff1e0ff */
[----:B------:R-:W-:Y:S02]  /*0d20*/  UIADD3.X UR18, UPT, UPT, URZ, UR16, URZ, UP1, !UPT ;  /* 0x00000010ff127290 */ /* 0x000fe40008ffe4ff */
[----:B------:R-:W-:Y:S01]  /*0d30*/  UIADD3.X UR24, UPT, UPT, URZ, UR19, URZ, UP0, !UPT ;  /* 0x00000013ff187290 */ /* 0x000fe200087fe4ff */
[----:B--2---:R-:W-:Y:S01]  /*0d40*/  VIADD R6, R6, 0xffffffe ;  /* 0x0ffffffe06067836 */ /* 0x004fe20000000000 */
[----:B------:R-:W-:-:S02]  /*0d50*/  UIMAD.WIDE.U32 UR36, UR18, UR14, URZ ;  /* 0x0000000e122472a5 */ /* 0x000fc4000f8e00ff */
[----:B------:R-:W-:Y:S02]  /*0d60*/  UIMAD.WIDE.U32 UR30, UR24, UR4, URZ ;  /* 0x00000004181e72a5 */ /* 0x000fe4000f8e00ff */
[----:B------:R-:W-:Y:S02]  /*0d70*/  UIMAD.WIDE.U32 UR28, UR44, UR14, URZ ;  /* 0x0000000e2c1c72a5 */ /* 0x000fe4000f8e00ff */
[----:B------:R-:W-:Y:S02]  /*0d80*/  UIMAD.WIDE.U32 UR44, UP1, UR44, UR15, UR36 ;  /* 0x0000000f2c2c72a5 */ /* 0x000fe4000f820024 */
[----:B------:R-:W-:Y:S01]  /*0d90*/  UIMAD.WIDE.U32 UR36, UR32, UR4, URZ ;  /* 0x00000004202472a5 */ /* 0x000fe2000f8e00ff */
[----:B------:R-:W2:Y:S01]  /*0da0*/  F2I.FTZ.U32.TRUNC.NTZ R6, R6 ;  /* 0x0000000600067305 */ /* 0x000ea2000021f000 */
[----:B------:R-:W-:-:S04]  /*0db0*/  UIMAD.WIDE.U32 UR32, UP0, UR32, UR5, UR30 ;  /* 0x00000005202072a5 */ /* 0x000fc8000f80001e */
[----:B------:R-:W-:Y:S02]  /*0dc0*/  UIADD3.X UR31, UPT, UPT, URZ, URZ, URZ, UP0, !UPT ;  /* 0x000000ffff1f7290 */ /* 0x000fe400087fe4ff */
[----:B------:R-:W-:Y:S02]  /*0dd0*/  UIADD3 URZ, UP0, UPT, UR37, UR32, URZ ;  /* 0x0000002025ff7290 */ /* 0x000fe4000ff1e0ff */
[----:B------:R-:W-:Y:S01]  /*0de0*/  UIADD3.X UR43, UPT, UPT, URZ, URZ, URZ, UP1, !UPT ;  /* 0x000000ffff2b7290 */ /* 0x000fe20008ffe4ff */
[----:B------:R-:W-:Y:S01]  /*0df0*/  UMOV UR30, UR33 ;  /* 0x00000021001e7c82 */ /* 0x000fe20008000000 */
[----:B------:R-:W-:Y:S02]  /*0e00*/  UIADD3 URZ, UP1, UPT, UR29, UR44, URZ ;  /* 0x0000002c1dff7290 */ /* 0x000fe4000ff3e0ff */
[----:B------:R-:W-:Y:S01]  /*0e10*/  UIMAD.WIDE.U32.X UR24, UR24, UR5, UR30, UP0 ;  /* 0x00000005181872a5 */ /* 0x000fe200080e041e */
[----:B------:R-:W-:Y:S02]  /*0e20*/  UMOV UR42, UR45 ;  /* 0x0000002d002a7c82 */ /* 0x000fe40008000000 */
[----:B------:R-:W-:-:S02]  /*0e30*/  UIMAD.WIDE.U32.X UR42, UR18, UR15, UR42, UP1 ;  /* 0x0000000f122a72a5 */ /* 0x000fc400088e042a */
[----:B------:R-:W-:Y:S02]  /*0e40*/  USEL UR35, UR22, UR24, !UP4 ;  /* 0x0000001816237287 */ /* 0x000fe4000e000000 */
[----:B------:R-:W-:Y:S01]  /*0e50*/  USEL UR19, UR19, UR25, !UP4 ;  /* 0x0000001913137287 */ /* 0x000fe2000e000000 */
[----:B--2---:R-:W-:Y:S01]  /*0e60*/  R2UR UR31, R6 ;  /* 0x00000000061f72ca */ /* 0x004fe200000e0000 */
[----:B------:R-:W-:Y:S01]  /*0e70*/  USEL UR17, UR17, UR42, !UP5 ;  /* 0x0000002a11117287 */ /* 0x000fe2000e800000 */
[----:B------:R-:W2:Y:S01]  /*0e80*/  S2UR UR29, SR_CTAID.X ;  /* 0x00000000001d79c3 */ /* 0x000ea20000002500 */
[----:B------:R-:W-:Y:S02]  /*0e90*/  USEL UR16, UR16, UR43, !UP5 ;  /* 0x0000002b10107287 */ /* 0x000fe4000e800000 */
[----:B------:R-:W-:Y:S01]  /*0ea0*/  USHF.R.U64 UR35, UR35, UR6, UR19 ;  /* 0x0000000623237299 */ /* 0x000fe20008001213 */
[----:B------:R-:W-:Y:S01]  /*0eb0*/  IABS R6, UR21 ;  /* 0x0000001500067c13 */ /* 0x000fe20008000000 */
[----:B------:R-:W-:Y:S01]  /*0ec0*/  USHF.R.U64 UR16, UR17, UR8, UR16 ;  /* 0x0000000811107299 */ /* 0x000fe20008001210 */
[----:B------:R-:W-:-:S02]  /*0ed0*/  R2UR UR43, R4 ;  /* 0x00000000042b72ca */ /* 0x000fc400000e0000 */
[----:B------:R-:W3:Y:S01]  /*0ee0*/  S2UR UR28, SR_CTAID.Y ;  /* 0x00000000001c79c3 */ /* 0x000ee20000002600 */
[----:B------:R-:W-:Y:S01]  /*0ef0*/  UIADD3 UR35, UPT, UPT, UR20, -0x1, UR35 ;  /* 0xffffffff14237890 */ /* 0x000fe2000fffe023 */
[----:B------:R-:W-:Y:S01]  /*0f00*/  IMAD.MOV R4, RZ, RZ, -R6 ;  /* 0x000000ffff047224 */ /* 0x000fe200078e0a06 */
[----:B------:R-:W-:Y:S01]  /*0f10*/  UIADD3 UR36, UPT, UPT, UR21, -0x1, UR16 ;  /* 0xffffffff15247890 */ /* 0x000fe2000fffe010 */
[----:B------:R-:W4:Y:S03]  /*0f20*/  @!UP2 LDCU UR32, c[0x0][0x370] ;  /* 0x00006e00ff20a7ac */ /* 0x000f260008000800 */
[----:B------:R-:W-:Y:S01]  /*0f30*/  IMAD.U32 R6, RZ, RZ, UR35 ;  /* 0x00000023ff067e24 */ /* 0x000fe2000f8e00ff */
[----:B------:R-:W-:Y:S01]  /*0f40*/  R2UR UR17, R4 ;  /* 0x00000000041172ca */ /* 0x000fe200000e0000 */
[----:B----4-:R-:W4:Y:S01]  /*0f50*/  @UP2 LDCU UR32, c[0x0][0x374] ;  /* 0x00006e80ff2027ac */ /* 0x010f220008000800 */
[----:B------:R-:W-:Y:S01]  /*0f60*/  IMAD.U32 R7, RZ, RZ, UR36 ;  /* 0x00000024ff077e24 */ /* 0x000fe2000f8e00ff */
[----:B------:R-:W-:Y:S01]  /*0f70*/  IABS R4, UR20 ;  /* 0x0000001400047c13 */ /* 0x000fe20008000000 */
[----:B------:R-:W-:Y:S01]  /*0f80*/  UIADD3 UR25, UPT, UPT, URZ, -UR31, URZ ;  /* 0x8000001fff197290 */ /* 0x000fe2000fffe0ff */
[----:B------:R-:W-:Y:S01]  /*0f90*/  IABS R6, R6 ;  /* 0x0000000600067213 */ /* 0x000fe20000000000 */
[----:B------:R-:W-:-:S02]  /*0fa0*/  UIADD3 UR24, UPT, UPT, URZ, -UR43, URZ ;  /* 0x8000002bff187290 */ /* 0x000fc4000fffe0ff */
[----:B------:R-:W-:Y:S01]  /*0fb0*/  UIMAD UR25, UR25, UR27, URZ ;  /* 0x0000001b191972a4 */ /* 0x000fe2000f8e02ff */
[----:B------:R-:W-:Y:S01]  /*0fc0*/  IABS R7, R7 ;  /* 0x0000000700077213 */ /* 0x000fe20000000000 */
[----:B------:R-:W-:Y:S01]  /*0fd0*/  IMAD.MOV R4, RZ, RZ, -R4 ;  /* 0x000000ffff047224 */ /* 0x000fe200078e0a04 */
[----:B------:R-:W-:Y:S01]  /*0fe0*/  R2UR UR16, R6 ;  /* 0x00000000061072ca */ /* 0x000fe200000e0000 */
[----:B------:R-:W-:Y:S01]  /*0ff0*/  UIMAD UR24, UR24, UR26, URZ ;  /* 0x0000001a181872a4 */ /* 0x000fe2000f8e02ff */
[----:B------:R-:W-:Y:S01]  /*1000*/  UMOV UR30, URZ ;  /* 0x000000ff001e7c82 */ /* 0x000fe20008000000 */
[----:B------:R-:W-:Y:S01]  /*1010*/  UMOV UR42, URZ ;  /* 0x000000ff002a7c82 */ /* 0x000fe20008000000 */
[----:B------:R-:W-:Y:S01]  /*1020*/  R2UR UR22, R7 ;  /* 0x00000000071672ca */ /* 0x000fe200000e0000 */
[----:B------:R-:W-:Y:S01]  /*1030*/  UIMAD.WIDE.U32 UR44, UR31, UR25, UR30 ;  /* 0x000000191f2c72a5 */ /* 0x000fe2000f8e001e */
[----:B------:R-:W-:Y:S01]  /*1040*/  R2UR UR25, R4 ;  /* 0x00000000041972ca */ /* 0x000fe200000e0000 */
[----:B------:R-:W-:Y:S01]  /*1050*/  UIMAD.WIDE.U32 UR42, UR43, UR24, UR42 ;  /* 0x000000182b2a72a5 */ /* 0x000fe2000f8e002a */
[----:B--2---:R-:W-:Y:S01]  /*1060*/  @!UP2 UMOV UR38, UR29 ;  /* 0x0000001d0026ac82 */ /* 0x004fe20008000000 */
[----:B---3--:R-:W-:Y:S01]  /*1070*/  @!UP2 UMOV UR33, UR28 ;  /* 0x0000001c0021ac82 */ /* 0x008fe20008000000 */
[----:B------:R-:W-:Y:S01]  /*1080*/  @UP2 UMOV UR38, UR28 ;  /* 0x0000001c00262c82 */ /* 0x000fe20008000000 */
[----:B------:R-:W-:Y:S01]  /*1090*/  @UP2 UMOV UR33, UR29 ;  /* 0x0000001d00212c82 */ /* 0x000fe20008000000 */
[----:B------:R-:W-:Y:S01]  /*10a0*/  UMOV UR28, UR38 ;  /* 0x00000026001c7c82 */ /* 0x000fe20008000000 */
[----:B------:R-:W-:Y:S01]  /*10b0*/  UMOV UR29, URZ ;  /* 0x000000ff001d7c82 */ /* 0x000fe20008000000 */
[----:B------:R-:W2:Y:S01]  /*10c0*/  LDCU.64 UR18, c[0x0][0xbd0] ;  /* 0x00017a00ff1277ac */ /* 0x000ea20008000a00 */
[----:B----4-:R-:W-:-:S03]  /*10d0*/  UIMAD.WIDE.U32 UR32, UR32, UR33, UR28 ;  /* 0x00000021202072a5 */ /* 0x010fc6000f8e001c */
[----:B------:R-:W-:Y:S02]  /*10e0*/  UMOV UR29, UR43 ;  /* 0x0000002b001d7c82 */ /* 0x000fe40008000000 */
[----:B------:R-:W-:Y:S02]  /*10f0*/  UIMAD.WIDE.U32 UR42, UR29, UR16, URZ ;  /* 0x000000101d2a72a5 */ /* 0x000fe4000f8e00ff */
[----:B------:R-:W-:Y:S02]  /*1100*/  UIMAD.WIDE.U32 UR44, UR45, UR22, URZ ;  /* 0x000000162d2c72a5 */ /* 0x000fe4000f8e00ff */
[----:B------:R-:W-:Y:S02]  /*1110*/  UIMAD UR28, UR43, UR25, UR16 ;  /* 0x000000192b1c72a4 */ /* 0x000fe4000f8e0210 */
[----:B------:R-:W-:Y:S02]  /*1120*/  UIMAD UR37, UR45, UR17, UR22 ;  /* 0x000000112d2572a4 */ /* 0x000fe4000f8e0216 */
[----:B------:R-:W-:-:S02]  /*1130*/  UISETP.GT.U32.AND UP2, UPT, UR26, UR28, UPT ;  /* 0x0000001c1a00728c */ /* 0x000fc4000bf44070 */
[----:B------:R-:W-:Y:S01]  /*1140*/  UISETP.GT.U32.AND UP1, UPT, UR27, UR37, UPT ;  /* 0x000000251b00728c */ /* 0x000fe2000bf24070 */
[----:B------:R-:W-:Y:S02]  /*1150*/  UMOV UR16, UR32 ;  /* 0x0000002000107c82 */ /* 0x000fe40008000000 */
[----:B--2---:R-:W-:Y:S01]  /*1160*/  UISETP.GE.U32.AND UP0, UPT, UR16, UR18, UPT ;  /* 0x000000121000728c */ /* 0x004fe2000bf06070 */
[----:B------:R-:W-:Y:S01]  /*1170*/  UMOV UR17, UR33 ;  /* 0x0000002100117c82 */ /* 0x000fe20008000000 */
[----:B------:R-:W2:Y:S04]  /*1180*/  LDCU.U8 UR18, c[0x0][0xbd8] ;  /* 0x00017b00ff1277ac */ /* 0x000ea80008000000 */
[----:B------:R-:W-:Y:S02]  /*1190*/  @!UP2 UIADD3 UR28, UPT, UPT, UR28, -UR26, URZ ;  /* 0x8000001a1c1ca290 */ /* 0x000fe4000fffe0ff */
[----:B------:R-:W-:-:S02]  /*11a0*/  @!UP1 UIADD3 UR37, UPT, UPT, UR37, -UR27, URZ ;  /* 0x8000001b25259290 */ /* 0x000fc4000fffe0ff */
[----:B------:R-:W-:Y:S02]  /*11b0*/  UISETP.NE.AND UP1, UPT, UR39, 0x2, UPT ;  /* 0x000000022700788c */ /* 0x000fe4000bf25270 */
[----:B------:R-:W-:Y:S02]  /*11c0*/  UISETP.GT.U32.AND UP2, UPT, UR26, UR28, UPT ;  /* 0x0000001c1a00728c */ /* 0x000fe4000bf44070 */
[----:B------:R-:W-:Y:S02]  /*11d0*/  UISETP.GE.U32.AND.EX UP6, UPT, UR17, UR19, UPT, UP0 ;  /* 0x000000131100728c */ /* 0x000fe4000bfc6100 */
[----:B------:R-:W-:Y:S02]  /*11e0*/  UISETP.NE.AND UP0, UPT, UR39, URZ, UPT ;  /* 0x000000ff2700728c */ /* 0x000fe4000bf05270 */
[----:B------:R-:W-:Y:S02]  /*11f0*/  UISETP.GT.U32.AND UP3, UPT, UR27, UR37, UPT ;  /* 0x000000251b00728c */ /* 0x000fe4000bf64070 */
[----:B------:R-:W-:-:S02]  /*1200*/  USEL UR22, URZ, 0x1, UP1 ;  /* 0x00000001ff167887 */ /* 0x000fc40008800000 */
[----:B------:R-:W-:Y:S02]  /*1210*/  UP2UR UR24, UPR, URZ, 0x2 ;  /* 0x00000002ff187883 */ /* 0x000fe40008000000 */
[----:B------:R-:W-:Y:S02]  /*1220*/  USEL UR22, UR22, 0x2, UP0 ;  /* 0x0000000216167887 */ /* 0x000fe40008000000 */
[----:B------:R-:W-:Y:S02]  /*1230*/  UISETP.GE.AND UP1, UPT, UR36, URZ, UPT ;  /* 0x000000ff2400728c */ /* 0x000fe4000bf26270 */
[----:B------:R-:W-:Y:S02]  /*1240*/  UISETP.GE.AND UP0, UPT, UR35, URZ, UPT ;  /* 0x000000ff2300728c */ /* 0x000fe4000bf06270 */
[----:B------:R-:W-:Y:S02]  /*1250*/  @!UP2 UIADD3 UR28, UPT, UPT, UR28, -UR26, URZ ;  /* 0x8000001a1c1ca290 */ /* 0x000fe4000fffe0ff */
[----:B------:R-:W-:-:S02]  /*1260*/  @!UP3 UIADD3 UR37, UPT, UPT, UR37, -UR27, URZ ;  /* 0x8000001b2525b290 */ /* 0x000fc4000fffe0ff */
[----:B------:R-:W-:-:S03]  /*1270*/  UISETP.NE.AND UP2, UPT, UR21, URZ, UPT ;  /* 0x000000ff1500728c */ /* 0x000fc6000bf45270 */
[----:B------:R-:W-:Y:S01]  /*1280*/  UMOV UR19, UR28 ;  /* 0x0000001c00137c82 */ /* 0x000fe20008000000 */
[----:B------:R-:W-:Y:S02]  /*1290*/  @!UP1 UIADD3 UR37, UPT, UPT, -UR37, URZ, URZ ;  /* 0x000000ff25259290 */ /* 0x000fe4000fffe1ff */
[----:B------:R-:W-:Y:S02]  /*12a0*/  ULOP3.LUT UR32, URZ, UR21, URZ, 0x33, !UPT ;  /* 0x00000015ff207292 */ /* 0x000fe4000f8e33ff */
[----:B------:R-:W-:Y:S02]  /*12b0*/  @!UP0 UIADD3 UR19, UPT, UPT, -UR19, URZ, URZ ;  /* 0x000000ff13138290 */ /* 0x000fe4000fffe1ff */
[----:B------:R-:W-:Y:S02]  /*12c0*/  UISETP.NE.AND UP1, UPT, UR20, URZ, UPT ;  /* 0x000000ff1400728c */ /* 0x000fe4000bf25270 */
[----:B------:R-:W-:Y:S02]  /*12d0*/  ULOP3.LUT UR28, URZ, UR20, URZ, 0x33, !UPT ;  /* 0x00000014ff1c7292 */ /* 0x000fe4000f8e33ff */
[----:B------:R-:W-:-:S02]  /*12e0*/  USEL UR37, UR32, UR37, !UP2 ;  /* 0x0000002520257287 */ /* 0x000fc4000d000000 */
[----:B------:R-:W-:Y:S01]  /*12f0*/  USEL UR19, UR28, UR19, !UP1 ;  /* 0x000000131c137287 */ /* 0x000fe2000c800000 */
[----:B------:R-:W-:Y:S01]  /*1300*/  PLOP3.LUT P0, PT, PT, PT, UP6, 0x80, 0x8 ;  /* 0x000000000008781c */ /* 0x000fe20003f0f068 */
[----:B------:R-:W-:Y:S02]  /*1310*/  UISETP.NE.AND UP6, UPT, UR34, 0x1, UPT ;  /* 0x000000012200788c */ /* 0x000fe4000bfc5270 */
[----:B------:R-:W-:Y:S02]  /*1320*/  UIADD3 UR34, UPT, UPT, UR36, -UR37, URZ ;  /* 0x8000002524227290 */ /* 0x000fe4000fffe0ff */
[----:B------:R-:W-:Y:S01]  /*1330*/  UIADD3 UR35, UPT, UPT, UR35, -UR19, URZ ;  /* 0x8000001323237290 */ /* 0x000fe2000fffe0ff */
[----:B--2---:R-:W-:-:S03]  /*1340*/  ISETP.NE.AND P1, PT, RZ, UR18, PT ;  /* 0x00000012ff007c0c */ /* 0x004fc6000bf25270 */
[----:B------:R-:W-:Y:S02]  /*1350*/  USEL UR44, UR35, UR34, !UP6 ;  /* 0x00000022232c7287 */ /* 0x000fe4000f000000 */
[----:B------:R-:W-:Y:S02]  /*1360*/  UIMAD UR34, UR34, UR35, URZ ;  /* 0x00000023222272a4 */ /* 0x000fe4000f8e02ff */
[----:B------:R-:W-:Y:S01]  /*1370*/  USHF.R.S32.HI UR45, URZ, 0x1f, UR44 ;  /* 0x0000001fff2d7899 */ /* 0x000fe2000801142c */
[----:B------:R-:W-:Y:S01]  /*1380*/  IMAD.U32 R4, RZ, RZ, UR39 ;  /* 0x00000027ff047e24 */ /* 0x000fe2000f8e00ff */
[----:B------:R-:W-:Y:S01]  /*1390*/  UPLOP3.LUT UP3, UPT, UPT, UPT, UPT, 0x80, 0x8 ;  /* 0x000000000008789c */ /* 0x000fe20003f6f070 */
[----:B------:R-:W-:Y:S01]  /*13a0*/  IMAD.U32 R14, RZ, RZ, UR44 ;  /* 0x0000002cff0e7e24 */ /* 0x000fe2000f8e00ff */
[----:B------:R-:W-:Y:S01]  /*13b0*/  UMOV UR38, 0xffffffff ;  /* 0xffffffff00267882 */ /* 0x000fe20000000000 */
[----:B------:R-:W-:Y:S01]  /*13c0*/  UMOV UR33, URZ ;  /* 0x000000ff00217c82 */ /* 0x000fe20008000000 */
[----:B------:R-:W2:Y:S01]  /*13d0*/  LDCU UR42, c[0x0][0x370] ;  /* 0x00006e00ff2a77ac */ /* 0x000ea20008000800 */
[----:B------:R-:W-:Y:S01]  /*13e0*/  IMAD.U32 R15, RZ, RZ, UR45 ;  /* 0x0000002dff0f7e24 */ /* 0x000fe2000f8e00ff */
[----:B------:R-:W-:Y:S01]  /*13f0*/  USHF.R.S32.HI UR35, URZ, 0x1f, UR34 ;  /* 0x0000001fff237899 */ /* 0x000fe20008011422 */
[----:B------:R-:W-:Y:S01]  /*1400*/  UMOV UR19, URZ ;  /* 0x000000ff00137c82 */ /* 0x000fe20008000000 */
[----:B------:R-:W-:Y:S01]  /*1410*/  UMOV UR18, URZ ;  /* 0x000000ff00127c82 */ /* 0x000fe20008000000 */
[----:B------:R-:W-:Y:S01]  /*1420*/  UMOV UR37, 0xffffffff ;  /* 0xffffffff00257882 */ /* 0x000fe20000000000 */
[----:B------:R-:W-:Y:S01]  /*1430*/  UMOV UR36, 0xffffffff ;  /* 0xffffffff00247882 */ /* 0x000fe20000000000 */
[----:B------:R-:W-:Y:S01]  /*1440*/  ISETP.NE.OR P2, PT, R4, 0x2, !P2 ;  /* 0x000000020400780c */ /* 0x000fe20005745670 */
[----:B-1----:R-:W-:-:S12]  /*1450*/  @P0 BRA P1, `(.L_x_7) ;  /* 0x0000001800100947 */ /* 0x002fd80000800000 */
[----:B------:R-:W-:Y:S01]  /*1460*/  UISETP.GE.U32.AND UP0, UPT, UR16, UR34, UPT ;  /* 0x000000221000728c */ /* 0x000fe2000bf06070 */
[----:B------:R-:W-:Y:S01]  /*1470*/  UMOV UR33, URZ ;  /* 0x000000ff00217c82 */ /* 0x000fe20008000000 */
[----:B------:R-:W-:Y:S02]  /*1480*/  UMOV UR19, URZ ;  /* 0x000000ff00137c82 */ /* 0x000fe40008000000 */
[----:B------:R-:W-:Y:S01]  /*1490*/  UISETP.GE.U32.AND.EX UP0, UPT, UR17, UR35, UPT, UP0 ;  /* 0x000000231100728c */ /* 0x000fe2000bf06100 */
[----:B------:R-:W-:-:S08]  /*14a0*/  UMOV UR18, URZ ;  /* 0x000000ff00127c82 */ /* 0x000fd00008000000 */
[----:B------:R-:W-:Y:S05]  /*14b0*/  BRA.U !UP0, `(.L_x_8) ;  /* 0x0000001108d07547 */ /* 0x000fea000b800000 */
[----:B------:R-:W-:Y:S01]  /*14c0*/  VIADD R4, R0, 0x20 ;  /* 0x0000002000047836 */ /* 0x000fe20000000000 */
[----:B------:R-:W-:Y:S01]  /*14d0*/  UIADD3 UR18, UP0, UPT, UR10, -0x1, URZ ;  /* 0xffffffff0a127890 */ /* 0x000fe2000ff1e0ff */
[----:B------:R-:W-:Y:S02]  /*14e0*/  IMAD.MOV.U32 R7, RZ, RZ, R0 ;  /* 0x000000ffff077224 */ /* 0x000fe400078e0000 */
[----:B-----5:R-:W-:Y:S01]  /*14f0*/  IMAD.MOV.U32 R8, RZ, RZ, R3 ;  /* 0x000000ffff087224 */ /* 0x020fe200078e0003 */
[----:B------:R-:W-:Y:S01]  /*1500*/  ISETP.GE.AND P0, PT, R4, UR23, PT ;  /* 0x0000001704007c0c */ /* 0x000fe2000bf06270 */
[----:B------:R-:W-:Y:S01]  /*1510*/  UIADD3.X UR19, UPT, UPT, UR11, -0x1, URZ, UP0, !UPT ;  /* 0xffffffff0b137890 */ /* 0x000fe200087fe4ff */
[----:B------:R-:W-:Y:S01]  /*1520*/  MOV R4, R2 ;  /* 0x0000000200047202 */ /* 0x000fe20000000f00 */
[----:B------:R-:W-:Y:S01]  /*1530*/  UIADD3 UR12, UP0, UPT, UR12, -0x1, URZ ;  /* 0xffffffff0c0c7890 */ /* 0x000fe2000ff1e0ff */
[----:B------:R-:W-:Y:S01]  /*1540*/  BSSY.RECONVERGENT B0, `(.L_x_9) ;  /* 0x0000054000007945 */ /* 0x000fe20003800200 */
[----:B------:R-:W-:-:S02]  /*1550*/  HFMA2 R9, -RZ, RZ, 0, 0 ;  /* 0x00000000ff097431 */ /* 0x000fc400000001ff */
[----:B------:R-:W-:-:S06]  /*1560*/  UIADD3.X UR13, UPT, UPT, UR13, -0x1, URZ, UP0, !UPT ;  /* 0xffffffff0d0d7890 */ /* 0x000fcc00087fe4ff */
[----:B------:R-:W1:Y:S01]  /*1570*/  @!P0 LDC.64 R12, c[0x0][0xbf0] ;  /* 0x0002fc00ff0c8b82 */ /* 0x000e620000000a00 */
[----:B------:R-:W-:Y:S01]  /*1580*/  MOV R11, 0x7fffffff ;  /* 0x7fffffff000b7802 */ /* 0x000fe20000000f00 */
[----:B-1----:R-:W-:-:S05]  /*1590*/  @!P0 IMAD.WIDE.U32 R12, R7, 0xc, R12 ;  /* 0x0000000c070c8825 */ /* 0x002fca00078e000c */
[----:B------:R1:W5:Y:S04]  /*15a0*/  @!P0 LDG.E R2, desc[UR40][R12.64+0x180] ;  /* 0x000180280c028981 */ /* 0x000368000c1e1900 */
[----:B------:R1:W5:Y:S01]  /*15b0*/  @!P0 LDG.E R3, desc[UR40][R12.64+0x184] ;  /* 0x000184280c038981 */ /* 0x000362000c1e1900 */
[----:B------:R-:W-:-:S13]  /*15c0*/  ISETP.GE.AND P0, PT, R7, UR23, PT ;  /* 0x0000001707007c0c */ /* 0x000fda000bf06270 */
[----:B------:R-:W-:Y:S05]  /*15d0*/  @P0 BRA `(.L_x_10) ;  /* 0x0000000400280947 */ /* 0x000fea0003800000 */
[----:B------:R-:W-:Y:S01]  /*15e0*/  IADD3 R6, P1, PT, R4, UR12, RZ ;  /* 0x0000000c04067c10 */ /* 0x000fe2000ff3e0ff */
[----:B------:R-:W-:Y:S01]  /*15f0*/  UIADD3 UR10, UPT, UPT, URZ, -UR31, URZ ;  /* 0x8000001fff0a7290 */ /* 0x000fe2000fffe0ff */
[----:B------:R-:W-:Y:S01]  /*1600*/  IADD3 R10, P0, PT, R8, UR18, RZ ;  /* 0x00000012080a7c10 */ /* 0x000fe2000ff1e0ff */
[----:B------:R-:W-:Y:S01]  /*1610*/  UMOV UR30, URZ ;  /* 0x000000ff001e7c82 */ /* 0x000fe20008000000 */
[----:B------:R-:W-:Y:S01]  /*1620*/  LEA.HI.X.SX32 R4, R4, UR13, 0x1, P1 ;  /* 0x0000000d04047c11 */ /* 0x000fe200088f0eff */
[----:B------:R-:W-:Y:S01]  /*1630*/  UIMAD UR10, UR10, UR27, URZ ;  /* 0x0000001b0a0a72a4 */ /* 0x000fe2000f8e02ff */
[----:B------:R-:W-:Y:S02]  /*1640*/  IADD3 R18, P1, PT, R6, UR9, RZ ;  /* 0x0000000906127c10 */ /* 0x000fe4000ff3e0ff */
[----:B------:R-:W-:Y:S01]  /*1650*/  LEA.HI.X.SX32 R9, R8, UR19, 0x1, P0 ;  /* 0x0000001308097c11 */ /* 0x000fe200080f0eff */
[----:B------:R-:W-:Y:S01]  /*1660*/  UIMAD.WIDE.U32 UR10, UR31, UR10, UR30 ;  /* 0x0000000a1f0a72a5 */ /* 0x000fe2000f8e001e */
[----:B-1----:R-:W-:Y:S01]  /*1670*/  IADD3 R12, P0, PT, R10, UR7, RZ ;  /* 0x000000070a0c7c10 */ /* 0x002fe2000ff1e0ff */
[----:B------:R-:W-:Y:S01]  /*1680*/  IMAD.X R8, RZ, RZ, R4, P1 ;  /* 0x000000ffff087224 */ /* 0x000fe200008e0604 */
[----:B------:R-:W-:-:S02]  /*1690*/  PLOP3.LUT P4, PT, PT, PT, UP5, 0x40, 0x4 ;  /* 0x000000000004781c */ /* 0x000fc40003f8e858 */
[----:B------:R-:W-:Y:S01]  /*16a0*/  PLOP3.LUT P3, PT, PT, PT, UP5, 0x40, 0x4 ;  /* 0x000000000004781c */ /* 0x000fe20003f6e858 */
[----:B------:R-:W-:-:S04]  /*16b0*/  IMAD.WIDE.U32 R16, R8, UR14, RZ ;  /* 0x0000000e08107c25 */ /* 0x000fc8000f8e00ff */
[----:B------:R-:W-:Y:S02]  /*16c0*/  IMAD.X R11, RZ, RZ, R9, P0 ;  /* 0x000000ffff0b7224 */ /* 0x000fe400000e0609 */
[----:B------:R-:W-:-:S04]  /*16d0*/  IMAD.WIDE.U32 R16, P1, R18, UR15, R16 ;  /* 0x0000000f12107c25 */ /* 0x000fc8000f820010 */
[----:B------:R-:W-:-:S04]  /*16e0*/  IMAD.WIDE.U32 R14, R11, UR4, RZ ;  /* 0x000000040b0e7c25 */ /* 0x000fc8000f8e00ff */
[----:B------:R-:W-:-:S04]  /*16f0*/  IMAD.WIDE.U32 R18, R18, UR14, RZ ;  /* 0x0000000e12127c25 */ /* 0x000fc8000f8e00ff */
[----:B------:R-:W-:-:S04]  /*1700*/  IMAD.WIDE.U32 R14, P0, R12, UR5, R14 ;  /* 0x000000050c0e7c25 */ /* 0x000fc8000f80000e */
[----:B------:R-:W-:-:S04]  /*1710*/  IMAD.WIDE.U32 R20, R12, UR4, RZ ;  /* 0x000000040c147c25 */ /* 0x000fc8000f8e00ff */
[----:B------:R-:W-:Y:S01]  /*1720*/  IMAD.X R23, RZ, RZ, RZ, P1 ;  /* 0x000000ffff177224 */ /* 0x000fe200008e06ff */
[----:B------:R-:W-:Y:S01]  /*1730*/  IADD3 RZ, P1, PT, R19, R16, RZ ;  /* 0x0000001013ff7210 */ /* 0x000fe20007f3e0ff */
[----:B------:R-:W-:Y:S02]  /*1740*/  IMAD.MOV.U32 R22, RZ, RZ, R17 ;  /* 0x000000ffff167224 */ /* 0x000fe400078e0011 */
[----:B------:R-:W-:Y:S01]  /*1750*/  IMAD.X R13, RZ, RZ, RZ, P0 ;  /* 0x000000ffff0d7224 */ /* 0x000fe200000e06ff */
[----:B------:R-:W-:Y:S01]  /*1760*/  IADD3 RZ, P0, PT, R21, R14, RZ ;  /* 0x0000000e15ff7210 */ /* 0x000fe20007f1e0ff */
[----:B------:R-:W-:Y:S02]  /*1770*/  IMAD.MOV.U32 R12, RZ, RZ, R15 ;  /* 0x000000ffff0c7224 */ /* 0x000fe400078e000f */
[----:B------:R-:W-:Y:S01]  /*1780*/  IMAD.WIDE.U32.X R22, R8, UR15, R22, P1 ;  /* 0x0000000f08167c25 */ /* 0x000fe200088e0416 */
[----:B------:R-:W-:-:S03]  /*1790*/  PLOP3.LUT P1, PT, PT, PT, UP4, 0x40, 0x4 ;  /* 0x000000000004781c */ /* 0x000fc60003f2e848 */
[----:B------:R-:W-:Y:S01]  /*17a0*/  IMAD.WIDE.U32.X R12, R11, UR5, R12, P0 ;  /* 0x000000050b0c7c25 */ /* 0x000fe200080e040c */
[----:B------:R-:W-:Y:S02]  /*17b0*/  PLOP3.LUT P0, PT, PT, PT, UP4, 0x40, 0x4 ;  /* 0x000000000004781c */ /* 0x000fe40003f0e848 */
[----:B------:R-:W-:Y:S01]  /*17c0*/  SEL R6, R6, R22, P4 ;  /* 0x0000001606067207 */ /* 0x000fe20002000000 */
[----:B------:R-:W-:Y:S01]  /*17d0*/  IMAD.U32 R8, RZ, RZ, UR21 ;  /* 0x00000015ff087e24 */ /* 0x000fe2000f8e00ff */
[----:B------:R-:W-:Y:S02]  /*17e0*/  SEL R23, R4, R23, P3 ;  /* 0x0000001704177207 */ /* 0x000fe40001800000 */
[----:B------:R-:W-:Y:S02]  /*17f0*/  SEL R10, R10, R12, P1 ;  /* 0x0000000c0a0a7207 */ /* 0x000fe40000800000 */
[----:B------:R-:W-:Y:S02]  /*1800*/  SEL R9, R9, R13, P0 ;  /* 0x0000000d09097207 */ /* 0x000fe40000000000 */
[----:B------:R-:W-:Y:S01]  /*1810*/  SHF.R.U64 R23, R6, UR8, R23 ;  /* 0x0000000806177c19 */ /* 0x000fe20008001217 */
[----:B------:R-:W-:Y:S01]  /*1820*/  IMAD.U32 R6, RZ, RZ, UR20 ;  /* 0x00000014ff067e24 */ /* 0x000fe2000f8e00ff */
[----:B------:R-:W-:-:S02]  /*1830*/  SHF.R.U64 R9, R10, UR6, R9 ;  /* 0x000000060a097c19 */ /* 0x000fc40008001209 */
[----:B------:R-:W-:Y:S02]  /*1840*/  IADD3 R8, PT, PT, R8, -0x1, R23 ;  /* 0xffffffff08087810 */ /* 0x000fe40007ffe017 */
[----:B------:R-:W-:Y:S02]  /*1850*/  IADD3 R6, PT, PT, R6, -0x1, R9 ;  /* 0xffffffff06067810 */ /* 0x000fe40007ffe009 */
[----:B------:R-:W-:Y:S02]  /*1860*/  IABS R4, UR21 ;  /* 0x0000001500047c13 */ /* 0x000fe40008000000 */
[----:B------:R-:W-:Y:S02]  /*1870*/  IABS R11, R8 ;  /* 0x00000008000b7213 */ /* 0x000fe40000000000 */
[----:B------:R-:W-:Y:S01]  /*1880*/  IABS R9, R6 ;  /* 0x0000000600097213 */ /* 0x000fe20000000000 */
[----:B------:R-:W-:Y:S01]  /*1890*/  IMAD.MOV R4, RZ, RZ, -R4 ;  /* 0x000000ffff047224 */ /* 0x000fe200078e0a04 */
[----:B------:R-:W-:Y:S01]  /*18a0*/  ISETP.GE.AND P4, PT, R8, RZ, PT ;  /* 0x000000ff0800720c */ /* 0x000fe20003f86270 */
[----:B------:R-:W-:Y:S01]  /*18b0*/  IMAD.HI.U32 R12, R11, UR11, RZ ;  /* 0x0000000b0b0c7c27 */ /* 0x000fe2000f8e00ff */
[----:B------:R-:W-:-:S03]  /*18c0*/  ISETP.GE.AND P3, PT, R6, RZ, PT ;  /* 0x000000ff0600720c */ /* 0x000fc60003f66270 */
[----:B------:R-:W-:-:S04]  /*18d0*/  IMAD.HI.U32 R10, R9, UR29, RZ ;  /* 0x0000001d090a7c27 */ /* 0x000fc8000f8e00ff */
[----:B------:R-:W-:Y:S02]  /*18e0*/  IMAD R4, R12, R4, R11 ;  /* 0x000000040c047224 */ /* 0x000fe400078e020b */
[----:B------:R-:W-:Y:S02]  /*18f0*/  IMAD R11, R10, UR25, R9 ;  /* 0x000000190a0b7c24 */ /* 0x000fe4000f8e0209 */
[----:B------:R-:W-:Y:S01]  /*1900*/  IMAD.U32 R9, RZ, RZ, UR32 ;  /* 0x00000020ff097e24 */ /* 0x000fe2000f8e00ff */
[----:B------:R-:W-:Y:S02]  /*1910*/  ISETP.LT.U32.AND P1, PT, R4, UR27, PT ;  /* 0x0000001b04007c0c */ /* 0x000fe4000bf21070 */
[----:B------:R-:W-:-:S11]  /*1920*/  ISETP.LT.U32.AND P0, PT, R11, UR26, PT ;  /* 0x0000001a0b007c0c */ /* 0x000fd6000bf01070 */
[----:B------:R-:W-:Y:S02]  /*1930*/  @!P1 VIADD R4, R4, -UR27 ;  /* 0x8000001b04049c36 */ /* 0x000fe40008000000 */
[----:B------:R-:W-:-:S03]  /*1940*/  @!P0 VIADD R11, R11, -UR26 ;  /* 0x8000001a0b0b8c36 */ /* 0x000fc60008000000 */
[----:B------:R-:W-:Y:S02]  /*1950*/  ISETP.LT.U32.AND P1, PT, R4, UR27, PT ;  /* 0x0000001b04007c0c */ /* 0x000fe4000bf21070 */
[----:B------:R-:W-:-:S11]  /*1960*/  ISETP.LT.U32.AND P0, PT, R11, UR26, PT ;  /* 0x0000001a0b007c0c */ /* 0x000fd6000bf01070 */
[----:B------:R-:W-:Y:S01]  /*1970*/  @!P1 VIADD R4, R4, -UR27 ;  /* 0x8000001b04049c36 */ /* 0x000fe20008000000 */
[----:B------:R-:W-:Y:S01]  /*1980*/  PLOP3.LUT P1, PT, PT, PT, UP2, 0x40, 0x4 ;  /* 0x000000000004781c */ /* 0x000fe20003f2e828 */
[----:B------:R-:W-:Y:S01]  /*1990*/  @!P0 VIADD R11, R11, -UR26 ;  /* 0x8000001a0b0b8c36 */ /* 0x000fe20008000000 */
[----:B------:R-:W-:Y:S01]  /*19a0*/  PLOP3.LUT P0, PT, PT, PT, UP1, 0x40, 0x4 ;  /* 0x000000000004781c */ /* 0x000fe20003f0e818 */
[----:B------:R-:W-:Y:S02]  /*19b0*/  IMAD.MOV.U32 R10, RZ, RZ, R4 ;  /* 0x000000ffff0a7224 */ /* 0x000fe400078e0004 */
[----:B------:R-:W-:Y:S02]  /*19c0*/  IMAD.U32 R4, RZ, RZ, UR28 ;  /* 0x0000001cff047e24 */ /* 0x000fe4000f8e00ff */
[----:B------:R-:W-:Y:S02]  /*19d0*/  @!P4 IMAD.MOV R10, RZ, RZ, -R10 ;  /* 0x000000ffff0ac224 */ /* 0x000fe400078e0a0a */
[----:B------:R-:W-:-:S03]  /*19e0*/  @!P3 IMAD.MOV R11, RZ, RZ, -R11 ;  /* 0x000000ffff0bb224 */ /* 0x000fc600078e0a0b */
[----:B------:R-:W-:Y:S02]  /*19f0*/  SEL R9, R9, R10, P1 ;  /* 0x0000000a09097207 */ /* 0x000fe40000800000 */
[----:B------:R-:W-:Y:S02]  /*1a00*/  SEL R11, R4, R11, P0 ;  /* 0x0000000b040b7207 */ /* 0x000fe40000000000 */
[----:B------:R-:W-:Y:S01]  /*1a10*/  PLOP3.LUT P0, PT, PT, PT, UP6, 0x40, 0x4 ;  /* 0x000000000004781c */ /* 0x000fe20003f0e868 */
[----:B------:R-:W-:Y:S02]  /*1a20*/  IMAD.IADD R9, R8, 0x1, -R9 ;  /* 0x0000000108097824 */ /* 0x000fe400078e0a09 */
[----:B------:R-:W-:-:S04]  /*1a30*/  IMAD.IADD R6, R6, 0x1, -R11 ;  /* 0x0000000106067824 */ /* 0x000fc800078e0a0b */
[----:B------:R-:W-:Y:S01]  /*1a40*/  IMAD R11, R9, R6, RZ ;  /* 0x00000006090b7224 */ /* 0x000fe200078e02ff */
[----:B------:R-:W-:-:S04]  /*1a50*/  SEL R14, R6, R9, P0 ;  /* 0x00000009060e7207 */ /* 0x000fc80000000000 */
[----:B------:R-:W-:Y:S02]  /*1a60*/  SHF.R.S32.HI R15, RZ, 0x1f, R14 ;  /* 0x0000001fff0f7819 */ /* 0x000fe4000001140e */
[----:B------:R-:W-:Y:S02]  /*1a70*/  SHF.R.S32.HI R9, RZ, 0x1f, R11 ;  /* 0x0000001fff097819 */ /* 0x000fe4000001140b */
.L_x_10:
[----:B--2---:R-:W-:Y:S05]  /*1a80*/  BSYNC.RECONVERGENT B0 ;  /* 0x0000000000007941 */ /* 0x004fea0003800200 */
.L_x_9:
[----:B------:R-:W2:Y:S01]  /*1a90*/  SHFL.UP PT, R6, R11, 0x1, RZ ;  /* 0x042000000b067989 */ /* 0x000ea200000e00ff */
[C---:B------:R-:W-:Y:S02]  /*1aa0*/  ISETP.NE.AND P3, PT, R0.reuse, RZ, PT ;  /* 0x000000ff0000720c */ /* 0x040fe40003f65270 */
[C---:B------:R-:W-:Y:S01]  /*1ab0*/  ISETP.GE.U32.AND P4, PT, R0.reuse, 0x2, PT ;  /* 0x000000020000780c */ /* 0x040fe20003f86070 */
[----:B------:R-:W3:Y:S01]  /*1ac0*/  SHFL.UP PT, R4, R9, 0x1, RZ ;  /* 0x0420000009047989 */ /* 0x000ee200000e00ff */
[C---:B------:R-:W-:Y:S02]  /*1ad0*/  ISETP.GE.U32.AND P5, PT, R0.reuse, 0x4, PT ;  /* 0x000000040000780c */ /* 0x040fe40003fa6070 */
[C---:B------:R-:W-:Y:S02]  /*1ae0*/  ISETP.GE.U32.AND P6, PT, R0.reuse, 0x8, PT ;  /* 0x000000080000780c */ /* 0x040fe40003fc6070 */
[----:B------:R-:W-:Y:S02]  /*1af0*/  ISETP.GE.U32.AND P1, PT, R0, 0x10, PT ;  /* 0x000000100000780c */ /* 0x000fe40003f26070 */
[----:B--2---:R-:W-:-:S02]  /*1b00*/  SEL R6, R6, RZ, P3 ;  /* 0x000000ff06067207 */ /* 0x004fc40001800000 */
[----:B---3--:R-:W-:Y:S02]  /*1b10*/  SEL R4, R4, RZ, P3 ;  /* 0x000000ff04047207 */ /* 0x008fe40001800000 */
[----:B------:R-:W-:-:S05]  /*1b20*/  IADD3 R6, P0, PT, R6, R11, RZ ;  /* 0x0000000b06067210 */ /* 0x000fca0007f1e0ff */
[----:B------:R-:W-:Y:S01]  /*1b30*/  IMAD.X R4, R4, 0x1, R9, P0 ;  /* 0x0000000104047824 */ /* 0x000fe200000e0609 */
[----:B-1----:R-:W1:Y:S04]  /*1b40*/  SHFL.UP PT, R13, R6, 0x2, RZ ;  /* 0x04400000060d7989 */ /* 0x002e6800000e00ff */
[----:B------:R-:W2:Y:S01]  /*1b50*/  SHFL.UP PT, R8, R4, 0x2, RZ ;  /* 0x0440000004087989 */ /* 0x000ea200000e00ff */
[----:B-1----:R-:W-:-:S04]  /*1b60*/  SEL R13, R13, RZ, P4 ;  /* 0x000000ff0d0d7207 */ /* 0x002fc80002000000 */
[----:B------:R-:W-:Y:S02]  /*1b70*/  IADD3 R13, P0, PT, R13, R6, RZ ;  /* 0x000000060d0d7210 */ /* 0x000fe40007f1e0ff */
[----:B--2---:R-:W-:-:S03]  /*1b80*/  SEL R17, R8, RZ, P4 ;  /* 0x000000ff08117207 */ /* 0x004fc60002000000 */
[----:B------:R-:W1:Y:S02]  /*1b90*/  SHFL.UP PT, R10, R13, 0x4, RZ ;  /* 0x048000000d0a7989 */ /* 0x000e6400000e00ff */
[----:B------:R-:W-:-:S05]  /*1ba0*/  IMAD.X R8, R17, 0x1, R4, P0 ;  /* 0x0000000111087824 */ /* 0x000fca00000e0604 */
[----:B------:R-:W2:Y:S01]  /*1bb0*/  SHFL.UP PT, R12, R8, 0x4, RZ ;  /* 0x04800000080c7989 */ /* 0x000ea200000e00ff */
[----:B-1----:R-:W-:-:S04]  /*1bc0*/  SEL R10, R10, RZ, P5 ;  /* 0x000000ff0a0a7207 */ /* 0x002fc80002800000 */
[----:B------:R-:W-:Y:S02]  /*1bd0*/  IADD3 R10, P0, PT, R10, R13, RZ ;  /* 0x0000000d0a0a7210 */ /* 0x000fe40007f1e0ff */
[----:B--2---:R-:W-:-:S05]  /*1be0*/  SEL R17, R12, RZ, P5 ;  /* 0x000000ff0c117207 */ /* 0x004fca0002800000 */
[----:B------:R-:W-:Y:S02]  /*1bf0*/  IMAD.X R16, R17, 0x1, R8, P0 ;  /* 0x0000000111107824 */ /* 0x000fe400000e0608 */
[----:B------:R-:W1:Y:S04]  /*1c00*/  SHFL.UP PT, R17, R10, 0x8, RZ ;  /* 0x050000000a117989 */ /* 0x000e6800000e00ff */
        /* <DEDUP_REMOVED lines=9> */
[----:B--2---:R-:W-:Y:S01]  /*1ca0*/  SEL R17, R6, RZ, P1 ;  /* 0x000000ff06117207 */ /* 0x004fe20000800000 */
[----:B------:R-:W-:Y:S02]  /*1cb0*/  IMAD.MOV.U32 R6, RZ, RZ, RZ ;  /* 0x000000ffff067224 */ /* 0x000fe400078e00ff */
[----:B------:R-:W-:Y:S02]  /*1cc0*/  IMAD.MOV.U32 R19, RZ, RZ, R12 ;  /* 0x000000ffff137224 */ /* 0x000fe400078e000c */
[----:B------:R-:W-:Y:S01]  /*1cd0*/  IMAD.X R8, R17, 0x1, R4, P0 ;  /* 0x0000000111087824 */ /* 0x000fe200000e0604 */
[----:B------:R-:W-:Y:S01]  /*1ce0*/  ISETP.LE.U32.AND P0, PT, R12, UR16, PT ;  /* 0x000000100c007c0c */ /* 0x000fe2000bf03070 */
[----:B------:R-:W-:Y:S02]  /*1cf0*/  IMAD.U32 R17, RZ, RZ, UR17 ;  /* 0x00000011ff117e24 */ /* 0x000fe4000f8e00ff */
[----:B------:R-:W-:-:S03]  /*1d00*/  IMAD.MOV.U32 R4, RZ, RZ, RZ ;  /* 0x000000ffff047224 */ /* 0x000fc600078e00ff */
[----:B------:R-:W-:Y:S01]  /*1d10*/  ISETP.GE.U32.AND.EX P0, PT, R17, R8, PT, P0 ;  /* 0x000000081100720c */ /* 0x000fe20003f06100 */
[----:B------:R-:W-:-:S12]  /*1d20*/  IMAD.MOV.U32 R17, RZ, RZ, R8 ;  /* 0x000000ffff117224 */ /* 0x000fd800078e0008 */
[----:B------:R-:W-:-:S04]  /*1d30*/  VOTE.ANY R10, PT, !P0 ;  /* 0x00000000000a7806 */ /* 0x000fc800040e0100 */
[----:B------:R-:W-:-:S13]  /*1d40*/  ISETP.NE.AND P0, PT, R10, RZ, PT ;  /* 0x000000ff0a00720c */ /* 0x000fda0003f05270 */
[----:B------:R-:W-:Y:S05]  /*1d50*/  @P0 BRA `(.L_x_11) ;  /* 0x0000000800500947 */ /* 0x000fea0003800000 */
[----:B------:R-:W1:Y:S01]  /*1d60*/  LDC R4, c[0x0][0xbe0] ;  /* 0x0002f800ff047b82 */ /* 0x000e620000000800 */
[----:B------:R-:W2:Y:S01]  /*1d70*/  LDCU UR23, c[0x0][0xbe8] ;  /* 0x00017d00ff1777ac */ /* 0x000ea20008000800 */
[----:B------:R-:W3:Y:S01]  /*1d80*/  LDCU.64 UR10, c[0x0][0xba8] ;  /* 0x00017500ff0a77ac */ /* 0x000ee20008000a00 */
[----:B------:R-:W4:Y:S01]  /*1d90*/  LDCU.64 UR8, c[0x0][0xbb0] ;  /* 0x00017600ff0877ac */ /* 0x000f220008000a00 */
[----:B------:R-:W1:Y:S02]  /*1da0*/  LDCU.128 UR4, c[0x0][0xbc0] ;  /* 0x00017800ff0477ac */ /* 0x000e640008000c00 */
[----:B-1234-:R-:W-:-:S13]  /*1db0*/  ISETP.NE.AND P1, PT, R4, 0x1, PT ;  /* 0x000000010400780c */ /* 0x01efda0003f25270 */
.L_x_14:
[C---:B------:R-:W-:Y:S01]  /*1dc0*/  VIADD R4, R7.reuse, 0x40 ;  /* 0x0000004007047836 */ /* 0x040fe20000000000 */
[----:B-----5:R-:W-:Y:S01]  /*1dd0*/  MOV R13, R2 ;  /* 0x00000002000d7202 */ /* 0x020fe20000000f00 */
[----:B------:R-:W-:Y:S02]  /*1de0*/  VIADD R7, R7, 0x20 ;  /* 0x0000002007077836 */ /* 0x000fe40000000000 */
[----:B------:R-:W-:Y:S01]  /*1df0*/  IMAD.MOV.U32 R10, RZ, RZ, R3 ;  /* 0x000000ffff0a7224 */ /* 0x000fe200078e0003 */
[----:B------:R-:W-:-:S13]  /*1e00*/  ISETP.GE.AND P0, PT, R4, UR23, PT ;  /* 0x0000001704007c0c */ /* 0x000fda000bf06270 */
[----:B------:R-:W1:Y:S01]  /*1e10*/  @!P0 LDC.64 R16, c[0x0][0xbf0] ;  /* 0x0002fc00ff108b82 */ /* 0x000e620000000a00 */
[----:B------:R2:W3:Y:S01]  /*1e20*/  SHFL.IDX PT, R4, R8, 0x1f, 0x1f ;  /* 0x03e01f0008047f89 */ /* 0x0004e200000e0000 */
[----:B------:R-:W-:Y:S01]  /*1e30*/  BSSY.RECONVERGENT B0, `(.L_x_12) ;  /* 0x000005f000007945 */ /* 0x000fe20003800200 */
[----:B------:R-:W-:Y:S02]  /*1e40*/  HFMA2 R9, -RZ, RZ, 0, 0 ;  /* 0x00000000ff097431 */ /* 0x000fe400000001ff */
[----:B------:R2:W4:Y:S01]  /*1e50*/  SHFL.IDX PT, R6, R12, 0x1f, 0x1f ;  /* 0x03e01f000c067f89 */ /* 0x00052200000e0000 */
[----:B-1----:R-:W-:-:S05]  /*1e60*/  @!P0 IMAD.WIDE.U32 R16, R7, 0xc, R16 ;  /* 0x0000000c07108825 */ /* 0x002fca00078e0010 */
[----:B------:R2:W5:Y:S04]  /*1e70*/  @!P0 LDG.E R2, desc[UR40][R16.64+0x180] ;  /* 0x0001802810028981 */ /* 0x000568000c1e1900 */
[----:B------:R2:W5:Y:S01]  /*1e80*/  @!P0 LDG.E R3, desc[UR40][R16.64+0x184] ;  /* 0x0001842810038981 */ /* 0x000562000c1e1900 */
[----:B------:R-:W-:Y:S02]  /*1e90*/  ISETP.GE.AND P0, PT, R7, UR23, PT ;  /* 0x0000001707007c0c */ /* 0x000fe4000bf06270 */
[----:B------:R-:W-:-:S11]  /*1ea0*/  MOV R11, 0x7fffffff ;  /* 0x7fffffff000b7802 */ /* 0x000fd60000000f00 */
[----:B---34-:R-:W-:Y:S05]  /*1eb0*/  @P0 BRA `(.L_x_13) ;  /* 0x0000000400580947 */ /* 0x018fea0003800000 */
[----:B------:R-:W-:-:S04]  /*1ec0*/  IADD3 R9, P0, PT, R13, UR12, RZ ;  /* 0x0000000c0d097c10 */ /* 0x000fc8000ff1e0ff */
[----:B--2---:R-:W-:Y:S02]  /*1ed0*/  LEA.HI.X.SX32 R8, R13, UR13, 0x1, P0 ;  /* 0x0000000d0d087c11 */ /* 0x004fe400080f0eff */
[----:B------:R-:W-:-:S04]  /*1ee0*/  IADD3 R13, P0, PT, R10, UR18, RZ ;  /* 0x000000120a0d7c10 */ /* 0x000fc8000ff1e0ff */
[----:B------:R-:W-:Y:S02]  /*1ef0*/  LEA.HI.X.SX32 R12, R10, UR19, 0x1, P0 ;  /* 0x000000130a0c7c11 */ /* 0x000fe400080f0eff */
[----:B------:R-:W-:-:S05]  /*1f00*/  IADD3 R11, P0, PT, R9, UR9, RZ ;  /* 0x00000009090b7c10 */ /* 0x000fca000ff1e0ff */
[----:B------:R-:W-:Y:S01]  /*1f10*/  IMAD.X R10, RZ, RZ, R8, P0 ;  /* 0x000000ffff0a7224 */ /* 0x000fe200000e0608 */
[----:B------:R-:W-:Y:S01]  /*1f20*/  IADD3 R15, P0, PT, R13, UR7, RZ ;  /* 0x000000070d0f7c10 */ /* 0x000fe2000ff1e0ff */
[----:B------:R-:W-:-:S04]  /*1f30*/  IMAD.WIDE.U32 R24, R11, UR10, RZ ;  /* 0x0000000a0b187c25 */ /* 0x000fc8000f8e00ff */
[----:B------:R-:W-:-:S04]  /*1f40*/  IMAD.WIDE.U32 R22, R10, UR10, RZ ;  /* 0x0000000a0a167c25 */ /* 0x000fc8000f8e00ff */
[----:B------:R-:W-:Y:S02]  /*1f50*/  IMAD.X R14, RZ, RZ, R12, P0 ;  /* 0x000000ffff0e7224 */ /* 0x000fe400000e060c */
[----:B------:R-:W-:-:S04]  /*1f60*/  IMAD.WIDE.U32 R22, P0, R11, UR11, R22 ;  /* 0x0000000b0b167c25 */ /* 0x000fc8000f800016 */
[----:B------:R-:W-:-:S04]  /*1f70*/  IMAD.WIDE.U32 R18, R14, UR4, RZ ;  /* 0x000000040e127c25 */ /* 0x000fc8000f8e00ff */
[----:B------:R-:W-:Y:S02]  /*1f80*/  IMAD.X R21, RZ, RZ, RZ, P0 ;  /* 0x000000ffff157224 */ /* 0x000fe400000e06ff */
[----:B------:R-:W-:-:S04]  /*1f90*/  IMAD.WIDE.U32 R18, P0, R15, UR5, R18 ;  /* 0x000000050f127c25 */ /* 0x000fc8000f800012 */
[----:B------:R-:W-:Y:S01]  /*1fa0*/  IMAD.X R17, RZ, RZ, RZ, P0 ;  /* 0x000000ffff117224 */ /* 0x000fe200000e06ff */
[----:B------:R-:W-:Y:S01]  /*1fb0*/  IADD3 RZ, P0, PT, R25, R22, RZ ;  /* 0x0000001619ff7210 */ /* 0x000fe20007f1e0ff */
[----:B------:R-:W-:Y:S02]  /*1fc0*/  IMAD.MOV.U32 R20, RZ, RZ, R23 ;  /* 0x000000ffff147224 */ /* 0x000fe400078e0017 */
[----:B------:R-:W-:Y:S02]  /*1fd0*/  IMAD.MOV.U32 R16, RZ, RZ, R19 ;  /* 0x000000ffff107224 */ /* 0x000fe400078e0013 */
[----:B------:R-:W-:-:S04]  /*1fe0*/  IMAD.WIDE.U32.X R10, R10, UR11, R20, P0 ;  /* 0x0000000b0a0a7c25 */ /* 0x000fc800080e0414 */
[----:B------:R-:W-:-:S05]  /*1ff0*/  IMAD.WIDE.U32 R20, R15, UR4, RZ ;  /* 0x000000040f147c25 */ /* 0x000fca000f8e00ff */
[----:B------:R-:W-:-:S05]  /*2000*/  IADD3 RZ, P0, PT, R21, R18, RZ ;  /* 0x0000001215ff7210 */ /* 0x000fca0007f1e0ff */
[----:B------:R-:W-:Y:S01]  /*2010*/  IMAD.WIDE.U32.X R14, R14, UR5, R16, P0 ;  /* 0x000000050e0e7c25 */ /* 0x000fe200080e0410 */
[----:B------:R-:W-:-:S04]  /*2020*/  ISETP.NE.U32.AND P0, PT, RZ, UR10, PT ;  /* 0x0000000aff007c0c */ /* 0x000fc8000bf05070 */
[----:B------:R-:W-:-:S04]  /*2030*/  ISETP.NE.AND.EX P0, PT, RZ, UR11, PT, P0 ;  /* 0x0000000bff007c0c */ /* 0x000fc8000bf05300 */
[----:B------:R-:W-:Y:S02]  /*2040*/  SEL R10, R9, R10, !P0 ;  /* 0x0000000a090a7207 */ /* 0x000fe40004000000 */
[----:B------:R-:W-:Y:S02]  /*2050*/  SEL R11, R8, R11, !P0 ;  /* 0x0000000b080b7207 */ /* 0x000fe40004000000 */
[----:B------:R-:W-:Y:S02]  /*2060*/  ISETP.NE.U32.AND P0, PT, RZ, UR4, PT ;  /* 0x00000004ff007c0c */ /* 0x000fe4000bf05070 */
[----:B------:R-:W-:Y:S02]  /*2070*/  SHF.R.U64 R11, R10, UR8, R11 ;  /* 0x000000080a0b7c19 */ /* 0x000fe4000800120b */
[----:B------:R-:W-:Y:S02]  /*2080*/  ISETP.NE.AND.EX P0, PT, RZ, UR5, PT, P0 ;  /* 0x00000005ff007c0c */ /* 0x000fe4000bf05300 */
[----:B------:R-:W-:-:S02]  /*2090*/  IABS R10, UR21 ;  /* 0x00000015000a7c13 */ /* 0x000fc40008000000 */
[----:B------:R-:W-:Y:S02]  /*20a0*/  SEL R9, R12, R15, !P0 ;  /* 0x0000000f0c097207 */ /* 0x000fe40004000000 */
[----:B------:R-:W-:Y:S01]  /*20b0*/  IABS R12, UR21 ;  /* 0x00000015000c7c13 */ /* 0x000fe20008000000 */
[----:B------:R-:W-:Y:S01]  /*20c0*/  IMAD.MOV R10, RZ, RZ, -R10 ;  /* 0x000000ffff0a7224 */ /* 0x000fe200078e0a0a */
[----:B------:R-:W-:Y:S01]  /*20d0*/  SEL R8, R13, R14, !P0 ;  /* 0x0000000e0d087207 */ /* 0x000fe20004000000 */
[----:B------:R-:W-:Y:S01]  /*20e0*/  IMAD.U32 R14, RZ, RZ, UR21 ;  /* 0x00000015ff0e7e24 */ /* 0x000fe2000f8e00ff */
[----:B------:R-:W1:Y:S02]  /*20f0*/  I2F.RP R15, R12 ;  /* 0x0000000c000f7306 */ /* 0x000e640000209400 */
[----:B------:R-:W-:Y:S02]  /*2100*/  SHF.R.U64 R8, R8, UR6, R9 ;  /* 0x0000000608087c19 */ /* 0x000fe40008001209 */
[----:B------:R-:W-:-:S04]  /*2110*/  IADD3 R14, PT, PT, R14, -0x1, R11 ;  /* 0xffffffff0e0e7810 */ /* 0x000fc80007ffe00b */
[----:B------:R-:W-:Y:S01]  /*2120*/  IABS R11, R14 ;  /* 0x0000000e000b7213 */ /* 0x000fe20000000000 */
[----:B-1----:R-:W1:Y:S02]  /*2130*/  MUFU.RCP R16, R15 ;  /* 0x0000000f00107308 */ /* 0x002e640000001000 */
[----:B-1----:R-:W-:-:S06]  /*2140*/  VIADD R16, R16, 0xffffffe ;  /* 0x0ffffffe10107836 */ /* 0x002fcc0000000000 */
[----:B------:R-:W1:Y:S02]  /*2150*/  F2I.FTZ.U32.TRUNC.NTZ R17, R16 ;  /* 0x0000001000117305 */ /* 0x000e64000021f000 */
[----:B-1----:R-:W-:Y:S02]  /*2160*/  IMAD.MOV R13, RZ, RZ, -R17 ;  /* 0x000000ffff0d7224 */ /* 0x002fe400078e0a11 */
[----:B------:R-:W-:Y:S02]  /*2170*/  IMAD.MOV.U32 R16, RZ, RZ, RZ ;  /* 0x000000ffff107224 */ /* 0x000fe400078e00ff */
[----:B------:R-:W-:-:S04]  /*2180*/  IMAD R13, R13, R12, RZ ;  /* 0x0000000c0d0d7224 */ /* 0x000fc800078e02ff */
[----:B------:R-:W-:-:S06]  /*2190*/  IMAD.HI.U32 R13, R17, R13, R16 ;  /* 0x0000000d110d7227 */ /* 0x000fcc00078e0010 */
[----:B------:R-:W-:-:S04]  /*21a0*/  IMAD.HI.U32 R13, R13, R11, RZ ;  /* 0x0000000b0d0d7227 */ /* 0x000fc800078e00ff */
[----:B------:R-:W-:Y:S01]  /*21b0*/  IMAD R15, R13, R10, R11 ;  /* 0x0000000a0d0f7224 */ /* 0x000fe200078e020b */
[----:B------:R-:W-:Y:S01]  /*21c0*/  IABS R11, UR20 ;  /* 0x00000014000b7c13 */ /* 0x000fe20008000000 */
[----:B------:R-:W-:-:S03]  /*21d0*/  IMAD.U32 R13, RZ, RZ, UR20 ;  /* 0x00000014ff0d7e24 */ /* 0x000fc6000f8e00ff */
[----:B------:R-:W1:Y:S01]  /*21e0*/  I2F.RP R18, R11 ;  /* 0x0000000b00127306 */ /* 0x000e620000209400 */
[----:B------:R-:W-:Y:S02]  /*21f0*/  ISETP.GT.U32.AND P0, PT, R12, R15, PT ;  /* 0x0000000f0c00720c */ /* 0x000fe40003f04070 */
[----:B------:R-:W-:Y:S02]  /*2200*/  IADD3 R13, PT, PT, R13, -0x1, R8 ;  /* 0xffffffff0d0d7810 */ /* 0x000fe40007ffe008 */
[----:B------:R-:W-:Y:S02]  /*2210*/  IABS R8, UR20 ;  /* 0x0000001400087c13 */ /* 0x000fe40008000000 */
[----:B------:R-:W-:-:S03]  /*2220*/  IABS R9, R13 ;  /* 0x0000000d00097213 */ /* 0x000fc60000000000 */
[----:B------:R-:W-:-:S04]  /*2230*/  IMAD.MOV R8, RZ, RZ, -R8 ;  /* 0x000000ffff087224 */ /* 0x000fc800078e0a08 */
[----:B------:R-:W-:Y:S01]  /*2240*/  @!P0 IMAD.IADD R15, R15, 0x1, -R12 ;  /* 0x000000010f0f8824 */ /* 0x000fe200078e0a0c */
[----:B-1----:R-:W1:Y:S02]  /*2250*/  MUFU.RCP R16, R18 ;  /* 0x0000001200107308 */ /* 0x002e640000001000 */
[----:B-1----:R-:W-:-:S06]  /*2260*/  IADD3 R16, PT, PT, R16, 0xffffffe, RZ ;  /* 0x0ffffffe10107810 */ /* 0x002fcc0007ffe0ff */
[----:B------:R-:W1:Y:S02]  /*2270*/  F2I.FTZ.U32.TRUNC.NTZ R17, R16 ;  /* 0x0000001000117305 */ /* 0x000e64000021f000 */
[----:B-1----:R-:W-:Y:S02]  /*2280*/  IMAD.MOV R10, RZ, RZ, -R17 ;  /* 0x000000ffff0a7224 */ /* 0x002fe400078e0a11 */
[----:B------:R-:W-:Y:S02]  /*2290*/  IMAD.MOV.U32 R16, RZ, RZ, RZ ;  /* 0x000000ffff107224 */ /* 0x000fe400078e00ff */
[----:B------:R-:W-:-:S04]  /*22a0*/  IMAD R10, R10, R11, RZ ;  /* 0x0000000b0a0a7224 */ /* 0x000fc800078e02ff */
[----:B------:R-:W-:-:S06]  /*22b0*/  IMAD.HI.U32 R10, R17, R10, R16 ;  /* 0x0000000a110a7227 */ /* 0x000fcc00078e0010 */
[----:B------:R-:W-:-:S04]  /*22c0*/  IMAD.HI.U32 R10, R10, R9, RZ ;  /* 0x000000090a0a7227 */ /* 0x000fc800078e00ff */
[----:B------:R-:W-:-:S05]  /*22d0*/  IMAD R8, R10, R8, R9 ;  /* 0x000000080a087224 */ /* 0x000fca00078e0209 */
[----:B------:R-:W-:-:S13]  /*22e0*/  ISETP.GT.U32.AND P0, PT, R11, R8, PT ;  /* 0x000000080b00720c */ /* 0x000fda0003f04070 */
[----:B------:R-:W-:Y:S01]  /*22f0*/  @!P0 IMAD.IADD R8, R8, 0x1, -R11 ;  /* 0x0000000108088824 */ /* 0x000fe200078e0a0b */
[----:B------:R-:W-:-:S13]  /*2300*/  ISETP.GT.U32.AND P0, PT, R12, R15, PT ;  /* 0x0000000f0c00720c */ /* 0x000fda0003f04070 */
[----:B------:R-:W-:Y:S01]  /*2310*/  @!P0 IMAD.IADD R15, R15, 0x1, -R12 ;  /* 0x000000010f0f8824 */ /* 0x000fe200078e0a0c */
[----:B------:R-:W-:-:S13]  /*2320*/  ISETP.GT.U32.AND P0, PT, R11, R8, PT ;  /* 0x000000080b00720c */ /* 0x000fda0003f04070 */
[----:B------:R-:W-:Y:S02]  /*2330*/  @!P0 IADD3 R8, PT, PT, R8, -R11, RZ ;  /* 0x8000000b08088210 */ /* 0x000fe40007ffe0ff */
[----:B------:R-:W-:-:S13]  /*2340*/  ISETP.GE.AND P0, PT, R14, RZ, PT ;  /* 0x000000ff0e00720c */ /* 0x000fda0003f06270 */
[----:B------:R-:W-:Y:S01]  /*2350*/  @!P0 IMAD.MOV R15, RZ, RZ, -R15 ;  /* 0x000000ffff0f8224 */ /* 0x000fe200078e0a0f */
[----:B------:R-:W-:-:S13]  /*2360*/  ISETP.GE.AND P0, PT, R13, RZ, PT ;  /* 0x000000ff0d00720c */ /* 0x000fda0003f06270 */
[----:B------:R-:W-:Y:S01]  /*2370*/  @!P0 IMAD.MOV R8, RZ, RZ, -R8 ;  /* 0x000000ffff088224 */ /* 0x000fe200078e0a08 */
[----:B------:R-:W-:-:S13]  /*2380*/  ISETP.NE.AND P0, PT, RZ, UR21, PT ;  /* 0x00000015ff007c0c */ /* 0x000fda000bf05270 */
[----:B------:R-:W-:Y:S02]  /*2390*/  @!P0 LOP3.LUT R15, RZ, UR21, RZ, 0x33, !PT ;  /* 0x00000015ff0f8c12 */ /* 0x000fe4000f8e33ff */
[----:B------:R-:W-:-:S03]  /*23a0*/  ISETP.NE.AND P0, PT, RZ, UR20, PT ;  /* 0x00000014ff007c0c */ /* 0x000fc6000bf05270 */
[----:B------:R-:W-:-:S10]  /*23b0*/  IMAD.IADD R11, R14, 0x1, -R15 ;  /* 0x000000010e0b7824 */ /* 0x000fd400078e0a0f */
[----:B------:R-:W-:-:S05]  /*23c0*/  @!P0 LOP3.LUT R8, RZ, UR20, RZ, 0x33, !PT ;  /* 0x00000014ff088c12 */ /* 0x000fca000f8e33ff */
[----:B------:R-:W-:-:S05]  /*23d0*/  IMAD.IADD R8, R13, 0x1, -R8 ;  /* 0x000000010d087824 */ /* 0x000fca00078e0a08 */
[CC--:B------:R-:W-:Y:S01]  /*23e0*/  SEL R14, R8.reuse, R11.reuse, !P1 ;  /* 0x0000000b080e7207 */ /* 0x0c0fe20004800000 */
[----:B------:R-:W-:-:S03]  /*23f0*/  IMAD R11, R8, R11, RZ ;  /* 0x0000000b080b7224 */ /* 0x000fc600078e02ff */
[----:B------:R-:W-:Y:S02]  /*2400*/  SHF.R.S32.HI R15, RZ, 0x1f, R14 ;  /* 0x0000001fff0f7819 */ /* 0x000fe4000001140e */
[----:B------:R-:W-:Y:S02]  /*2410*/  SHF.R.S32.HI R9, RZ, 0x1f, R11 ;  /* 0x0000001fff097819 */ /* 0x000fe4000001140b */
.L_x_13:
[----:B------:R-:W-:Y:S05]  /*2420*/  BSYNC.RECONVERGENT B0 ;  /* 0x0000000000007941 */ /* 0x000fea0003800200 */
.L_x_12:
[----:B------:R-:W1:Y:S04]  /*2430*/  SHFL.UP PT, R10, R11, 0x1, RZ ;  /* 0x042000000b0a7989 */ /* 0x000e6800000e00ff */
[----:B--2---:R-:W2:Y:S01]  /*2440*/  SHFL.UP PT, R8, R9, 0x1, RZ ;  /* 0x0420000009087989 */ /* 0x004ea200000e00ff */
[----:B-1----:R-:W-:Y:S02]  /*2450*/  SEL R10, R10, RZ, P3 ;  /* 0x000000ff0a0a7207 */ /* 0x002fe40001800000 */
[----:B--2---:R-:W-:Y:S02]  /*2460*/  SEL R8, R8, RZ, P3 ;  /* 0x000000ff08087207 */ /* 0x004fe40001800000 */
[----:B------:R-:W-:-:S05]  /*2470*/  IADD3 R10, P0, PT, R10, R11, RZ ;  /* 0x0000000b0a0a7210 */ /* 0x000fca0007f1e0ff */
[----:B------:R-:W-:Y:S01]  /*2480*/  IMAD.X R8, R8, 0x1, R9, P0 ;  /* 0x0000000108087824 */ /* 0x000fe200000e0609 */
[----:B------:R-:W1:Y:S04]  /*2490*/  SHFL.UP PT, R17, R10, 0x2, RZ ;  /* 0x044000000a117989 */ /* 0x000e6800000e00ff */
[----:B------:R-:W2:Y:S01]  /*24a0*/  SHFL.UP PT, R13, R8, 0x2, RZ ;  /* 0x04400000080d7989 */ /* 0x000ea200000e00ff */
        /* <DEDUP_REMOVED lines=10> */
[----:B------:R-:W1:Y:S01]  /*2550*/  SHFL.UP PT, R21, R16, 0x8, RZ ;  /* 0x0500000010157989 */ /* 0x000e6200000e00ff */
[----:B------:R-:W-:-:S03]  /*2560*/  IMAD.U32 R13, RZ, RZ, UR17 ;  /* 0x00000011ff0d7e24 */ /* 0x000fc6000f8e00ff */
[----:B------:R-:W2:Y:S01]  /*2570*/  SHFL.UP PT, R19, R12, 0x8, RZ ;  /* 0x050000000c137989 */ /* 0x000ea200000e00ff */
[----:B-1----:R-:W-:Y:S02]  /*2580*/  SEL R21, R21, RZ, P6 ;  /* 0x000000ff15157207 */ /* 0x002fe40003000000 */
[----:B--2---:R-:W-:Y:S02]  /*2590*/  SEL R19, R19, RZ, P6 ;  /* 0x000000ff13137207 */ /* 0x004fe40003000000 */
[----:B------:R-:W-:-:S05]  /*25a0*/  IADD3 R21, P0, PT, R21, R16, RZ ;  /* 0x0000001015157210 */ /* 0x000fca0007f1e0ff */
[----:B------:R-:W-:Y:S01]  /*25b0*/  IMAD.X R18, R19, 0x1, R12, P0 ;  /* 0x0000000113127824 */ /* 0x000fe200000e060c */
[----:B------:R-:W1:Y:S01]  /*25c0*/  SHFL.UP PT, R8, R21, 0x10, RZ ;  /* 0x0600000015087989 */ /* 0x000e6200000e00ff */
[----:B------:R-:W-:-:S03]  /*25d0*/  ISETP.GE.U32.AND P0, PT, R0, 0x10, PT ;  /* 0x000000100000780c */ /* 0x000fc60003f06070 */
[----:B------:R-:W2:Y:S01]  /*25e0*/  SHFL.UP PT, R17, R18, 0x10, RZ ;  /* 0x0600000012117989 */ /* 0x000ea200000e00ff */
[----:B-1----:R-:W-:Y:S02]  /*25f0*/  SEL R8, R8, RZ, P0 ;  /* 0x000000ff08087207 */ /* 0x002fe40000000000 */
[----:B--2---:R-:W-:Y:S02]  /*2600*/  SEL R17, R17, RZ, P0 ;  /* 0x000000ff11117207 */ /* 0x004fe40000000000 */
[----:B------:R-:W-:-:S05]  /*2610*/  IADD3 R19, P0, PT, R8, R21, RZ ;  /* 0x0000001508137210 */ /* 0x000fca0007f1e0ff */
[----:B------:R-:W-:Y:S01]  /*2620*/  IMAD.X R17, R17, 0x1, R18, P0 ;  /* 0x0000000111117824 */ /* 0x000fe200000e0612 */
[----:B------:R-:W-:-:S05]  /*2630*/  IADD3 R12, P0, PT, R19, R6, RZ ;  /* 0x00000006130c7210 */ /* 0x000fca0007f1e0ff */
[----:B------:R-:W-:Y:S01]  /*2640*/  IMAD.X R8, R17, 0x1, R4, P0 ;  /* 0x0000000111087824 */ /* 0x000fe200000e0604 */
[----:B------:R-:W-:-:S04]  /*2650*/  ISETP.LE.U32.AND P0, PT, R12, UR16, PT ;  /* 0x000000100c007c0c */ /* 0x000fc8000bf03070 */
[----:B------:R-:W-:-:S13]  /*2660*/  ISETP.GE.U32.AND.EX P0, PT, R13, R8, PT, P0 ;  /* 0x000000080d00720c */ /* 0x000fda0003f06100 */
[----:B------:R-:W-:-:S04]  /*2670*/  VOTE.ANY R10, PT, !P0 ;  /* 0x00000000000a7806 */ /* 0x000fc800040e0100 */
[----:B------:R-:W-:-:S13]  /*2680*/  ISETP.NE.AND P0, PT, R10, RZ, PT ;  /* 0x000000ff0a00720c */ /* 0x000fda0003f05270 */
[----:B------:R-:W-:Y:S05]  /*2690*/  @!P0 BRA `(.L_x_14) ;  /* 0xfffffff400c88947 */ /* 0x000fea000383ffff */
.L_x_11:
[----:B------:R-:W1:Y:S08]  /*26a0*/  BREV R8, R10 ;  /* 0x0000000a00087301 */ /* 0x000e700000000000 */
[----:B-1----:R-:W1:Y:S02]  /*26b0*/  FLO.U32.SH R8, R8 ;  /* 0x0000000800087300 */ /* 0x002e6400000e0400 */
[----:B-1----:R-:W1:Y:S02]  /*26c0*/  SHFL.IDX PT, R7, R7, R8, 0x1f ;  /* 0x00001f0807077589 */ /* 0x002e6400000e0000 */
[----:B-1----:R-:W-:-:S13]  /*26d0*/  R2UR UR33, R7 ;  /* 0x00000000072172ca */ /* 0x002fda00000e0000 */
[----:B------:R-:W-:-:S05]  /*26e0*/  VIADD R12, R0, UR33 ;  /* 0x00000021000c7c36 */ /* 0x000fca0008000000 */
[----:B------:R-:W-:-:S13]  /*26f0*/  ISETP.GE.AND P0, PT, R12, UR23, PT ;  /* 0x000000170c007c0c */ /* 0x000fda000bf06270 */
[----:B------:R-:W1:Y:S02]  /*2700*/  @!P0 LDC.64 R20, c[0x0][0xbf0] ;  /* 0x0002fc00ff148b82 */ /* 0x000e640000000a00 */
[----:B-1----:R-:W-:-:S05]  /*2710*/  @!P0 IMAD.WIDE R20, R12, 0xc, R20 ;  /* 0x0000000c0c148825 */ /* 0x002fca00078e0214 */
[----:B-----5:R1:W5:Y:S04]  /*2720*/  @!P0 LDG.E R2, desc[UR40][R20.64] ;  /* 0x0000002814028981 */ /* 0x020368000c1e1900 */
[----:B------:R1:W5:Y:S01]  /*2730*/  @!P0 LDG.E R3, desc[UR40][R20.64+0x4] ;  /* 0x0000042814038981 */ /* 0x000362000c1e1900 */
[----:B------:R-:W-:-:S03]  /*2740*/  IADD3 R19, P1, P0, R6, R19, -R11 ;  /* 0x0000001306137210 */ /* 0x000fc6000783e80b */
[----:B------:R-:W2:Y:S01]  /*2750*/  SHFL.IDX PT, R11, R11, R8, 0x1f ;  /* 0x00001f080b0b7589 */ /* 0x000ea200000e0000 */
[----:B------:R-:W-:-:S03]  /*2760*/  IADD3.X R17, PT, PT, R4, R17, ~R9, P1, P0 ;  /* 0x0000001104117210 */ /* 0x000fc60000fe0c09 */
[----:B------:R-:W3:Y:S04]  /*2770*/  SHFL.IDX PT, R19, R19, R8, 0x1f ;  /* 0x00001f0813137589 */ /* 0x000ee800000e0000 */
[----:B------:R-:W4:Y:S04]  /*2780*/  SHFL.IDX PT, R4, R17, R8, 0x1f ;  /* 0x00001f0811047589 */ /* 0x000f2800000e0000 */
[----:B------:R-:W1:Y:S04]  /*2790*/  SHFL.IDX PT, R9, R9, R8, 0x1f ;  /* 0x00001f0809097589 */ /* 0x000e6800000e0000 */
[----:B------:R1:W1:Y:S04]  /*27a0*/  SHFL.IDX PT, R15, R15, R8, 0x1f ;  /* 0x00001f080f0f7589 */ /* 0x00026800000e0000 */
[----:B------:R1:W1:Y:S01]  /*27b0*/  SHFL.IDX PT, R14, R14, R8, 0x1f ;  /* 0x00001f080e0e7589 */ /* 0x00026200000e0000 */
[----:B--2---:R-:W-:-:S02]  /*27c0*/  R2UR UR34, R11 ;  /* 0x000000000b2272ca */ /* 0x004fc400000e0000 */
[----:B---3--:R-:W-:Y:S02]  /*27d0*/  R2UR UR19, R19 ;  /* 0x00000000131372ca */ /* 0x008fe400000e0000 */
[----:B----4-:R-:W-:Y:S02]  /*27e0*/  R2UR UR18, R4 ;  /* 0x00000000041272ca */ /* 0x010fe400000e0000 */
[----:B-1----:R-:W-:-:S15]  /*27f0*/  R2UR UR35, R9 ;  /* 0x00000000092372ca */ /* 0x002fde00000e0000 */
.L_x_8:
[----:B------:R-:W-:Y:S01]  /*2800*/  UISETP.GE.AND UP0, UPT, UR33, UR23, UPT ;  /* 0x000000172100728c */ /* 0x000fe2000bf06270 */
[----:B------:R-:W-:Y:S01]  /*2810*/  UMOV UR37, 0xffffffff ;  /* 0xffffffff00257882 */ /* 0x000fe20000000000 */
[----:B------:R-:W-:-:S07]  /*2820*/  UMOV UR36, 0xffffffff ;  /* 0xffffffff00247882 */ /* 0x000fce0000000000 */
[----:B------:R-:W-:Y:S05]  /*2830*/  BRA.U UP0, `(.L_x_7) ;  /* 0x0000000500187547 */ /* 0x000fea000b800000 */
[----:B------:R-:W1:Y:S01]  /*2840*/  LDCU UR8, c[0x0][0xb98] ;  /* 0x00017300ff0877ac */ /* 0x000e620008000800 */
[----:B------:R-:W-:Y:S02]  /*2850*/  R2UR UR4, R14 ;  /* 0x000000000e0472ca */ /* 0x000fe400000e0000 */
[----:B------:R-:W-:Y:S01]  /*2860*/  R2UR UR5, R15 ;  /* 0x000000000f0572ca */ /* 0x000fe200000e0000 */
[----:B------:R-:W3:Y:S01]  /*2870*/  LDCU UR7, c[0x0][0xb88] ;  /* 0x00017100ff0777ac */ /* 0x000ee20008000800 */
[----:B------:R-:W4:Y:S01]  /*2880*/  LDCU UR6, c[0x0][0xbdc] ;  /* 0x00017b80ff0677ac */ /* 0x000f220008000800 */
[----:B------:R-:W-:-:S04]  /*2890*/  UIADD3 UR10, UP0, UPT, -UR19, UR16, URZ ;  /* 0x00000010130a7290 */ /* 0x000fc8000ff1e1ff */
[----:B------:R-:W-:-:S04]  /*28a0*/  UIADD3.X UR9, UPT, UPT, ~UR18, UR17, URZ, UP0, !UPT ;  /* 0x0000001112097290 */ /* 0x000fc800087fe5ff */
[----:B-1----:R-:W-:Y:S02]  /*28b0*/  USHF.R.U32.HI UR4, URZ, UR8, UR9 ;  /* 0x00000008ff047299 */ /* 0x002fe40008011609 */
[----:B------:R-:W-:Y:S01]  /*28c0*/  USHF.R.U64 UR8, UR10, UR8, UR9 ;  /* 0x000000080a087299 */ /* 0x000fe20008001209 */
[----:B---3--:R-:W-:Y:S01]  /*28d0*/  SHF.R.U64 R4, R14, UR7, R15 ;  /* 0x000000070e047c19 */ /* 0x008fe2000800120f */
[----:B------:R-:W-:Y:S02]  /*28e0*/  USHF.R.U32.HI UR11, URZ, UR7, UR4 ;  /* 0x00000007ff0b7299 */ /* 0x000fe40008011604 */
[----:B------:R-:W-:Y:S02]  /*28f0*/  USHF.R.U32.HI UR5, URZ, UR7, UR5 ;  /* 0x00000007ff057299 */ /* 0x000fe40008011605 */
[----:B----4-:R-:W-:Y:S02]  /*2900*/  USHF.R.U32.HI UR9, URZ, UR6, UR11 ;  /* 0x00000006ff097299 */ /* 0x010fe4000801160b */
[----:B------:R-:W-:Y:S01]  /*2910*/  USHF.R.U64 UR7, UR8, UR7, UR4 ;  /* 0x0000000708077299 */ /* 0x000fe20008001204 */
[----:B------:R-:W-:Y:S01]  /*2920*/  R2UR UR4, R4 ;  /* 0x00000000040472ca */ /* 0x000fe200000e0000 */
[----:B------:R-:W-:-:S02]  /*2930*/  ULOP3.LUT UR10, UR9, UR5, URZ, 0xfc, !UPT ;  /* 0x00000005090a7292 */ /* 0x000fc4000f8efcff */
[----:B------:R-:W-:Y:S02]  /*2940*/  USHF.R.U64 UR6, UR7, UR6, UR11 ;  /* 0x0000000607067299 */ /* 0x000fe4000800120b */
[----:B------:R-:W-:-:S09]  /*2950*/  UISETP.NE.U32.AND UP0, UPT, UR10, URZ, UPT ;  /* 0x000000ff0a00728c */ /* 0x000fd2000bf05070 */
[----:B------:R-:W-:Y:S05]  /*2960*/  BRA.U UP0, `(.L_x_15) ;  /* 0x0000000100607547 */ /* 0x000fea000b800000 */
[----:B------:R-:W1:Y:S01]  /*2970*/  I2F.U32.RP R6, UR4 ;  /* 0x0000000400067d06 */ /* 0x000e620008209000 */
[----:B------:R-:W-:Y:S01]  /*2980*/  UMOV UR10, URZ ;  /* 0x000000ff000a7c82 */ /* 0x000fe20008000000 */
[----:B------:R-:W-:-:S06]  /*2990*/  UISETP.NE.U32.AND UP1, UPT, UR4, URZ, UPT ;  /* 0x000000ff0400728c */ /* 0x000fcc000bf25070 */
[----:B-1----:R-:W1:Y:S02]  /*29a0*/  MUFU.RCP R4, R6 ;  /* 0x0000000600047308 */ /* 0x002e640000001000 */
[----:B-1----:R-:W-:-:S06]  /*29b0*/  IADD3 R4, PT, PT, R4, 0xffffffe, RZ ;  /* 0x0ffffffe04047810 */ /* 0x002fcc0007ffe0ff */
[----:B------:R-:W1:Y:S02]  /*29c0*/  F2I.FTZ.U32.TRUNC.NTZ R4, R4 ;  /* 0x0000000400047305 */ /* 0x000e64000021f000 */
[----:B-1----:R-:W-:-:S13]  /*29d0*/  R2UR UR11, R4 ;  /* 0x00000000040b72ca */ /* 0x002fda00000e0000 */
[----:B------:R-:W-:-:S04]  /*29e0*/  UIADD3 UR5, UPT, UPT, URZ, -UR11, URZ ;  /* 0x8000000bff057290 */ /* 0x000fc8000fffe0ff */
[----:B------:R-:W-:-:S04]  /*29f0*/  UIMAD UR5, UR5, UR4, URZ ;  /* 0x00000004050572a4 */ /* 0x000fc8000f8e02ff */
[----:B------:R-:W-:-:S07]  /*2a00*/  UIMAD.WIDE.U32 UR10, UR11, UR5, UR10 ;  /* 0x000000050b0a72a5 */ /* 0x000fce000f8e000a */
[----:B------:R-:W-:Y:S02]  /*2a10*/  UMOV UR5, UR11 ;  /* 0x0000000b00057c82 */ /* 0x000fe40008000000 */
[----:B------:R-:W-:-:S07]  /*2a20*/  UIMAD.WIDE.U32 UR12, UR5, UR6, URZ ;  /* 0x00000006050c72a5 */ /* 0x000fce000f8e00ff */
[----:B------:R-:W-:Y:S02]  /*2a30*/  UMOV UR12, UR13 ;  /* 0x0000000d000c7c82 */ /* 0x000fe40008000000 */
[----:B------:R-:W-:-:S04]  /*2a40*/  UIADD3 UR5, UPT, UPT, -UR12, URZ, URZ ;  /* 0x000000ff0c057290 */ /* 0x000fc8000fffe1ff */
[----:B------:R-:W-:-:S04]  /*2a50*/  UIMAD UR5, UR4, UR5, UR6 ;  /* 0x00000005040572a4 */ /* 0x000fc8000f8e0206 */
[----:B------:R-:W-:-:S11]  /*2a60*/  UISETP.GE.U32.AND UP0, UPT, UR5, UR4, UPT ;  /* 0x000000040500728c */ /* 0x000fd6000bf06070 */
[----:B------:R-:W-:Y:S02]  /*2a70*/  @UP0 UIADD3 UR5, UPT, UPT, UR5, -UR4, URZ ;  /* 0x8000000405050290 */ /* 0x000fe4000fffe0ff */
[----:B------:R-:W-:Y:S02]  /*2a80*/  @UP0 UIADD3 UR12, UPT, UPT, UR12, 0x1, URZ ;  /* 0x000000010c0c0890 */ /* 0x000fe4000fffe0ff */
[----:B------:R-:W-:-:S11]  /*2a90*/  UISETP.GE.U32.AND UP2, UPT, UR5, UR4, UPT ;  /* 0x000000040500728c */ /* 0x000fd6000bf46070 */
[----:B------:R-:W-:Y:S02]  /*2aa0*/  @UP2 UIADD3 UR12, UPT, UPT, UR12, 0x1, URZ ;  /* 0x000000010c0c2890 */ /* 0x000fe4000fffe0ff */
[----:B------:R-:W-:-:S04]  /*2ab0*/  @!UP1 ULOP3.LUT UR12, URZ, UR4, URZ, 0x33, !UPT ;  /* 0x00000004ff0c9292 */ /* 0x000fc8000f8e33ff */
[----:B------:R-:W-:-:S04]  /*2ac0*/  UIADD3 UR10, UPT, UPT, -UR12, URZ, URZ ;  /* 0x000000ff0c0a7290 */ /* 0x000fc8000fffe1ff */
[----:B------:R-:W-:Y:S01]  /*2ad0*/  UIMAD UR10, UR4, UR10, UR6 ;  /* 0x0000000a040a72a4 */ /* 0x000fe2000f8e0206 */
[----:B------:R-:W-:Y:S11]  /*2ae0*/  BRA `(.L_x_16) ;  /* 0x0000000000107947 */ /* 0x000ff60003800000 */
.L_x_15:
[----:B------:R-:W-:Y:S02]  /*2af0*/  MOV R4, 0x2b10 ;  /* 0x00002b1000047802 */ /* 0x000fe40000000f00 */
[----:B--2--5:R-:W-:Y:S05]  /*2b00*/  CALL.REL.NOINC `($__internal_3_$__cuda_sm20_div_u64) ;  /* 0x000000dc005c7944 */ /* 0x024fea0003c00000 */
[----:B------:R-:W-:-:S04]  /*2b10*/  UIADD3 UR10, UPT, UPT, -UR12, URZ, URZ ;  /* 0x000000ff0c0a7290 */ /* 0x000fc8000fffe1ff */
[----:B------:R-:W-:-:S12]  /*2b20*/  UIMAD UR10, UR4, UR10, UR6 ;  /* 0x0000000a040a72a4 */ /* 0x000fd8000f8e0206 */
.L_x_16:
[----:B------:R-:W1:Y:S01]  /*2b30*/  LDCU UR4, c[0x0][0xbe0] ;  /* 0x00017c00ff0477ac */ /* 0x000e620008000800 */
[----:B------:R-:W3:Y:S01]  /*2b40*/  S2UR UR11, SR_CTAID.Y ;  /* 0x00000000000b79c3 */ /* 0x000ee20000002600 */
[----:B------:R-:W4:Y:S01]  /*2b50*/  LDCU UR5, c[0x0][0xb80] ;  /* 0x00017000ff0577ac */ /* 0x000f220008000800 */
[----:B------:R-:W-:Y:S01]  /*2b60*/  UMOV UR9, 0xffffffff ;  /* 0xffffffff00097882 */ /* 0x000fe20000000000 */
[----:B------:R-:W2:Y:S01]  /*2b70*/  LDCU UR6, c[0x0][0xb90] ;  /* 0x00017200ff0677ac */ /* 0x000ea20008000800 */
[----:B------:R-:W-:Y:S01]  /*2b80*/  UPLOP3.LUT UP3, UPT, UPT, UPT, UPT, 0x40, 0x4 ;  /* 0x000000000004789c */ /* 0x000fe20003f6e870 */
[----:B------:R-:W-:Y:S01]  /*2b90*/  UMOV UR36, UR33 ;  /* 0x0000002100247c82 */ /* 0x000fe20008000000 */
[----:B-1----:R-:W-:Y:S01]  /*2ba0*/  UISETP.NE.AND UP0, UPT, UR4, 0x1, UPT ;  /* 0x000000010400788c */ /* 0x002fe2000bf05270 */
[----:B------:R-:W1:Y:S05]  /*2bb0*/  LDCU UR4, c[0x0][0xbdc] ;  /* 0x00017b80ff0477ac */ /* 0x000e6a0008000800 */
[----:B------:R-:W-:-:S13]  /*2bc0*/  PLOP3.LUT P0, PT, PT, PT, UP0, 0x80, 0x8 ;  /* 0x000000000008781c */ /* 0x000fda0003f0f008 */
[----:B------:R-:W3:Y:S01]  /*2bd0*/  @!P0 S2R R4, SR_CTAID.X ;  /* 0x0000000000048919 */ /* 0x000ee20000002500 */
[----:B-1----:R-:W-:Y:S02]  /*2be0*/  USHF.L.U32 UR9, UR9, UR4, URZ ;  /* 0x0000000409097299 */ /* 0x002fe400080006ff */
[----:B------:R-:W-:Y:S02]  /*2bf0*/  USHF.L.U32 UR12, UR12, UR4, URZ ;  /* 0x000000040c0c7299 */ /* 0x000fe400080006ff */
[----:B------:R-:W-:Y:S02]  /*2c00*/  ULOP3.LUT UR9, URZ, UR9, URZ, 0x33, !UPT ;  /* 0x00000009ff097292 */ /* 0x000fe4000f8e33ff */
[----:B----4-:R-:W-:Y:S02]  /*2c10*/  UIADD3 UR4, UPT, UPT, UR5, -0x1, URZ ;  /* 0xffffffff05047890 */ /* 0x010fe4000fffe0ff */
[----:B------:R-:W-:Y:S02]  /*2c20*/  ULOP3.LUT UR9, UR7, UR9, URZ, 0xc0, !UPT ;  /* 0x0000000907097292 */ /* 0x000fe4000f8ec0ff */
[----:B------:R-:W-:-:S02]  /*2c30*/  ULOP3.LUT UR4, UR4, UR8, URZ, 0xc0, !UPT ;  /* 0x0000000804047292 */ /* 0x000fc4000f8ec0ff */
[----:B------:R-:W-:Y:S02]  /*2c40*/  UIADD3 UR9, UPT, UPT, UR9, UR12, URZ ;  /* 0x0000000c09097290 */ /* 0x000fe4000fffe0ff */
[----:B------:R-:W-:Y:S01]  /*2c50*/  UIMAD UR4, UR10, UR5, UR4 ;  /* 0x000000050a0472a4 */ /* 0x000fe2000f8e0204 */
[----:B---3--:R-:W-:-:S13]  /*2c60*/  @!P0 R2UR UR11, R4 ;  /* 0x00000000040b82ca */ /* 0x008fda00000e0000 */
[----:B--2---:R-:W-:-:S04]  /*2c70*/  UIMAD UR6, UR9, UR6, UR11 ;  /* 0x00000006090672a4 */ /* 0x004fc8000f8e020b */
[----:B------:R-:W-:Y:S02]  /*2c80*/  USEL UR38, UR6, UR4, !UP0 ;  /* 0x0000000406267287 */ /* 0x000fe4000c000000 */
[----:B------:R-:W-:-:S12]  /*2c90*/  USEL UR37, UR4, UR6, !UP0 ;  /* 0x0000000604257287 */ /* 0x000fd8000c000000 */
.L_x_7:
[----:B------:R-:W-:Y:S06]  /*2ca0*/  BAR.SYNC.DEFER_BLOCKING 0x0 ;  /* 0x0000000000007b1d */ /* 0x000fec0000010000 */
[----:B------:R-:W-:Y:S05]  /*2cb0*/  BRA.U UP3, `(.L_x_17) ;  /* 0x000000cd03607547 */ /* 0x000fea000b800000 */
[----:B------:R-:W-:Y:S01]  /*2cc0*/  S2UR UR5, SR_CTAID.X ;  /* 0x00000000000579c3 */ /* 0x000fe20000002500 */
[----:B------:R-:W-:-:S07]  /*2cd0*/  UISETP.NE.AND UP0, UPT, UR39, 0x2, UPT ;  /* 0x000000022700788c */ /* 0x000fce000bf05270 */
[----:B------:R-:W2:Y:S08]  /*2ce0*/  S2UR UR4, SR_CTAID.Y ;  /* 0x00000000000479c3 */ /* 0x000eb00000002600 */
[----:B------:R-:W1:Y:S01]  /*2cf0*/  S2UR UR12, SR_CgaCtaId ;  /* 0x00000000000c79c3 */ /* 0x000e620000008800 */
[----:B--2---:R-:W-:Y:S01]  /*2d00*/  UIMAD UR42, UR4, UR42, UR5 ;  /* 0x0000002a042a72a4 */ /* 0x004fe2000f8e0205 */
[----:B------:R-:W-:Y:S11]  /*2d10*/  BRA.U UP0, `(.L_x_18) ;  /* 0x0000001500d87547 */ /* 0x000ff6000b800000 */
[----:B------:R-:W-:-:S08]  /*2d20*/  NOP ;  /* 0x0000000000007918 */ /* 0x000fd00000000000 */
[----:B-----5:R-:W2:-:S00]  /*2d30*/  USETMAXREG.DEALLOC.CTAPOOL 0x30 ;  /* 0x00000030000079c8 */ /* 0x020e8000080e0500 */
[----:B------:R-:W3:Y:S01]  /*2d40*/  LDCU.64 UR18, c[0x0][0x820] ;  /* 0x00010400ff1277ac */ /* 0x000ee20008000a00 */
[----:B------:R-:W-:Y:S01]  /*2d50*/  BSSY.RECONVERGENT B0, `(.L_x_19) ;  /* 0x0000036000007945 */ /* 0x000fe20003800200 */
[----:B------:R-:W-:Y:S01]  /*2d60*/  ELECT P0, URZ, PT ;  /* 0x0000000000ff782f */ /* 0x000fe20003800000 */
[----:B---3--:R-:W-:-:S12]  /*2d70*/  UIMAD.WIDE UR18, UR42, 0x80, UR18 ;  /* 0x000000802a1278a5 */ /* 0x008fd8000f8e0212 */
[----:B--2---:R-:W-:Y:S05]  /*2d80*/  @!P0 BRA `(.L_x_20) ;  /* 0x0000000000c88947 */ /* 0x004fea0003800000 */
[----:B------:R-:W2:Y:S01]  /*2d90*/  LDC.64 R24, c[0x0][0x400] ;  /* 0x00010000ff187b82 */ /* 0x000ea20000000a00 */
[----:B------:R-:W-:Y:S02]  /*2da0*/  UMOV UR4, 0x400 ;  /* 0x0000040000047882 */ /* 0x000fe40000000000 */
[----:B-1----:R-:W-:-:S05]  /*2db0*/  ULEA UR4, UR12, UR4, 0x18 ;  /* 0x000000040c047291 */ /* 0x002fca000f8ec0ff */
[----:B------:R-:W2:Y:S08]  /*2dc0*/  LDC.64 R26, c[0x0][0x408] ;  /* 0x00010200ff1a7b82 */ /* 0x000eb00000000a00 */
[----:B------:R-:W1:Y:S08]  /*2dd0*/  LDC.64 R20, c[0x0][0x410] ;  /* 0x00010400ff147b82 */ /* 0x000e700000000a00 */
[----:B------:R-:W1:Y:S08]  /*2de0*/  LDC.64 R22, c[0x0][0x418] ;  /* 0x00010600ff167b82 */ /* 0x000e700000000a00 */
[----:B------:R-:W3:Y:S01]  /*2df0*/  LDC.64 R16, c[0x0][0x420] ;  /* 0x00010800ff107b82 */ /* 0x000ee20000000a00 */
[----:B--2---:R2:W-:Y:S07]  /*2e00*/  STS.128 [UR4+0x280], R24 ;  /* 0x00028018ff007988 */ /* 0x0045ee0008000c04 */
[----:B------:R-:W3:Y:S08]  /*2e10*/  LDC.64 R18, c[0x0][0x428] ;  /* 0x00010a00ff127b82 */ /* 0x000ef00000000a00 */
[----:B------:R-:W4:Y:S01]  /*2e20*/  LDC.64 R12, c[0x0][0x430] ;  /* 0x00010c00ff0c7b82 */ /* 0x000f220000000a00 */
[----:B-1----:R1:W-:Y:S07]  /*2e30*/  STS.128 [UR4+0x290], R20 ;  /* 0x00029014ff007988 */ /* 0x0023ee0008000c04 */
[----:B------:R-:W4:Y:S08]  /*2e40*/  LDC.64 R14, c[0x0][0x438] ;  /* 0x00010e00ff0e7b82 */ /* 0x000f300000000a00 */
[----:B------:R-:W5:Y:S01]  /*2e50*/  LDC.64 R8, c[0x0][0x440] ;  /* 0x00011000ff087b82 */ /* 0x000f620000000a00 */
[----:B---3--:R3:W-:Y:S07]  /*2e60*/  STS.128 [UR4+0x2a0], R16 ;  /* 0x0002a010ff007988 */ /* 0x0087ee0008000c04 */
[----:B------:R-:W5:Y:S08]  /*2e70*/  LDC.64 R10, c[0x0][0x448] ;  /* 0x00011200ff0a7b82 */ /* 0x000f700000000a00 */
[----:B------:R-:W2:Y:S01]  /*2e80*/  LDC.64 R4, c[0x0][0x450] ;  /* 0x00011400ff047b82 */ /* 0x000ea20000000a00 */
[----:B----4-:R4:W-:Y:S07]  /*2e90*/  STS.128 [UR4+0x2b0], R12 ;  /* 0x0002b00cff007988 */ /* 0x0109ee0008000c04 */
[----:B------:R-:W2:Y:S01]  /*2ea0*/  LDC.64 R6, c[0x0][0x458] ;  /* 0x00011600ff067b82 */ /* 0x000ea20000000a00 */
[----:B-----5:R5:W-:Y:S07]  /*2eb0*/  STS.128 [UR4+0x2c0], R8 ;  /* 0x0002c008ff007988 */ /* 0x020bee0008000c04 */
[----:B------:R-:W1:Y:S08]  /*2ec0*/  LDC.64 R40, c[0x0][0x460] ;  /* 0x00011800ff287b82 */ /* 0x000e700000000a00 */
[----:B------:R-:W1:Y:S01]  /*2ed0*/  LDC.64 R42, c[0x0][0x468] ;  /* 0x00011a00ff2a7b82 */ /* 0x000e620000000a00 */
[----:B--2---:R2:W-:Y:S07]  /*2ee0*/  STS.128 [UR4+0x2d0], R4 ;  /* 0x0002d004ff007988 */ /* 0x0045ee0008000c04 */
[----:B------:R-:W3:Y:S08]  /*2ef0*/  LDC.64 R36, c[0x0][0x470] ;  /* 0x00011c00ff247b82 */ /* 0x000ef00000000a00 */
[----:B------:R-:W3:Y:S08]  /*2f00*/  LDC.64 R38, c[0x0][0x478] ;  /* 0x00011e00ff267b82 */ /* 0x000ef00000000a00 */
[----:B------:R-:W4:Y:S01]  /*2f10*/  LDC.64 R32, c[0x0][0x500] ;  /* 0x00014000ff207b82 */ /* 0x000f220000000a00 */
[----:B-1----:R1:W-:Y:S07]  /*2f20*/  STS.128 [UR4+0x2e0], R40 ;  /* 0x0002e028ff007988 */ /* 0x0023ee0008000c04 */
[----:B------:R-:W4:Y:S08]  /*2f30*/  LDC.64 R34, c[0x0][0x508] ;  /* 0x00014200ff227b82 */ /* 0x000f300000000a00 */
[----:B------:R-:W5:Y:S01]  /*2f40*/  LDC.64 R28, c[0x0][0x510] ;  /* 0x00014400ff1c7b82 */ /* 0x000f620000000a00 */
[----:B---3--:R1:W-:Y:S07]  /*2f50*/  STS.128 [UR4+0x2f0], R36 ;  /* 0x0002f024ff007988 */ /* 0x0083ee0008000c04 */
[----:B------:R-:W5:Y:S08]  /*2f60*/  LDC.64 R30, c[0x0][0x518] ;  /* 0x00014600ff1e7b82 */ /* 0x000f700000000a00 */
[----:B------:R-:W3:Y:S01]  /*2f70*/  LDC.64 R24, c[0x0][0x520] ;  /* 0x00014800ff187b82 */ /* 0x000ee20000000a00 */
[----:B----4-:R1:W-:Y:S07]  /*2f80*/  STS.128 [UR4+0x300], R32 ;  /* 0x00030020ff007988 */ /* 0x0103ee0008000c04 */
[----:B------:R-:W3:Y:S08]  /*2f90*/  LDC.64 R26, c[0x0][0x528] ;  /* 0x00014a00ff1a7b82 */ /* 0x000ef00000000a00 */
[----:B------:R-:W4:Y:S01]  /*2fa0*/  LDC.64 R20, c[0x0][0x530] ;  /* 0x00014c00ff147b82 */ /* 0x000f220000000a00 */
[----:B-----5:R1:W-:Y:S07]  /*2fb0*/  STS.128 [UR4+0x310], R28 ;  /* 0x0003101cff007988 */ /* 0x0203ee0008000c04 */
        /* <DEDUP_REMOVED lines=10> */
[----:B--2---:R-:W2:Y:S01]  /*3060*/  LDC.64 R4, c[0x0][0x570] ;  /* 0x00015c00ff047b82 */ /* 0x004ea20000000a00 */
[----:B---3--:R1:W-:Y:S07]  /*3070*/  STS.128 [UR4+0x350], R12 ;  /* 0x0003500cff007988 */ /* 0x0083ee0008000c04 */
[----:B------:R-:W2:Y:S01]  /*3080*/  LDC.64 R6, c[0x0][0x578] ;  /* 0x00015e00ff067b82 */ /* 0x000ea20000000a00 */
[----:B----4-:R1:W-:Y:S04]  /*3090*/  STS.128 [UR4+0x360], R8 ;  /* 0x00036008ff007988 */ /* 0x0103e80008000c04 */
[----:B--2---:R1:W-:Y:S02]  /*30a0*/  STS.128 [UR4+0x370], R4 ;  /* 0x00037004ff007988 */ /* 0x0043e40008000c04 */
.L_x_20:
[----:B-1----:R-:W-:Y:S05]  /*30b0*/  BSYNC.RECONVERGENT B0 ;  /* 0x0000000000007941 */ /* 0x002fea0003800200 */
.L_x_19:
[----:B------:R-:W-:Y:S01]  /*30c0*/  UMOV UR4, 0x400 ;  /* 0x0000040000047882 */ /* 0x000fe20000000000 */
[----:B------:R-:W-:Y:S01]  /*30d0*/  NOP ;  /* 0x0000000000007918 */ /* 0x000fe20000000000 */
[----:B------:R-:W-:Y:S01]  /*30e0*/  ULEA UR12, UR12, UR4, 0x18 ;  /* 0x000000040c0c7291 */ /* 0x000fe2000f8ec0ff */
[----:B------:R-:W-:Y:S01]  /*30f0*/  ISETP.EQ.OR P0, PT, R0, RZ, P2 ;  /* 0x000000ff0000720c */ /* 0x000fe20001702670 */
[----:B------:R-:W1:Y:S01]  /*3100*/  LDCU UR16, c[0x0][0xc1c] ;  /* 0x00018380ff1077ac */ /* 0x000e620008000800 */
[----:B------:R-:W-:Y:S01]  /*3110*/  PLOP3.LUT P6, PT, PT, PT, PT, 0x8, 0x80 ;  /* 0x000000000080781c */ /* 0x000fe20003fce170 */
[----:B------:R-:W-:Y:S01]  /*3120*/  IMAD.MOV.U32 R0, RZ, RZ, RZ ;  /* 0x000000ffff007224 */ /* 0x000fe200078e00ff */
[----:B------:R-:W-:Y:S01]  /*3130*/  PLOP3.LUT P5, PT, PT, PT, PT, 0x8, 0x80 ;  /* 0x000000000080781c */ /* 0x000fe20003fae170 */
[----:B------:R-:W-:Y:S01]  /*3140*/  UMOV UR14, 0x1 ;  /* 0x00000001000e7882 */ /* 0x000fe20000000000 */
[----:B------:R-:W-:Y:S02]  /*3150*/  UMOV UR13, URZ ;  /* 0x000000ff000d7c82 */ /* 0x000fe40008000000 */
[----:B------:R-:W-:Y:S01]  /*3160*/  SYNCS.ARRIVE.TRANS64.A1T0 RZ, [UR12+0x140], RZ ;  /* 0x000140ffffff79a7 */ /* 0x000fe2000810000c */
[----:B-1----:R-:W-:-:S12]  /*3170*/  UIMAD.WIDE UR16, UR16, 0x80, UR18 ;  /* 0x00000080101078a5 */ /* 0x002fd8000f8e0212 */
.L_x_44:
[----:B-1----:R-:W1:Y:S02]  /*3180*/  LDCU.64 UR10, c[0x0][0x390] ;  /* 0x00007200ff0a77ac */ /* 0x002e640008000a00 */
[----:B-1----:R-:W-:-:S06]  /*3190*/  UIMAD.WIDE UR10, UR36, 0xc, UR10 ;  /* 0x0000000c240a78a5 */ /* 0x002fcc000f8e020a */
[----:B--2---:R-:W-:Y:S01]  /*31a0*/  IMAD.U32 R2, RZ, RZ, UR10 ;  /* 0x0000000aff027e24 */ /* 0x004fe2000f8e00ff */
[----:B------:R-:W-:-:S05]  /*31b0*/  MOV R3, UR11 ;  /* 0x0000000b00037c02 */ /* 0x000fca0008000f00 */
[----:B------:R-:W2:Y:S02]  /*31c0*/  LDG.E R2, desc[UR40][R2.64+0x8] ;  /* 0x0000082802027981 */ /* 0x000ea4000c1e1900 */
[----:B--2---:R-:W-:Y:S01]  /*31d0*/  R2UR UR8, R2 ;  /* 0x00000000020872ca */ /* 0x004fe200000e0000 */
[----:B------:R-:W-:-:S14]  /*31e0*/  @P5 BRA `(.L_x_21) ;  /* 0x00000004009c5947 */ /* 0x000fdc0003800000 */
[----:B------:R-:W1:Y:S01]  /*31f0*/  S2R R16, SR_LANEID ;  /* 0x0000000000107919 */ /* 0x000e620000000000 */
[----:B------:R-:W-:Y:S01]  /*3200*/  ELECT P1, URZ, PT ;  /* 0x0000000000ff782f */ /* 0x000fe20003820000 */
[----:B------:R-:W-:Y:S01]  /*3210*/  IMAD.U32 R15, RZ, RZ, UR12 ;  /* 0x0000000cff0f7e24 */ /* 0x000fe2000f8e00ff */
[----:B------:R-:W-:Y:S01]  /*3220*/  BSSY.RECONVERGENT B0, `(.L_x_22) ;  /* 0x0000054000007945 */ /* 0x000fe20003800200 */
[----:B-1----:R-:W-:-:S05]  /*3230*/  IMAD.SHL.U32 R16, R16, 0x4, RZ ;  /* 0x0000000410107824 */ /* 0x002fca00078e00ff */
[----:B------:R-:W-:-:S05]  /*3240*/  IADD3 R15, PT, PT, R16, 0x280, R15 ;  /* 0x00000280100f7810 */ /* 0x000fca0007ffe00f */
[----:B------:R-:W-:Y:S05]  /*3250*/  @!P1 BRA `(.L_x_23) ;  /* 0x0000000400409947 */ /* 0x000fea0003800000 */
[----:B------:R-:W1:Y:S01]  /*3260*/  LDCU.128 UR4, c[0x0][0x830] ;  /* 0x00010600ff0477ac */ /* 0x000e620008000c00 */
[----:B------:R-:W2:Y:S01]  /*3270*/  LDCU.64 UR20, c[0x0][0x840] ;  /* 0x00010800ff1477ac */ /* 0x000ea20008000a00 */
[----:B------:R-:W-:Y:S01]  /*3280*/  IMAD.U32 R2, RZ, RZ, UR10 ;  /* 0x0000000aff027e24 */ /* 0x000fe2000f8e00ff */
[----:B------:R-:W3:Y:S01]  /*3290*/  LDS R11, [UR12+0x29c] ;  /* 0x00029c0cff0b7984 */ /* 0x000ee20008000800 */
[----:B------:R-:W-:Y:S02]  /*32a0*/  IMAD.U32 R3, RZ, RZ, UR11 ;  /* 0x0000000bff037e24 */ /* 0x000fe4000f8e00ff */
[----:B------:R-:W-:Y:S01]  /*32b0*/  IMAD.U32 R12, RZ, RZ, UR10 ;  /* 0x0000000aff0c7e24 */ /* 0x000fe2000f8e00ff */
[----:B------:R-:W4:Y:S01]  /*32c0*/  LDS R4, [UR12+0x31c] ;  /* 0x00031c0cff047984 */ /* 0x000f220008000800 */
[----:B------:R-:W-:-:S03]  /*32d0*/  IMAD.U32 R13, RZ, RZ, UR11 ;  /* 0x0000000bff0d7e24 */ /* 0x000fc6000f8e00ff */
[----:B------:R-:W5:Y:S01]  /*32e0*/  LDG.E R9, desc[UR40][R2.64] ;  /* 0x0000002802097981 */ /* 0x000f62000c1e1900 */
[----:B-1----:R-:W-:-:S03]  /*32f0*/  UIMAD.WIDE UR4, UR36, 0x8, UR4 ;  /* 0x00000008240478a5 */ /* 0x002fc6000f8e0204 */
[----:B------:R1:W5:Y:S01]  /*3300*/  LDG.E R5, desc[UR40][R12.64+0x4] ;  /* 0x000004280c057981 */ /* 0x000362000c1e1900 */
[----:B--2---:R-:W-:Y:S02]  /*3310*/  UIMAD.WIDE UR20, UR36, 0x8, UR20 ;  /* 0x00000008241478a5 */ /* 0x004fe4000f8e0214 */
[----:B------:R-:W-:Y:S02]  /*3320*/  IMAD.U32 R6, RZ, RZ, UR4 ;  /* 0x00000004ff067e24 */ /* 0x000fe4000f8e00ff */
[----:B------:R-:W-:Y:S02]  /*3330*/  IMAD.U32 R7, RZ, RZ, UR5 ;  /* 0x00000005ff077e24 */ /* 0x000fe4000f8e00ff */
[----:B------:R-:W-:Y:S01]  /*3340*/  IMAD.U32 R18, RZ, RZ, UR20 ;  /* 0x00000014ff127e24 */ /* 0x000fe2000f8e00ff */
[----:B------:R-:W2:Y:S01]  /*3350*/  LDCU.64 UR4, c[0x0][0x828] ;  /* 0x00010500ff0477ac */ /* 0x000ea20008000a00 */
[----:B------:R-:W-:Y:S02]  /*3360*/  IMAD.U32 R19, RZ, RZ, UR21 ;  /* 0x00000015ff137e24 */ /* 0x000fe4000f8e00ff */
[----:B------:R-:W3:Y:S04]  /*3370*/  LDG.E.64 R6, desc[UR40][R6.64] ;  /* 0x0000002806067981 */ /* 0x000ee8000c1e1b00 */
[----:B------:R-:W4:Y:S01]  /*3380*/  LDG.E.64 R18, desc[UR40][R18.64] ;  /* 0x0000002812127981 */ /* 0x000f22000c1e1b00 */
[----:B------:R-:W-:-:S02]  /*3390*/  UIMAD.WIDE UR6, UR36, 0x8, UR6 ;  /* 0x00000008240678a5 */ /* 0x000fc4000f8e0206 */
[----:B--2---:R-:W-:-:S04]  /*33a0*/  UIMAD.WIDE UR4, UR36, 0x8, UR4 ;  /* 0x00000008240478a5 */ /* 0x004fc8000f8e0204 */
[----:B------:R-:W-:Y:S02]  /*33b0*/  IMAD.U32 R20, RZ, RZ, UR6 ;  /* 0x00000006ff147e24 */ /* 0x000fe4000f8e00ff */
[----:B------:R-:W-:Y:S02]  /*33c0*/  IMAD.U32 R21, RZ, RZ, UR7 ;  /* 0x00000007ff157e24 */ /* 0x000fe4000f8e00ff */
[----:B------:R-:W-:Y:S02]  /*33d0*/  IMAD.U32 R24, RZ, RZ, UR4 ;  /* 0x00000004ff187e24 */ /* 0x000fe4000f8e00ff */
[----:B------:R-:W-:Y:S02]  /*33e0*/  IMAD.U32 R25, RZ, RZ, UR5 ;  /* 0x00000005ff197e24 */ /* 0x000fe4000f8e00ff */
[----:B------:R-:W2:Y:S04]  /*33f0*/  LDG.E.64 R20, desc[UR40][R20.64] ;  /* 0x0000002814147981 */ /* 0x000ea8000c1e1b00 */
[----:B------:R-:W2:Y:S01]  /*3400*/  LDG.E.64 R24, desc[UR40][R24.64] ;  /* 0x0000002818187981 */ /* 0x000ea2000c1e1b00 */
[----:B------:R-:W-:-:S02]  /*3410*/  UIADD3 UR5, UPT, UPT, UR12, 0x280, URZ ;  /* 0x000002800c057890 */ /* 0x000fc4000fffe0ff */
[----:B------:R-:W-:-:S04]  /*3420*/  UIADD3 UR4, UPT, UPT, UR12, 0x300, URZ ;  /* 0x000003000c047890 */ /* 0x000fc8000fffe0ff */
[----:B-1----:R-:W-:-:S05]  /*3430*/  IMAD.U32 R12, RZ, RZ, UR5 ;  /* 0x00000005ff0c7e24 */ /* 0x002fca000f8e00ff */
[----:B------:R-:W-:Y:S01]  /*3440*/  SHF.R.U64 R12, R12, 0x4, RZ ;  /* 0x000000040c0c7819 */ /* 0x000fe200000012ff */
[----:B------:R-:W-:Y:S04]  /*3450*/  STS [UR12+0x2b0], RZ ;  /* 0x0002b0ffff007988 */ /* 0x000fe8000800080c */
[----:B------:R-:W-:Y:S04]  /*3460*/  STS [UR12+0x290], R12 ;  /* 0x0002900cff007988 */ /* 0x000fe8000800080c */
[----:B------:R-:W-:Y:S04]  /*3470*/  STS [UR12+0x294], R12 ;  /* 0x0002940cff007988 */ /* 0x000fe8000800080c */
[----:B------:R-:W-:Y:S01]  /*3480*/  STS [UR12+0x330], RZ ;  /* 0x000330ffff007988 */ /* 0x000fe2000800080c */
[----:B---3--:R-:W-:-:S02]  /*3490*/  LOP3.LUT R22, R7, 0x1fffffff, RZ, 0xc0, !PT ;  /* 0x1fffffff07167812 */ /* 0x008fc400078ec0ff */
[----:B----4-:R-:W-:Y:S02]  /*34a0*/  LOP3.LUT R14, R19, 0x1fffffff, RZ, 0xc0, !PT ;  /* 0x1fffffff130e7812 */ /* 0x010fe400078ec0ff */
[----:B------:R-:W-:Y:S02]  /*34b0*/  SHF.R.U32.HI R2, RZ, 0x4, R22 ;  /* 0x00000004ff027819 */ /* 0x000fe40000011616 */
[----:B------:R-:W-:Y:S02]  /*34c0*/  SHF.R.U32.HI R3, RZ, 0x4, R14 ;  /* 0x00000004ff037819 */ /* 0x000fe4000001160e */
[----:B------:R-:W-:Y:S02]  /*34d0*/  LOP3.LUT R2, R11, 0xf, R2, 0xb8, !PT ;  /* 0x0000000f0b027812 */ /* 0x000fe400078eb802 */
[----:B------:R-:W-:-:S03]  /*34e0*/  LOP3.LUT R8, R4, 0xf, R3, 0xb8, !PT ;  /* 0x0000000f04087812 */ /* 0x000fc600078eb803 */
[----:B------:R-:W-:Y:S04]  /*34f0*/  STS [UR12+0x29c], R2 ;  /* 0x00029c02ff007988 */ /* 0x000fe8000800080c */
[----:B------:R-:W-:Y:S04]  /*3500*/  STS [UR12+0x31c], R8 ;  /* 0x00031c08ff007988 */ /* 0x000fe8000800080c */
[----:B------:R-:W1:Y:S04]  /*3510*/  LDS R4, [UR12+0x29c] ;  /* 0x00029c0cff047984 */ /* 0x000e680008000800 */
[----:B------:R-:W3:Y:S01]  /*3520*/  LDS R3, [UR12+0x31c] ;  /* 0x00031c0cff037984 */ /* 0x000ee20008000800 */
[----:B-1----:R-:W-:-:S02]  /*3530*/  LOP3.LUT R4, R4, 0xf0, RZ, 0xb8, !PT ;  /* 0x000000f004047812 */ /* 0x002fc400078eb8ff */
[----:B---3--:R-:W-:-:S03]  /*3540*/  LOP3.LUT R7, R3, 0xf0, RZ, 0xb8, !PT ;  /* 0x000000f003077812 */ /* 0x008fc600078eb8ff */
[----:B------:R-:W-:Y:S04]  /*3550*/  STS [UR12+0x29c], R4 ;  /* 0x00029c04ff007988 */ /* 0x000fe8000800080c */
[----:B------:R-:W-:Y:S04]  /*3560*/  STS [UR12+0x31c], R7 ;  /* 0x00031c07ff007988 */ /* 0x000fe8000800080c */
[----:B------:R-:W1:Y:S04]  /*3570*/  LDS R13, [UR12+0x29c] ;  /* 0x00029c0cff0d7984 */ /* 0x000e680008000800 */
[----:B------:R-:W3:Y:S01]  /*3580*/  LDS R3, [UR12+0x31c] ;  /* 0x00031c0cff037984 */ /* 0x000ee20008000800 */
[----:B------:R-:W-:-:S05]  /*3590*/  IMAD.U32 R2, RZ, RZ, UR4 ;  /* 0x00000004ff027e24 */ /* 0x000fca000f8e00ff */
[----:B------:R-:W-:Y:S02]  /*35a0*/  SHF.R.U64 R2, R2, 0x4, RZ ;  /* 0x0000000402027819 */ /* 0x000fe400000012ff */
[----:B-1----:R-:W-:Y:S02]  /*35b0*/  LOP3.LUT R13, R13, 0xf00, RZ, 0xb8, !PT ;  /* 0x00000f000d0d7812 */ /* 0x002fe400078eb8ff */
[----:B---3--:R-:W-:-:S03]  /*35c0*/  LOP3.LUT R3, R3, 0xf00, RZ, 0xb8, !PT ;  /* 0x00000f0003037812 */ /* 0x008fc600078eb8ff */
[----:B------:R-:W-:Y:S04]  /*35d0*/  STS.64 [UR12+0x298], R12 ;  /* 0x0002980cff007988 */ /* 0x000fe80008000a0c */
[----:B------:R-:W-:Y:S04]  /*35e0*/  STS.64 [UR12+0x318], R2 ;  /* 0x00031802ff007988 */ /* 0x000fe80008000a0c */
[----:B------:R-:W1:Y:S04]  /*35f0*/  LDS R19, [UR12+0x29c] ;  /* 0x00029c0cff137984 */ /* 0x000e680008000800 */
[----:B------:R-:W3:Y:S01]  /*3600*/  LDS R17, [UR12+0x31c] ;  /* 0x00031c0cff117984 */ /* 0x000ee20008000800 */
[----:B------:R-:W-:Y:S01]  /*3610*/  UIADD3 UR4, UPT, UPT, UR8, -0x1, URZ ;  /* 0xffffffff08047890 */ /* 0x000fe2000fffe0ff */
[----:B------:R-:W-:-:S02]  /*3620*/  SHF.R.U64 R22, R6, 0x4, R22 ;  /* 0x0000000406167819 */ /* 0x000fc40000001216 */
[----:B------:R-:W-:-:S03]  /*3630*/  CS2R R10, SRZ ;  /* 0x00000000000a7805 */ /* 0x000fc6000001ff00 */
[----:B------:R-:W-:Y:S01]  /*3640*/  IMAD.U32 R8, RZ, RZ, UR4 ;  /* 0x00000004ff087e24 */ /* 0x000fe2000f8e00ff */
[----:B------:R-:W-:Y:S01]  /*3650*/  CS2R R6, SRZ ;  /* 0x0000000000067805 */ /* 0x000fe2000001ff00 */
[----:B-----5:R-:W-:Y:S01]  /*3660*/  VIADD R9, R9, 0xffffffff ;  /* 0xffffffff09097836 */ /* 0x020fe20000000000 */
[----:B------:R-:W-:Y:S01]  /*3670*/  SHF.R.U64 R14, R18, 0x4, R14 ;  /* 0x00000004120e7819 */ /* 0x000fe2000000120e */
[----:B------:R-:W-:Y:S02]  /*3680*/  IMAD.MOV.U32 R4, RZ, RZ, R8 ;  /* 0x000000ffff047224 */ /* 0x000fe400078e0008 */
[----:B------:R-:W-:Y:S01]  /*3690*/  VIADD R5, R5, 0xffffffff ;  /* 0xffffffff05057836 */ /* 0x000fe20000000000 */
[----:B------:R4:W-:Y:S04]  /*36a0*/  STS [UR12+0x310], R2 ;  /* 0x00031002ff007988 */ /* 0x0009e8000800080c */
[----:B------:R4:W-:Y:S04]  /*36b0*/  STS [UR12+0x314], R2 ;  /* 0x00031402ff007988 */ /* 0x0009e8000800080c */
[----:B------:R4:W-:Y:S04]  /*36c0*/  STS.128 [UR12+0x2a0], R8 ;  /* 0x0002a008ff007988 */ /* 0x0009e80008000c0c */
[----:B------:R4:W-:Y:S04]  /*36d0*/  STS [UR12+0x28c], R22 ;  /* 0x00028c16ff007988 */ /* 0x0009e8000800080c */
[----:B------:R4:W-:Y:S01]  /*36e0*/  STS.128 [UR12+0x320], R4 ;  /* 0x00032004ff007988 */ /* 0x0009e20008000c0c */
[----:B-1----:R-:W-:-:S02]  /*36f0*/  LOP3.LUT R19, R19, 0xf000, RZ, 0xb8, !PT ;  /* 0x0000f00013137812 */ /* 0x002fc400078eb8ff */
[----:B---3--:R-:W-:Y:S01]  /*3700*/  LOP3.LUT R17, R17, 0xf000, RZ, 0xb8, !PT ;  /* 0x0000f00011117812 */ /* 0x008fe200078eb8ff */
[----:B------:R4:W-:Y:S04]  /*3710*/  STS [UR12+0x30c], R14 ;  /* 0x00030c0eff007988 */ /* 0x0009e8000800080c */
[----:B--2---:R4:W-:Y:S04]  /*3720*/  STS.64 [UR12+0x280], R24 ;  /* 0x00028018ff007988 */ /* 0x0049e80008000a0c */
[----:B------:R4:W-:Y:S04]  /*3730*/  STS.64 [UR12+0x300], R20 ;  /* 0x00030014ff007988 */ /* 0x0009e80008000a0c */
[----:B------:R4:W-:Y:S04]  /*3740*/  STS [UR12+0x29c], R19 ;  /* 0x00029c13ff007988 */ /* 0x0009e8000800080c */
[----:B------:R4:W-:Y:S02]  /*3750*/  STS [UR12+0x31c], R17 ;  /* 0x00031c11ff007988 */ /* 0x0009e4000800080c */
.L_x_23:
[----:B------:R-:W-:Y:S05]  /*3760*/  BSYNC.RECONVERGENT B0 ;  /* 0x0000000000007941 */ /* 0x000fea0003800200 */
.L_x_22:
[----:B------:R-:W-:Y:S01]  /*3770*/  NOP ;  /* 0x0000000000007918 */ /* 0x000fe20000000000 */
[----:B----4-:R1:W2:Y:S01]  /*3780*/  LDS R2, [R15] ;  /* 0x000000000f027984 */ /* 0x0102a20000000800 */
[----:B------:R-:W-:Y:S02]  /*3790*/  ELECT P4, URZ, PT ;  /* 0x0000000000ff782f */ /* 0x000fe40003880000 */
[C---:B------:R-:W-:Y:S01]  /*37a0*/  IADD3 R4, P3, PT, R16.reuse, UR18, RZ ;  /* 0x0000001210047c10 */ /* 0x040fe2000ff7e0ff */
[----:B------:R-:W-:Y:S01]  /*37b0*/  BSSY.RECONVERGENT B0, `(.L_x_24) ;  /* 0x0000008000007945 */ /* 0x000fe20003800200 */
[----:B------:R1:W3:Y:S01]  /*37c0*/  LDS R3, [R15+0x80] ;  /* 0x000080000f037984 */ /* 0x0002e20000000800 */
[----:B------:R-:W-:Y:S02]  /*37d0*/  IADD3 R16, P1, PT, R16, UR16, RZ ;  /* 0x0000001010107c10 */ /* 0x000fe4000ff3e0ff */
[----:B------:R-:W-:-:S03]  /*37e0*/  IMAD.X R5, RZ, RZ, UR19, P3 ;  /* 0x00000013ff057e24 */ /* 0x000fc600098e06ff */
[----:B------:R-:W-:-:S03]  /*37f0*/  IMAD.X R17, RZ, RZ, UR17, P1 ;  /* 0x00000011ff117e24 */ /* 0x000fc600088e06ff */
[----:B------:R-:W-:Y:S05]  /*3800*/  @!P4 BRA `(.L_x_25) ;  /* 0x000000000008c947 */ /* 0x000fea0003800000 */
[----:B------:R0:W-:Y:S01]  /*3810*/  UTMACMDFLUSH ;  /* 0x00000000000079b7 */ /* 0x0001e20000000000 */
[----:B------:R-:W-:-:S04]  /*3820*/  DEPBAR.LE SB0, 0x0 ;  /* 0x000080000000791a */ /* 0x000fc80000000000 */
.L_x_25:
[----:B------:R-:W-:Y:S05]  /*3830*/  BSYNC.RECONVERGENT B0 ;  /* 0x0000000000007941 */ /* 0x000fea0003800200 */
.L_x_24:
[----:B--2---:R2:W5:Y:S04]  /*3840*/  ATOMG.E.EXCH.STRONG.GPU PT, RZ, [R4], R2 ;  /* 0x0000000204ff73a8 */ /* 0x00456800041ee100 */
[----:B---3--:R2:W5:Y:S02]  /*3850*/  ATOMG.E.EXCH.STRONG.GPU PT, RZ, [R16], R3 ;  /* 0x0000000310ff73a8 */ /* 0x00856400041ee100 */
.L_x_21:
[----:B--2---:R-:W-:Y:S01]  /*3860*/  MOV R2, UR14 ;  /* 0x0000000e00027c02 */ /* 0x004fe20008000f00 */
[----:B------:R-:W-:-:S03]  /*3870*/  ULEA UR4, UR13, UR12, 0x3 ;  /* 0x0000000c0d047291 */ /* 0x000fc6000f8e18ff */
[----:B------:R-:W-:Y:S01]  /*3880*/  SHF.L.U32 R2, R2, 0x1f, RZ ;  /* 0x0000001f02027819 */ /* 0x000fe200000006ff */
[----:B------:R-:W-:Y:S08]  /*3890*/  @P5 BRA `(.L_x_26) ;  /* 0x00000000001c5947 */ /* 0x000ff00003800000 */
[----:B------:R-:W-:-:S04]  /*38a0*/  DEPBAR {5,4,3,2,1,0} ;  /* 0x0000003f0000791a */ /* 0x000fc80000000000 */
[----:B------:R-:W2:Y:S02]  /*38b0*/  CCTL.E.C.LDCU.IV.DEEP [UR18] ;  /* 0x0000000012007540 */ /* 0x000ea40009c08000 */
[----:B--2---:R2:W-:Y:S01]  /*38c0*/  UTMACCTL.IV [UR18] ;  /* 0x00000000120079b9 */ /* 0x0045e20008000000 */
[----:B------:R-:W-:-:S04]  /*38d0*/  DEPBAR {5,4,3,2,1,0} ;  /* 0x0000003f0000791a */ /* 0x000fc80000000000 */
[----:B------:R-:W3:Y:S02]  /*38e0*/  CCTL.E.C.LDCU.IV.DEEP [UR16] ;  /* 0x0000000010007540 */ /* 0x000ee40009c08000 */
[----:B---3--:R2:W-:Y:S01]  /*38f0*/  UTMACCTL.IV [UR16] ;  /* 0x00000000100079b9 */ /* 0x0085e20008000000 */
[----:B------:R-:W-:Y:S01]  /*3900*/  NOP ;  /* 0x0000000000007918 */ /* 0x000fe20000000000 */
.L_x_26:
[----:B------:R-:W-:Y:S01]  /*3910*/  UIADD3 UR5, UPT, UPT, UR8, 0x7f, URZ ;  /* 0x0000007f08057890 */ /* 0x000fe2000fffe0ff */
[----:B-----5:R3:W4:Y:S01]  /*3920*/  SYNCS.PHASECHK.TRANS64.TRYWAIT P1, [UR4+0x28], R2 ;  /* 0x00002802ff0075a7 */ /* 0x0207220008021104 */
[----:B------:R-:W-:Y:S02]  /*3930*/  UIADD3 UR8, UPT, UPT, UR8, 0xfe, URZ ;  /* 0x000000fe08087890 */ /* 0x000fe4000fffe0ff */
[----:B------:R-:W-:Y:S02]  /*3940*/  USHF.R.S32.HI UR4, URZ, 0x1f, UR5 ;  /* 0x0000001fff047899 */ /* 0x000fe40008011405 */
[----:B------:R-:W-:Y:S02]  /*3950*/  USHF.L.U32 UR11, UR38, 0x7, URZ ;  /* 0x00000007260b7899 */ /* 0x000fe400080006ff */
[----:B------:R-:W-:Y:S02]  /*3960*/  ULEA.HI UR4, UR4, UR5, URZ, 0x7 ;  /* 0x0000000504047291 */ /* 0x000fe4000f8f38ff */
[----:B------:R-:W-:-:S02]  /*3970*/  USHF.L.U32 UR7, UR37, 0x7, URZ ;  /* 0x0000000725077899 */ /* 0x000fc400080006ff */
[----:B------:R-:W-:Y:S01]  /*3980*/  USHF.R.S32.HI UR15, URZ, 0x7, UR4 ;  /* 0x00000007ff0f7899 */ /* 0x000fe20008011404 */
[----:B------:R-:W-:-:S03]  /*3990*/  UMOV UR20, URZ ;  /* 0x000000ff00147c82 */ /* 0x000fc60008000000 */
[----:B------:R-:W-:-:S04]  /*39a0*/  UISETP.LT.U32.AND UP0, UPT, UR15, 0x5, UPT ;  /* 0x000000050f00788c */ /* 0x000fc8000bf01070 */
[----:B------:R-:W-:Y:S02]  /*39b0*/  USEL UR21, UR15, 0x5, UP0 ;  /* 0x000000050f157887 */ /* 0x000fe40008000000 */
[----:B------:R-:W-:-:S09]  /*39c0*/  UISETP.GE.U32.AND UP0, UPT, UR8, 0xff, UPT ;  /* 0x000000ff0800788c */ /* 0x000fd2000bf06070 */
[----:B---3--:R-:W-:Y:S05]  /*39d0*/  BRA.U !UP0, `(.L_x_27) ;  /* 0x0000000108a87547 */ /* 0x008fea000b800000 */
[----:B------:R-:W-:Y:S01]  /*39e0*/  UMOV UR23, URZ ;  /* 0x000000ff00177c82 */ /* 0x000fe20008000000 */
[----:B------:R-:W-:-:S05]  /*39f0*/  UMOV UR26, UR13 ;  /* 0x0000000d001a7c82 */ /* 0x000fca0008000000 */
.L_x_33:
[----:B---3--:R-:W-:Y:S01]  /*3a00*/  ULEA UR9, UR26, UR12, 0x3 ;  /* 0x0000000c1a097291 */ /* 0x008fe2000f8e18ff */
[----:B----4-:R-:W-:Y:S01]  /*3a10*/  @!P2 MOV R3, 0x8000 ;  /* 0x000080000003a802 */ /* 0x010fe20000000f00 */
[----:B--2-4-:R-:W-:Y:S10]  /*3a20*/  @P1 BRA `(.L_x_28) ;  /* 0x0000000000101947 */ /* 0x014ff40003800000 */
[----:B------:R-:W-:-:S04]  /*3a30*/  MOV R5, UR14 ;  /* 0x0000000e00057c02 */ /* 0x000fc80008000f00 */
[----:B------:R-:W-:-:S04]  /*3a40*/  SHF.L.U32 R5, R5, 0x1f, RZ ;  /* 0x0000001f05057819 */ /* 0x000fc800000006ff */
[----:B------:R-:W3:Y:S02]  /*3a50*/  SYNCS.PHASECHK.TRANS64.TRYWAIT P1, [UR9+0x28], R5 ;  /* 0x00002805ff0075a7 */ /* 0x000ee40008021109 */
[----:B---3--:R-:W-:Y:S05]  /*3a60*/  @!P1 BRA `(.L_x_29) ;  /* 0x000000bc00f89947 */ /* 0x008fea0003800000 */
.L_x_28:
[----:B------:R4:W-:Y:S01]  /*3a70*/  @!P2 SYNCS.ARRIVE.TRANS64 RZ, [UR9], R3 ;  /* 0x00000003ffffa9a7 */ /* 0x0009e20008000009 */
[----:B------:R-:W-:-:S04]  /*3a80*/  ULOP3.LUT UR4, UR22, 0x2, URZ, 0xfc, !UPT ;  /* 0x0000000216047892 */ /* 0x000fc8000f8efcff */
[----:B------:R-:W-:-:S09]  /*3a90*/  UISETP.NE.AND UP0, UPT, UR4, 0x2, UPT ;  /* 0x000000020400788c */ /* 0x000fd2000bf05270 */
[----:B------:R-:W-:Y:S05]  /*3aa0*/  BRA.U UP0, `(.L_x_30) ;  /* 0x0000000100047547 */ /* 0x000fea000b800000 */
[----:B--2---:R-:W-:Y:S05]  /*3ab0*/  BPT.TRAP 0x1 ;  /* 0x000000040000795c */ /* 0x004fea0000300000 */
.L_x_30:
[----:B------:R-:W-:Y:S04]  /*3ac0*/  BSSY.RECONVERGENT B0, `(.L_x_31) ;  /* 0x0000003000007945 */ /* 0x000fe80003800200 */
[----:B------:R-:W-:Y:S05]  /*3ad0*/  @P0 BRA `(.L_x_32) ;  /* 0x0000000000040947 */ /* 0x000fea0003800000 */
[----:B--2---:R-:W-:Y:S05]  /*3ae0*/  BPT.TRAP 0x1 ;  /* 0x000000040000795c */ /* 0x004fea0000300000 */
.L_x_32:
[----:B--2---:R-:W-:Y:S05]  /*3af0*/  BSYNC.RECONVERGENT B0 ;  /* 0x0000000000007941 */ /* 0x004fea0003800200 */
.L_x_31:
[----:B------:R-:W-:Y:S02]  /*3b00*/  UIADD3 UR13, UPT, UPT, UR26, 0x1, URZ ;  /* 0x000000011a0d7890 */ /* 0x000fe4000fffe0ff */
[----:B------:R-:W-:Y:S02]  /*3b10*/  USHF.L.U32 UR10, UR23, 0x7, URZ ;  /* 0x00000007170a7899 */ /* 0x000fe400080006ff */
[----:B------:R-:W-:Y:S01]  /*3b20*/  UISETP.NE.AND UP0, UPT, UR13, 0x5, UPT ;  /* 0x000000050d00788c */ /* 0x000fe2000bf05270 */
[----:B------:R-:W-:Y:S01]  /*3b30*/  UMOV UR24, 0x0 ;  /* 0x0000000000187882 */ /* 0x000fe20000000000 */
[----:B------:R-:W-:Y:S02]  /*3b40*/  UMOV UR25, 0x10000000 ;  /* 0x1000000000197882 */ /* 0x000fe40000000000 */
[----:B------:R-:W-:Y:S02]  /*3b50*/  USEL UR4, URZ, 0x1, UP0 ;  /* 0x00000001ff047887 */ /* 0x000fe40008000000 */
[----:B------:R-:W-:-:S02]  /*3b60*/  USEL UR13, UR13, URZ, UP0 ;  /* 0x000000ff0d0d7287 */ /* 0x000fc40008000000 */
[----:B------:R-:W-:Y:S02]  /*3b70*/  ULOP3.LUT UR14, UR14, UR4, URZ, 0x3c, !UPT ;  /* 0x000000040e0e7292 */ /* 0x000fe4000f8e3cff */
[----:B------:R-:W-:Y:S01]  /*3b80*/  ULEA UR4, UR13, UR12, 0x3 ;  /* 0x0000000c0d047291 */ /* 0x000fe2000f8e18ff */
[----:B------:R-:W-:Y:S01]  /*3b90*/  UMOV UR5, UR9 ;  /* 0x0000000900057c82 */ /* 0x000fe20008000000 */
[----:B------:R-:W-:Y:S02]  /*3ba0*/  UMOV UR6, UR10 ;  /* 0x0000000a00067c82 */ /* 0x000fe40008000000 */
[----:B---3--:R-:W-:Y:S01]  /*3bb0*/  MOV R2, UR14 ;  /* 0x0000000e00027c02 */ /* 0x008fe20008000f00 */
[----:B------:R-:W-:Y:S01]  /*3bc0*/  UIADD3 UR23, UPT, UPT, UR23, 0x1, URZ ;  /* 0x0000000117177890 */ /* 0x000fe2000fffe0ff */
[----:B------:R-:W-:Y:S02]  /*3bd0*/  UMOV UR20, UR21 ;  /* 0x0000001500147c82 */ /* 0x000fe40008000000 */
[----:B------:R-:W-:Y:S01]  /*3be0*/  SHF.L.U32 R2, R2, 0x1f, RZ ;  /* 0x0000001f02027819 */ /* 0x000fe200000006ff */
[----:B------:R-:W-:-:S03]  /*3bf0*/  UISETP.NE.AND UP0, UPT, UR23, UR21, UPT ;  /* 0x000000151700728c */ /* 0x000fc6000bf05270 */
[----:B------:R3:W2:Y:S01]  /*3c00*/  SYNCS.PHASECHK.TRANS64.TRYWAIT P1, [UR4+0x28], R2 ;  /* 0x00002802ff0075a7 */ /* 0x0006a20008021104 */
[----:B------:R-:W-:-:S03]  /*3c10*/  ULEA UR4, UR26, UR12, 0xe ;  /* 0x0000000c1a047291 */ /* 0x000fc6000f8e70ff */
[----:B------:R-:W-:Y:S01]  /*3c20*/  UMOV UR26, UR13 ;  /* 0x0000000d001a7c82 */ /* 0x000fe20008000000 */
[----:B------:R-:W-:Y:S02]  /*3c30*/  UIADD3 UR8, UPT, UPT, UR4, 0x8800, URZ ;  /* 0x0000880004087890 */ /* 0x000fe4000fffe0ff */
[----:B------:R-:W-:-:S07]  /*3c40*/  UIADD3 UR4, UPT, UPT, UR4, 0x1c800, URZ ;  /* 0x0001c80004047890 */ /* 0x000fce000fffe0ff */
[----:B------:R3:W-:Y:S02]  /*3c50*/  UTMALDG.2D [UR8], [UR18], desc[UR24] ;  /* 0x00001808120075b4 */ /* 0x0007e40008009000 */
[----:B------:R3:W-:Y:S01]  /*3c60*/  UTMALDG.2D [UR4], [UR16], desc[UR24] ;  /* 0x00001804100075b4 */ /* 0x0007e20008009000 */
[----:B------:R-:W-:Y:S05]  /*3c70*/  BRA.U UP0, `(.L_x_33) ;  /* 0xfffffffd00607547 */ /* 0x000fea000b83ffff */
.L_x_27:
[----:B---3--:R-:W-:Y:S01]  /*3c80*/  ULEA UR4, UR13, UR12, 0x3 ;  /* 0x0000000c0d047291 */ /* 0x008fe2000f8e18ff */
[----:B------:R-:W-:Y:S01]  /*3c90*/  MOV R2, UR14 ;  /* 0x0000000e00027c02 */ /* 0x000fe20008000f00 */
[----:B------:R-:W-:Y:S01]  /*3ca0*/  @!P6 SYNCS.ARRIVE.TRANS64.A1T0 RZ, [UR12+0x108], RZ ;  /* 0x000108ffffffe9a7 */ /* 0x000fe2000810000c */
[----:B------:R-:W-:Y:S02]  /*3cb0*/  UISETP.GT.AND UP0, UPT, UR15, UR21, UPT ;  /* 0x000000150f00728c */ /* 0x000fe4000bf04270 */
[----:B------:R-:W-:-:S04]  /*3cc0*/  SHF.L.U32 R2, R2, 0x1f, RZ ;  /* 0x0000001f02027819 */ /* 0x000fc800000006ff */
[----:B--2-4-:R2:W3:Y:S03]  /*3cd0*/  SYNCS.PHASECHK.TRANS64.TRYWAIT P1, [UR4+0x28], R2 ;  /* 0x00002802ff0075a7 */ /* 0x0144e60008021104 */
[----:B------:R-:W-:Y:S05]  /*3ce0*/  BRA.U !UP0, `(.L_x_34) ;  /* 0x0000000108a47547 */ /* 0x000fea000b800000 */
[----:B------:R-:W-:-:S03]  /*3cf0*/  UIADD3 UR15, UPT, UPT, -UR21, UR20, UR15 ;  /* 0x00000014150f7290 */ /* 0x000fc6000fffe10f */
[----:B------:R-:W-:-:S09]  /*3d00*/  UMOV UR21, UR13 ;  /* 0x0000000d00157c82 */ /* 0x000fd20008000000 */
.L_x_40:
[----:B----4-:R-:W-:Y:S01]  /*3d10*/  ULEA UR9, UR21, UR12, 0x3 ;  /* 0x0000000c15097291 */ /* 0x010fe2000f8e18ff */
[----:B---3--:R-:W-:Y:S01]  /*3d20*/  @!P2 MOV R3, 0x8000 ;  /* 0x000080000003a802 */ /* 0x008fe20000000f00 */
[----:B--23--:R-:W-:Y:S10]  /*3d30*/  @P1 BRA `(.L_x_35) ;  /* 0x0000000000101947 */ /* 0x00cff40003800000 */
[----:B------:R-:W-:-:S04]  /*3d40*/  MOV R5, UR14 ;  /* 0x0000000e00057c02 */ /* 0x000fc80008000f00 */
[----:B------:R-:W-:-:S04]  /*3d50*/  SHF.L.U32 R5, R5, 0x1f, RZ ;  /* 0x0000001f05057819 */ /* 0x000fc800000006ff */
[----:B------:R-:W3:Y:S02]  /*3d60*/  SYNCS.PHASECHK.TRANS64.TRYWAIT P1, [UR9+0x28], R5 ;  /* 0x00002805ff0075a7 */ /* 0x000ee40008021109 */
[----:B---3--:R-:W-:Y:S05]  /*3d70*/  @!P1 BRA `(.L_x_36) ;  /* 0x000000bc004c9947 */ /* 0x008fea0003800000 */
.L_x_35:
[----:B------:R3:W-:Y:S01]  /*3d80*/  @!P2 SYNCS.ARRIVE.TRANS64 RZ, [UR9], R3 ;  /* 0x00000003ffffa9a7 */ /* 0x0007e20008000009 */
[----:B------:R-:W-:-:S04]  /*3d90*/  ULOP3.LUT UR4, UR22, 0x2, URZ, 0xfc, !UPT ;  /* 0x0000000216047892 */ /* 0x000fc8000f8efcff */
[----:B------:R-:W-:-:S09]  /*3da0*/  UISETP.NE.AND UP0, UPT, UR4, 0x2, UPT ;  /* 0x000000020400788c */ /* 0x000fd2000bf05270 */
[----:B------:R-:W-:Y:S05]  /*3db0*/  BRA.U UP0, `(.L_x_37) ;  /* 0x0000000100047547 */ /* 0x000fea000b800000 */
[----:B------:R-:W-:Y:S05]  /*3dc0*/  BPT.TRAP 0x1 ;  /* 0x000000040000795c */ /* 0x000fea0000300000 */
.L_x_37:
[----:B------:R-:W-:Y:S04]  /*3dd0*/  BSSY.RECONVERGENT B0, `(.L_x_38) ;  /* 0x0000003000007945 */ /* 0x000fe80003800200 */
[----:B------:R-:W-:Y:S05]  /*3de0*/  @P0 BRA `(.L_x_39) ;  /* 0x0000000000040947 */ /* 0x000fea0003800000 */
[----:B------:R-:W-:Y:S05]  /*3df0*/  BPT.TRAP 0x1 ;  /* 0x000000040000795c */ /* 0x000fea0000300000 */
.L_x_39:
[----:B------:R-:W-:Y:S05]  /*3e00*/  BSYNC.RECONVERGENT B0 ;  /* 0x0000000000007941 */ /* 0x000fea0003800200 */
.L_x_38:
        /* <DEDUP_REMOVED lines=11> */
[----:B--2---:R-:W-:Y:S01]  /*3ec0*/  MOV R2, UR14 ;  /* 0x0000000e00027c02 */ /* 0x004fe20008000f00 */
[----:B------:R-:W-:-:S03]  /*3ed0*/  UIADD3 UR20, UPT, UPT, UR20, 0x1, URZ ;  /* 0x0000000114147890 */ /* 0x000fc6000fffe0ff */
        /* <DEDUP_REMOVED lines=10> */
.L_x_34:
[----:B------:R-:W-:Y:S01]  /*3f80*/  UISETP.NE.AND UP0, UPT, UR39, 0x1, UPT ;  /* 0x000000012700788c */ /* 0x000fe2000bf05270 */
[----:B------:R-:W-:-:S08]  /*3f90*/  NOP ;  /* 0x0000000000007918 */ /* 0x000fd00000000000 */
[----:B------:R-:W-:Y:S05]  /*3fa0*/  BRA.U UP0, `(.L_x_41) ;  /* 0x0000000100047547 */ /* 0x000fea000b800000 */
[----:B----4-:R-:W-:Y:S05]  /*3fb0*/  BPT.TRAP 0x1 ;  /* 0x000000040000795c */ /* 0x010fea0000300000 */
.L_x_41:
[----:B---3--:R-:W-:Y:S01]  /*3fc0*/  SHF.L.U32 R3, R0, 0x1f, RZ ;  /* 0x0000001f00037819 */ /* 0x008fe200000006ff */
[----:B----4-:R-:W3:Y:S03]  /*3fd0*/  S2UR UR4, SR_CgaCtaId ;  /* 0x00000000000479c3 */ /* 0x010ee60000008800 */
[----:B--2---:R-:W2:Y:S02]  /*3fe0*/  SYNCS.PHASECHK.TRANS64.TRYWAIT P1, [UR12+0x110], R3 ;  /* 0x00011003ff0075a7 */ /* 0x004ea4000802110c */
[----:B--23--:R-:W-:Y:S05]  /*3ff0*/  @!P1 BRA `(.L_x_42) ;  /* 0x000000b800c49947 */ /* 0x00cfea0003800000 */
.L_x_198:
[----:B------:R-:W-:Y:S02]  /*4000*/  UMOV UR12, 0x400 ;  /* 0x00000400000c7882 */ /* 0x000fe40000000000 */
[----:B------:R-:W-:-:S09]  /*4010*/  ULEA UR12, UR4, UR12, 0x18 ;  /* 0x0000000c040c7291 */ /* 0x000fd2000f8ec0ff */
[----:B------:R-:W3:Y:S01]  /*4020*/  LDS.128 R4, [UR12+0x150] ;  /* 0x0001500cff047984 */ /* 0x000ee20008000c00 */
[----:B------:R-:W-:Y:S01]  /*4030*/  @!PT LDS RZ, [RZ] ;  /* 0x00000000fffff984 */ /* 0x000fe20000000800 */
[----:B------:R-:W-:Y:S01]  /*4040*/  @!PT LDS RZ, [RZ] ;  /* 0x00000000fffff984 */ /* 0x000fe20000000800 */
[----:B------:R-:W-:Y:S01]  /*4050*/  @!PT LDS RZ, [RZ] ;  /* 0x00000000fffff984 */ /* 0x000fe20000000800 */
[----:B------:R-:W-:Y:S01]  /*4060*/  @!PT LDS RZ, [RZ] ;  /* 0x00000000fffff984 */ /* 0x000fe20000000800 */
[----:B------:R4:W-:Y:S06]  /*4070*/  MEMBAR.ALL.CTA ;  /* 0x0000000000007992 */ /* 0x0009ec0000008000 */
[----:B----4-:R-:W4:Y:S01]  /*4080*/  FENCE.VIEW.ASYNC.S ;  /* 0x00000000000073c6 */ /* 0x010f220000000000 */
[----:B---3--:R-:W-:Y:S02]  /*4090*/  R2UR UR38, R4 ;  /* 0x00000000042672ca */ /* 0x008fe400000e0000 */
[----:B------:R-:W-:Y:S01]  /*40a0*/  R2UR UR37, R5 ;  /* 0x00000000052572ca */ /* 0x000fe200000e0000 */
[----:B----4-:R-:W-:-:S14]  /*40b0*/  BRA.U UP0, `(.L_x_43) ;  /* 0x0000000100047547 */ /* 0x010fdc000b800000 */
[----:B------:R-:W-:Y:S05]  /*40c0*/  BPT.TRAP 0x1 ;  /* 0x000000040000795c */ /* 0x000fea0000300000 */
.L_x_43:
[----:B------:R-:W-:Y:S01]  /*40d0*/  UIADD3 UR5, UPT, UPT, UR12, 0x118, URZ ;  /* 0x000001180c057890 */ /* 0x000fe2000fffe0ff */
[----:B------:R-:W-:Y:S02]  /*40e0*/  ISETP.NE.AND P1, PT, R7, RZ, PT ;  /* 0x000000ff0700720c */ /* 0x000fe40003f25270 */
[C---:B------:R-:W-:Y:S01]  /*40f0*/  ISETP.EQ.AND P5, PT, R6.reuse, UR36, PT ;  /* 0x0000002406007c0c */ /* 0x040fe2000bfa2270 */
[----:B------:R-:W-:Y:S01]  /*4100*/  UPRMT UR5, UR4, 0x654, UR5 ;  /* 0x0000065404057896 */ /* 0x000fe20008000005 */
[----:B------:R-:W-:Y:S02]  /*4110*/  R2UR UR36, R6 ;  /* 0x00000000062472ca */ /* 0x000fe400000e0000 */
[----:B------:R-:W-:Y:S02]  /*4120*/  PLOP3.LUT P6, PT, PT, PT, PT, 0x80, 0x8 ;  /* 0x000000000008781c */ /* 0x000fe40003fcf070 */
[----:B------:R-:W-:-:S04]  /*4130*/  LOP3.LUT R0, R0, 0x1, RZ, 0x3c, !PT ;  /* 0x0000000100007812 */ /* 0x000fc800078e3cff */
[----:B------:R-:W-:Y:S01]  /*4140*/  SYNCS.ARRIVE.TRANS64.RED.A1T0 RZ, [UR5], RZ ;  /* 0x000000ffffff79a7 */ /* 0x000fe20008100405 */
[----:B------:R-:W-:Y:S06]  /*4150*/  @P1 BRA `(.L_x_44) ;  /* 0xfffffff000081947 */ /* 0x000fec000383ffff */
[----:B------:R-:W-:Y:S01]  /*4160*/  UIADD3 UR12, UPT, UPT, UR12, 0x28, URZ ;  /* 0x000000280c0c7890 */ /* 0x000fe2000fffe0ff */
[----:B--2---:R-:W-:-:S03]  /*4170*/  MOV R3, UR14 ;  /* 0x0000000e00037c02 */ /* 0x004fc60008000f00 */
[----:B------:R-:W-:Y:S01]  /*4180*/  ULEA UR4, UR13, UR12, 0x3 ;  /* 0x0000000c0d047291 */ /* 0x000fe2000f8e18ff */
[----:B------:R-:W-:-:S08]  /*4190*/  SHF.L.U32 R3, R3, 0x1f, RZ ;  /* 0x0000001f03037819 */ /* 0x000fd000000006ff */
[----:B------:R-:W2:Y:S02]  /*41a0*/  SYNCS.PHASECHK.TRANS64.TRYWAIT P0, [UR4], R3 ;  /* 0x00000003ff0075a7 */ /* 0x000ea40008001104 */
[----:B--2---:R-:W-:Y:S05]  /*41b0*/  @!P0 BRA `(.L_x_45) ;  /* 0x000000b8006c8947 */ /* 0x004fea0003800000 */
.L_x_200:
[----:B------:R-:W-:-:S04]  /*41c0*/  UIADD3 UR6, UPT, UPT, UR13, 0x1, URZ ;  /* 0x000000010d067890 */ /* 0x000fc8000fffe0ff */
[----:B------:R-:W-:-:S04]  /*41d0*/  UISETP.NE.AND UP0, UPT, UR6, 0x5, UPT ;  /* 0x000000050600788c */ /* 0x000fc8000bf05270 */
[----:B------:R-:W-:Y:S02]  /*41e0*/  USEL UR5, URZ, 0x1, UP0 ;  /* 0x00000001ff057887 */ /* 0x000fe40008000000 */
[----:B------:R-:W-:Y:S02]  /*41f0*/  USEL UR6, UR6, URZ, UP0 ;  /* 0x000000ff06067287 */ /* 0x000fe40008000000 */
[----:B------:R-:W-:Y:S02]  /*4200*/  ULOP3.LUT UR5, UR14, UR5, URZ, 0x3c, !UPT ;  /* 0x000000050e057292 */ /* 0x000fe4000f8e3cff */
[----:B------:R-:W-:-:S04]  /*4210*/  ULEA UR4, UR6, UR12, 0x3 ;  /* 0x0000000c06047291 */ /* 0x000fc8000f8e18ff */
[----:B--2---:R-:W-:-:S04]  /*4220*/  MOV R3, UR5 ;  /* 0x0000000500037c02 */ /* 0x004fc80008000f00 */
[----:B------:R-:W-:-:S04]  /*4230*/  SHF.L.U32 R3, R3, 0x1f, RZ ;  /* 0x0000001f03037819 */ /* 0x000fc800000006ff */
[----:B------:R-:W2:Y:S02]  /*4240*/  SYNCS.PHASECHK.TRANS64.TRYWAIT P0, [UR4], R3 ;  /* 0x00000003ff0075a7 */ /* 0x000ea40008001104 */
[----:B--2---:R-:W-:Y:S05]  /*4250*/  @!P0 BRA `(.L_x_46) ;  /* 0x000000b8005c8947 */ /* 0x004fea0003800000 */
.L_x_202:
        /* <DEDUP_REMOVED lines=10> */
.L_x_204:
        /* <DEDUP_REMOVED lines=10> */
.L_x_206:
[----:B------:R-:W-:-:S04]  /*43a0*/  UIADD3 UR6, UPT, UPT, UR6, 0x1, URZ ;  /* 0x0000000106067890 */ /* 0x000fc8000fffe0ff */
[----:B------:R-:W-:-:S04]  /*43b0*/  UISETP.NE.AND UP0, UPT, UR6, 0x5, UPT ;  /* 0x000000050600788c */ /* 0x000fc8000bf05270 */
[----:B------:R-:W-:Y:S02]  /*43c0*/  USEL UR4, URZ, 0x1, UP0 ;  /* 0x00000001ff047887 */ /* 0x000fe40008000000 */
[----:B------:R-:W-:Y:S02]  /*43d0*/  USEL UR6, UR6, URZ, UP0 ;  /* 0x000000ff06067287 */ /* 0x000fe40008000000 */
[----:B------:R-:W-:Y:S02]  /*43e0*/  ULOP3.LUT UR4, UR5, UR4, URZ, 0x3c, !UPT ;  /* 0x0000000405047292 */ /* 0x000fe4000f8e3cff */
[----:B------:R-:W-:-:S04]  /*43f0*/  ULEA UR6, UR6, UR12, 0x3 ;  /* 0x0000000c06067291 */ /* 0x000fc8000f8e18ff */
[----:B--2---:R-:W-:Y:S02]  /*4400*/  IMAD.U32 R0, RZ, RZ, UR4 ;  /* 0x00000004ff007e24 */ /* 0x004fe4000f8e00ff */
[----:B------:R-:W-:-:S03]  /*4410*/  MOV R2, UR6 ;  /* 0x0000000600027c02 */ /* 0x000fc60008000f00 */
[----:B------:R-:W-:-:S07]  /*4420*/  SHF.L.U32 R3, R0, 0x1f, RZ ;  /* 0x0000001f00037819 */ /* 0x000fce00000006ff */
.L_x_49:
[----:B--2---:R2:W3:Y:S02]  /*4430*/  SYNCS.PHASECHK.TRANS64.TRYWAIT P0, [R2+URZ], R3 ;  /* 0x00000003020075a7 */ /* 0x0044e400080011ff */
[----:B---3--:R-:W-:Y:S05]  /*4440*/  @!P0 NANOSLEEP.SYNCS 0x989680 ;  /* 0x009896800000895d */ /* 0x008fea0003900000 */
[----:B------:R-:W3:Y:S02]  /*4450*/  @!P0 SYNCS.PHASECHK.TRANS64 P0, [R2+URZ], R3 ;  /* 0x00000003020085a7 */ /* 0x000ee400080010ff */
[----:B---3--:R-:W-:Y:S05]  /*4460*/  @P0 EXIT ;  /* 0x000000000000094d */ /* 0x008fea0003800000 */
[----:B------:R-:W-:Y:S05]  /*4470*/  BRA `(.L_x_49) ;  /* 0xfffffffc00ec7947 */ /* 0x000fea000383ffff */
.L_x_18:
[----:B------:R-:W-:-:S09]  /*4480*/  UISETP.GT.AND UP0, UPT, UR39, 0x2, UPT ;  /* 0x000000022700788c */ /* 0x000fd2000bf04270 */
[----:B------:R-:W-:Y:S05]  /*4490*/  BRA.U UP0, `(.L_x_50) ;  /* 0x0000002d00747547 */ /* 0x000fea000b800000 */
[----:B------:R-:W-:-:S04]  /*44a0*/  UISETP.LT.U32.AND UP0, UPT, UR39, 0x2, UPT ;  /* 0x000000022700788c */ /* 0x000fc8000bf01070 */
[----:B------:R-:W-:-:S04]  /*44b0*/  USEL UR4, UR39, 0x2, UP0 ;  /* 0x0000000227047887 */ /* 0x000fc80008000000 */
[----:B------:R-:W-:-:S12]  /*44c0*/  USHF.L.U32 UR4, UR4, 0x2, URZ ;  /* 0x0000000204047899 */ /* 0x000fd800080006ff */
[----:B------:R-:W2:Y:S02]  /*44d0*/  LDCU UR4, c[0x2][UR4] ;  /* 0x00800000040477ac */ /* 0x000ea40008000800 */
[----:B--2---:R-:W-:-:S10]  /*44e0*/  USHF.R.S32.HI UR5, URZ, 0x1f, UR4 ;  /* 0x0000001fff057899 */ /* 0x004fd40008011404 */
.L_x_259:
[----:B-1----:R-:W-:Y:S05]  /*44f0*/  BRXU UR4 -0x4500                                                                                                                                                                                                                                                                                                                                                                                                                                                                                                                                                                                                                                                                                                                                                                                                                                                                                                                                                                                                                                                                                                                                                                                                                                                                                                                                                                                                                                                                                                                      (*"BRANCH_TARGETS .L_x_260,.L_x_261,.L_x_94"*) ;  /* 0xffffffb804c07958 */ /* 0x002fea000b83ffff */
.L_x_261:
[----:B------:R-:W-:-:S08]  /*4500*/  NOP ;  /* 0x0000000000007918 */ /* 0x000fd00000000000 */
[----:B-----5:R-:W1:-:S00]  /*4510*/  USETMAXREG.DEALLOC.CTAPOOL 0x30 ;  /* 0x00000030000079c8 */ /* 0x020e4000080e0500 */
[----:B------:R-:W-:Y:S01]  /*4520*/  UMOV UR5, 0x400 ;  /* 0x0000040000057882 */ /* 0x000fe20000000000 */
[----:B------:R-:W2:Y:S01]  /*4530*/  LDCU UR7, c[0x0][0x370] ;  /* 0x00006e00ff0777ac */ /* 0x000ea20008000800 */
[----:B-1----:R-:W-:Y:S01]  /*4540*/  HFMA2 R8, -RZ, RZ, 0, 5.9604644775390625e-08 ;  /* 0x00000001ff087431 */ /* 0x002fe200000001ff */
[----:B------:R-:W-:Y:S01]  /*4550*/  ULEA UR5, UR12, UR5, 0x18 ;  /* 0x000000050c057291 */ /* 0x000fe2000f8ec0ff */
[----:B------:R-:W2:Y:S01]  /*4560*/  LDCU UR6, c[0x0][0x374] ;  /* 0x00006e80ff0677ac */ /* 0x000ea20008000800 */
[----:B------:R-:W1:Y:S07]  /*4570*/  LDCU UR4, c[0x0][0x378] ;  /* 0x00006f00ff0477ac */ /* 0x000e6e0008000800 */
[----:B------:R-:W-:Y:S01]  /*4580*/  SYNCS.ARRIVE.TRANS64.A1T0 RZ, [UR5+0x140], RZ ;  /* 0x000140ffffff79a7 */ /* 0x000fe20008100005 */
[----:B--2---:R-:W-:-:S04]  /*4590*/  UIMAD.WIDE.U32 UR6, UR7, UR6, URZ ;  /* 0x00000006070672a5 */ /* 0x004fc8000f8e00ff */
[----:B-1----:R-:W-:Y:S02]  /*45a0*/  UIMAD.WIDE.U32 UR26, UR6, UR4, URZ ;  /* 0x00000004061a72a5 */ /* 0x002fe4000f8e00ff */
[----:B------:R-:W-:-:S04]  /*45b0*/  UIMAD UR22, UR7, UR4, URZ ;  /* 0x00000004071672a4 */ /* 0x000fc8000f8e02ff */
[----:B------:R-:W-:-:S12]  /*45c0*/  UIADD3 UR22, UPT, UPT, UR27, UR22, URZ ;  /* 0x000000161b167290 */ /* 0x000fd8000fffe0ff */
.L_x_67:
[----:B-1----:R-:W1:Y:S01]  /*45d0*/  LDCU.64 UR4, c[0x0][0xbd0] ;  /* 0x00017a00ff0477ac */ /* 0x002e620008000a00 */
[----:B------:R-:W-:Y:S01]  /*45e0*/  IMAD.MOV.U32 R7, RZ, RZ, RZ ;  /* 0x000000ffff077224 */ /* 0x000fe200078e00ff */
[----:B------:R-:W-:Y:S01]  /*45f0*/  MOV R5, 0xffffffff ;  /* 0xffffffff00057802 */ /* 0x000fe20000000f00 */
[----:B------:R-:W-:Y:S01]  /*4600*/  IMAD.MOV.U32 R6, RZ, RZ, -0x1 ;  /* 0xffffffffff067424 */ /* 0x000fe200078e00ff */
[----:B--2---:R-:W2:Y:S01]  /*4610*/  LDCU.U8 UR6, c[0x0][0xbd8] ;  /* 0x00017b00ff0677ac */ /* 0x004ea20008000000 */
[----:B------:R-:W-:Y:S02]  /*4620*/  UIADD3 UR16, UP0, UPT, UR16, UR26, URZ ;  /* 0x0000001a10107290 */ /* 0x000fe4000ff1e0ff */
[----:B------:R-:W-:Y:S02]  /*4630*/  UPLOP3.LUT UP1, UPT, UPT, UPT, UPT, 0x80, 0x8 ;  /* 0x000000000008789c */ /* 0x000fe40003f2f070 */
[----:B------:R-:W-:Y:S01]  /*4640*/  UIADD3.X UR17, UPT, UPT, UR17, UR22, URZ, UP0, !UPT ;  /* 0x0000001611117290 */ /* 0x000fe200087fe4ff */
[----:B------:R-:W-:Y:S01]  /*4650*/  UMOV UR23, 0xffffffff ;  /* 0xffffffff00177882 */ /* 0x000fe20000000000 */
[----:B-1----:R-:W-:-:S04]  /*4660*/  UISETP.GE.U32.AND UP0, UPT, UR16, UR4, UPT ;  /* 0x000000041000728c */ /* 0x002fc8000bf06070 */
[----:B------:R-:W-:Y:S01]  /*4670*/  UISETP.GE.U32.AND.EX UP0, UPT, UR17, UR5, UPT, UP0 ;  /* 0x000000051100728c */ /* 0x000fe2000bf06100 */
[----:B--2---:R-:W-:-:S05]  /*4680*/  ISETP.NE.AND P0, PT, RZ, UR6, PT ;  /* 0x00000006ff007c0c */ /* 0x004fca000bf05270 */
[----:B------:R-:W-:-:S13]  /*4690*/  PLOP3.LUT P1, PT, PT, PT, UP0, 0x80, 0x8 ;  /* 0x000000000008781c */ /* 0x000fda0003f2f008 */
[----:B-----5:R-:W-:Y:S05]  /*46a0*/  @P1 BRA P0, `(.L_x_51) ;  /* 0x0000001800701947 */ /* 0x020fea0000000000 */
[----:B------:R-:W-:-:S04]  /*46b0*/  UIADD3 UR5, UP0, UPT, UR34, UR19, URZ ;  /* 0x0000001322057290 */ /* 0x000fc8000ff1e0ff */
[----:B------:R-:W-:Y:S02]  /*46c0*/  UIADD3.X UR4, UPT, UPT, UR35, UR18, URZ, UP0, !UPT ;  /* 0x0000001223047290 */ /* 0x000fe400087fe4ff */
[----:B------:R-:W-:-:S04]  /*46d0*/  UISETP.GE.U32.AND UP0, UPT, UR16, UR5, UPT ;  /* 0x000000051000728c */ /* 0x000fc8000bf06070 */
[----:B------:R-:W-:-:S09]  /*46e0*/  UISETP.GE.U32.AND.EX UP0, UPT, UR17, UR4, UPT, UP0 ;  /* 0x000000041100728c */ /* 0x000fd2000bf06100 */
[----:B------:R-:W-:Y:S05]  /*46f0*/  BRA.U !UP0, `(.L_x_52) ;  /* 0x0000001508287547 */ /* 0x000fea000b800000 */
[----:B------:R-:W1:Y:S01]  /*4700*/  LDCU UR24, c[0x0][0xbe8] ;  /* 0x00017d00ff1877ac */ /* 0x000e620008000800 */
[----:B------:R-:W-:Y:S01]  /*4710*/  VIADD R17, R0, UR33 ;  /* 0x0000002100117c36 */ /* 0x000fe20008000000 */
[----:B------:R-:W-:Y:S01]  /*4720*/  MOV R10, R2 ;  /* 0x00000002000a7202 */ /* 0x000fe20000000f00 */
[----:B------:R-:W-:Y:S02]  /*4730*/  IMAD.MOV.U32 R12, RZ, RZ, R3 ;  /* 0x000000ffff0c7224 */ /* 0x000fe400078e0003 */
[----:B------:R-:W-:-:S05]  /*4740*/  VIADD R4, R17, 0x20 ;  /* 0x0000002011047836 */ /* 0x000fca0000000000 */
[----:B-1----:R-:W-:-:S13]  /*4750*/  ISETP.GE.AND P0, PT, R4, UR24, PT ;  /* 0x0000001804007c0c */ /* 0x002fda000bf06270 */
[----:B------:R-:W1:Y:S01]  /*4760*/  @!P0 LDC.64 R18, c[0x0][0xbf0] ;  /* 0x0002fc00ff128b82 */ /* 0x000e620000000a00 */
[----:B------:R-:W-:Y:S01]  /*4770*/  BSSY.RECONVERGENT B0, `(.L_x_53) ;  /* 0x0000067000007945 */ /* 0x000fe20003800200 */
[----:B------:R-:W-:Y:S01]  /*4780*/  HFMA2 R4, -RZ, RZ, 0, 0 ;  /* 0x00000000ff047431 */ /* 0x000fe200000001ff */
[----:B------:R-:W-:Y:S01]  /*4790*/  MOV R9, 0x7fffffff ;  /* 0x7fffffff00097802 */ /* 0x000fe20000000f00 */
[----:B-1----:R-:W-:-:S05]  /*47a0*/  @!P0 IMAD.WIDE R18, R17, 0xc, R18 ;  /* 0x0000000c11128825 */ /* 0x002fca00078e0212 */
[----:B------:R1:W5:Y:S04]  /*47b0*/  @!P0 LDG.E R2, desc[UR40][R18.64+0x180] ;  /* 0x0001802812028981 */ /* 0x000368000c1e1900 */
[----:B------:R1:W5:Y:S01]  /*47c0*/  @!P0 LDG.E R3, desc[UR40][R18.64+0x184] ;  /* 0x0001842812038981 */ /* 0x000362000c1e1900 */
[----:B------:R-:W-:-:S13]  /*47d0*/  ISETP.GE.AND P0, PT, R17, UR24, PT ;  /* 0x0000001811007c0c */ /* 0x000fda000bf06270 */
[----:B------:R-:W-:Y:S05]  /*47e0*/  @P0 BRA `(.L_x_54) ;  /* 0x00000004007c0947 */ /* 0x000fea0003800000 */
[----:B------:R-:W2:Y:S01]  /*47f0*/  LDCU.128 UR8, c[0x0][0xba0] ;  /* 0x00017400ff0877ac */ /* 0x000ea20008000c00 */
[----:B------:R-:W-:Y:S02]  /*4800*/  IABS R9, UR21 ;  /* 0x0000001500097c13 */ /* 0x000fe40008000000 */
[----:B------:R-:W-:Y:S01]  /*4810*/  IABS R5, UR20 ;  /* 0x0000001400057c13 */ /* 0x000fe20008000000 */
[----:B------:R-:W3:Y:S01]  /*4820*/  LDCU.128 UR4, c[0x0][0xbb0] ;  /* 0x00017600ff0477ac */ /* 0x000ee20008000c00 */
[----:B------:R-:W4:Y:S01]  /*4830*/  I2F.RP R6, R9 ;  /* 0x0000000900067306 */ /* 0x000f220000209400 */
[----:B------:R-:W1:Y:S07]  /*4840*/  LDCU.128 UR12, c[0x0][0xbc0] ;  /* 0x00017800ff0c77ac */ /* 0x000e6e0008000c00 */
[----:B------:R-:W1:Y:S01]  /*4850*/  I2F.RP R4, R5 ;  /* 0x0000000500047306 */ /* 0x000e620000209400 */
[----:B--2---:R-:W-:-:S07]  /*4860*/  IADD3 R11, P2, PT, R10, UR8, RZ ;  /* 0x000000080a0b7c10 */ /* 0x004fce000ff5e0ff */
[----:B----4-:R-:W2:Y:S01]  /*4870*/  MUFU.RCP R6, R6 ;  /* 0x0000000600067308 */ /* 0x010ea20000001000 */
[----:B------:R-:W-:Y:S02]  /*4880*/  IADD3 R11, P0, PT, R11, -0x1, RZ ;  /* 0xffffffff0b0b7810 */ /* 0x000fe40007f1e0ff */
[----:B------:R-:W-:Y:S02]  /*4890*/  LEA.HI.X.SX32 R10, R10, UR9, 0x1, P2 ;  /* 0x000000090a0a7c11 */ /* 0x000fe400090f0eff */
[----:B---3--:R-:W-:Y:S02]  /*48a0*/  IADD3 R15, P1, PT, R12, UR6, RZ ;  /* 0x000000060c0f7c10 */ /* 0x008fe4000ff3e0ff */
[----:B------:R-:W-:Y:S01]  /*48b0*/  IADD3 R13, P2, PT, R11, UR5, RZ ;  /* 0x000000050b0d7c10 */ /* 0x000fe2000ff5e0ff */
[----:B-1----:R-:W1:Y:S01]  /*48c0*/  MUFU.RCP R4, R4 ;  /* 0x0000000400047308 */ /* 0x002e620000001000 */
[----:B------:R-:W-:Y:S02]  /*48d0*/  IADD3.X R10, PT, PT, R10, -0x1, RZ, P0, !PT ;  /* 0xffffffff0a0a7810 */ /* 0x000fe400007fe4ff */
[----:B------:R-:W-:Y:S01]  /*48e0*/  LEA.HI.X.SX32 R14, R12, UR7, 0x1, P1 ;  /* 0x000000070c0e7c11 */ /* 0x000fe200088f0eff */
[----:B------:R-:W-:Y:S01]  /*48f0*/  IMAD.WIDE.U32 R24, R13, UR10, RZ ;  /* 0x0000000a0d187c25 */ /* 0x000fe2000f8e00ff */
[----:B------:R-:W-:-:S03]  /*4900*/  IADD3 R15, P1, PT, R15, -0x1, RZ ;  /* 0xffffffff0f0f7810 */ /* 0x000fc60007f3e0ff */
[----:B------:R-:W-:Y:S01]  /*4910*/  IMAD.X R12, RZ, RZ, R10, P2 ;  /* 0x000000ffff0c7224 */ /* 0x000fe200010e060a */
[----:B------:R-:W-:Y:S01]  /*4920*/  IADD3 R18, P0, PT, R15, UR15, RZ ;  /* 0x0000000f0f127c10 */ /* 0x000fe2000ff1e0ff */
[----:B--2---:R-:W-:Y:S01]  /*4930*/  VIADD R6, R6, 0xffffffe ;  /* 0x0ffffffe06067836 */ /* 0x004fe20000000000 */
[----:B------:R-:W-:Y:S01]  /*4940*/  IADD3.X R14, PT, PT, R14, -0x1, RZ, P1, !PT ;  /* 0xffffffff0e0e7810 */ /* 0x000fe20000ffe4ff */
[----:B------:R-:W-:Y:S02]  /*4950*/  IMAD.WIDE.U32 R22, R12, UR10, RZ ;  /* 0x0000000a0c167c25 */ /* 0x000fe4000f8e00ff */
[----:B------:R-:W2:Y:S02]  /*4960*/  F2I.FTZ.U32.TRUNC.NTZ R19, R6 ;  /* 0x0000000600137305 */ /* 0x000ea4000021f000 */
[----:B------:R-:W-:Y:S02]  /*4970*/  IMAD.X R16, RZ, RZ, R14, P0 ;  /* 0x000000ffff107224 */ /* 0x000fe400000e060e */
[----:B------:R-:W-:-:S04]  /*4980*/  IMAD.WIDE.U32 R22, P0, R13, UR11, R22 ;  /* 0x0000000b0d167c25 */ /* 0x000fc8000f800016 */
[----:B------:R-:W-:Y:S01]  /*4990*/  IMAD.WIDE.U32 R20, R16, UR12, RZ ;  /* 0x0000000c10147c25 */ /* 0x000fe2000f8e00ff */
[----:B------:R-:W-:-:S03]  /*49a0*/  IADD3 RZ, P3, PT, R25, R22, RZ ;  /* 0x0000001619ff7210 */ /* 0x000fc60007f7e0ff */
[----:B------:R-:W-:Y:S01]  /*49b0*/  IMAD.X R29, RZ, RZ, RZ, P0 ;  /* 0x000000ffff1d7224 */ /* 0x000fe200000e06ff */
[----:B------:R-:W-:Y:S01]  /*49c0*/  ISETP.NE.U32.AND P0, PT, RZ, UR10, PT ;  /* 0x0000000aff007c0c */ /* 0x000fe2000bf05070 */
[----:B------:R-:W-:Y:S02]  /*49d0*/  IMAD.MOV.U32 R28, RZ, RZ, R23 ;  /* 0x000000ffff1c7224 */ /* 0x000fe400078e0017 */
[----:B------:R-:W-:Y:S01]  /*49e0*/  IMAD.WIDE.U32 R20, P2, R18, UR13, R20 ;  /* 0x0000000d12147c25 */ /* 0x000fe2000f840014 */
[----:B------:R-:W-:-:S03]  /*49f0*/  ISETP.NE.AND.EX P0, PT, RZ, UR11, PT, P0 ;  /* 0x0000000bff007c0c */ /* 0x000fc6000bf05300 */
[----:B------:R-:W-:-:S04]  /*4a00*/  IMAD.WIDE.U32 R26, R18, UR12, RZ ;  /* 0x0000000c121a7c25 */ /* 0x000fc8000f8e00ff */
[----:B------:R-:W-:Y:S01]  /*4a10*/  IMAD.WIDE.U32.X R28, R12, UR11, R28, P3 ;  /* 0x0000000b0c1c7c25 */ /* 0x000fe200098e041c */
[----:B------:R-:W-:-:S03]  /*4a20*/  IADD3 RZ, P1, PT, R27, R20, RZ ;  /* 0x000000141bff7210 */ /* 0x000fc60007f3e0ff */
[----:B-1----:R-:W-:Y:S01]  /*4a30*/  VIADD R12, R4, 0xffffffe ;  /* 0x0ffffffe040c7836 */ /* 0x002fe20000000000 */
[----:B------:R-:W-:Y:S01]  /*4a40*/  SEL R11, R11, R28, !P0 ;  /* 0x0000001c0b0b7207 */ /* 0x000fe20004000000 */
[----:B------:R-:W-:Y:S01]  /*4a50*/  IMAD.X R13, RZ, RZ, RZ, P2 ;  /* 0x000000ffff0d7224 */ /* 0x000fe200010e06ff */
[----:B------:R-:W-:Y:S01]  /*4a60*/  ISETP.NE.U32.AND P2, PT, RZ, UR12, PT ;  /* 0x0000000cff007c0c */ /* 0x000fe2000bf45070 */
[----:B------:R1:W3:Y:S01]  /*4a70*/  F2I.FTZ.U32.TRUNC.NTZ R23, R12 ;  /* 0x0000000c00177305 */ /* 0x0002e2000021f000 */
[----:B--2---:R-:W-:Y:S01]  /*4a80*/  IMAD.MOV R4, RZ, RZ, -R19 ;  /* 0x000000ffff047224 */ /* 0x004fe200078e0a13 */
[----:B------:R-:W-:Y:S01]  /*4a90*/  SEL R10, R10, R29, !P0 ;  /* 0x0000001d0a0a7207 */ /* 0x000fe20004000000 */
[----:B------:R-:W-:Y:S01]  /*4aa0*/  IMAD.MOV.U32 R18, RZ, RZ, RZ ;  /* 0x000000ffff127224 */ /* 0x000fe200078e00ff */
[----:B------:R-:W-:Y:S01]  /*4ab0*/  ISETP.NE.AND.EX P2, PT, RZ, UR13, PT, P2 ;  /* 0x0000000dff007c0c */ /* 0x000fe2000bf45320 */
[----:B------:R-:W-:Y:S01]  /*4ac0*/  IMAD.MOV.U32 R22, RZ, RZ, RZ ;  /* 0x000000ffff167224 */ /* 0x000fe200078e00ff */
[----:B------:R-:W-:-:S02]  /*4ad0*/  SHF.R.U64 R11, R11, UR4, R10 ;  /* 0x000000040b0b7c19 */ /* 0x000fc4000800120a */
[----:B------:R-:W-:-:S05]  /*4ae0*/  IABS R10, UR21 ;  /* 0x00000015000a7c13 */ /* 0x000fca0008000000 */
[----:B------:R-:W-:Y:S02]  /*4af0*/  IMAD.MOV R10, RZ, RZ, -R10 ;  /* 0x000000ffff0a7224 */ /* 0x000fe400078e0a0a */
[----:B-1----:R-:W-:Y:S02]  /*4b00*/  IMAD.MOV.U32 R12, RZ, RZ, R21 ;  /* 0x000000ffff0c7224 */ /* 0x002fe400078e0015 */
[----:B---3--:R-:W-:Y:S02]  /*4b10*/  IMAD.MOV R6, RZ, RZ, -R23 ;  /* 0x000000ffff067224 */ /* 0x008fe400078e0a17 */
[----:B------:R-:W-:-:S04]  /*4b20*/  IMAD.WIDE.U32.X R20, R16, UR13, R12, P1 ;  /* 0x0000000d10147c25 */ /* 0x000fc800088e040c */
[----:B------:R-:W-:Y:S01]  /*4b30*/  IMAD R13, R4, R9, RZ ;  /* 0x00000009040d7224 */ /* 0x000fe200078e02ff */
[----:B------:R-:W-:Y:S01]  /*4b40*/  SEL R15, R15, R20, !P2 ;  /* 0x000000140f0f7207 */ /* 0x000fe20005000000 */
[----:B------:R-:W-:Y:S01]  /*4b50*/  IMAD.U32 R4, RZ, RZ, UR21 ;  /* 0x00000015ff047e24 */ /* 0x000fe2000f8e00ff */
[----:B------:R-:W-:Y:S01]  /*4b60*/  SEL R14, R14, R21, !P2 ;  /* 0x000000150e0e7207 */ /* 0x000fe20005000000 */
[----:B------:R-:W-:Y:S02]  /*4b70*/  IMAD.U32 R12, RZ, RZ, UR20 ;  /* 0x00000014ff0c7e24 */ /* 0x000fe4000f8e00ff */
[----:B------:R-:W-:Y:S01]  /*4b80*/  IMAD.HI.U32 R13, R19, R13, R18 ;  /* 0x0000000d130d7227 */ /* 0x000fe200078e0012 */
[----:B------:R-:W-:Y:S02]  /*4b90*/  SHF.R.U64 R15, R15, UR14, R14 ;  /* 0x0000000e0f0f7c19 */ /* 0x000fe4000800120e */
[----:B------:R-:W-:Y:S02]  /*4ba0*/  IADD3 R14, PT, PT, R4, -0x1, R11 ;  /* 0xffffffff040e7810 */ /* 0x000fe40007ffe00b */
[----:B------:R-:W-:Y:S01]  /*4bb0*/  IADD3 R12, PT, PT, R12, -0x1, R15 ;  /* 0xffffffff0c0c7810 */ /* 0x000fe20007ffe00f */
[----:B------:R-:W-:Y:S01]  /*4bc0*/  IMAD R15, R6, R5, RZ ;  /* 0x00000005060f7224 */ /* 0x000fe200078e02ff */
[----:B------:R-:W-:-:S02]  /*4bd0*/  IABS R11, R14 ;  /* 0x0000000e000b7213 */ /* 0x000fc40000000000 */
[----:B------:R-:W-:Y:S01]  /*4be0*/  IABS R4, UR20 ;  /* 0x0000001400047c13 */ /* 0x000fe20008000000 */
[----:B------:R-:W-:Y:S01]  /*4bf0*/  IMAD.HI.U32 R15, R23, R15, R22 ;  /* 0x0000000f170f7227 */ /* 0x000fe200078e0016 */
[----:B------:R-:W-:Y:S02]  /*4c00*/  IABS R6, R12 ;  /* 0x0000000c00067213 */ /* 0x000fe40000000000 */
[----:B------:R-:W-:Y:S01]  /*4c10*/  ISETP.GE.AND P4, PT, R14, RZ, PT ;  /* 0x000000ff0e00720c */ /* 0x000fe20003f86270 */
[----:B------:R-:W-:Y:S01]  /*4c20*/  IMAD.HI.U32 R13, R13, R11, RZ ;  /* 0x0000000b0d0d7227 */ /* 0x000fe200078e00ff */
[----:B------:R-:W-:-:S03]  /*4c30*/  ISETP.GE.AND P2, PT, R12, RZ, PT ;  /* 0x000000ff0c00720c */ /* 0x000fc60003f46270 */
[----:B------:R-:W-:Y:S02]  /*4c40*/  IMAD.MOV R4, RZ, RZ, -R4 ;  /* 0x000000ffff047224 */ /* 0x000fe400078e0a04 */
[----:B------:R-:W-:-:S04]  /*4c50*/  IMAD.HI.U32 R15, R15, R6, RZ ;  /* 0x000000060f0f7227 */ /* 0x000fc800078e00ff */
[----:B------:R-:W-:Y:S02]  /*4c60*/  IMAD R10, R13, R10, R11 ;  /* 0x0000000a0d0a7224 */ /* 0x000fe400078e020b */
[----:B------:R-:W-:Y:S02]  /*4c70*/  IMAD R6, R15, R4, R6 ;  /* 0x000000040f067224 */ /* 0x000fe400078e0206 */
[----:B------:R-:W1:Y:S01]  /*4c80*/  LDC R4, c[0x0][0xbe0] ;  /* 0x0002f800ff047b82 */ /* 0x000e620000000800 */
[----:B------:R-:W-:Y:S02]  /*4c90*/  ISETP.GT.U32.AND P1, PT, R9, R10, PT ;  /* 0x0000000a0900720c */ /* 0x000fe40003f24070 */
[----:B------:R-:W-:-:S11]  /*4ca0*/  ISETP.GT.U32.AND P0, PT, R5, R6, PT ;  /* 0x000000060500720c */ /* 0x000fd60003f04070 */
[----:B------:R-:W-:Y:S01]  /*4cb0*/  @!P1 IMAD.IADD R10, R10, 0x1, -R9 ;  /* 0x000000010a0a9824 */ /* 0x000fe200078e0a09 */
[----:B------:R-:W-:Y:S01]  /*4cc0*/  ISETP.NE.AND P1, PT, RZ, UR21, PT ;  /* 0x00000015ff007c0c */ /* 0x000fe2000bf25270 */
[----:B------:R-:W-:-:S03]  /*4cd0*/  @!P0 IMAD.IADD R6, R6, 0x1, -R5 ;  /* 0x0000000106068824 */ /* 0x000fc600078e0a05 */
[----:B------:R-:W-:Y:S02]  /*4ce0*/  ISETP.GT.U32.AND P0, PT, R9, R10, PT ;  /* 0x0000000a0900720c */ /* 0x000fe40003f04070 */
[----:B------:R-:W-:-:S11]  /*4cf0*/  ISETP.GT.U32.AND P3, PT, R5, R6, PT ;  /* 0x000000060500720c */ /* 0x000fd60003f64070 */
[----:B------:R-:W-:Y:S01]  /*4d00*/  @!P0 IMAD.IADD R10, R10, 0x1, -R9 ;  /* 0x000000010a0a8824 */ /* 0x000fe200078e0a09 */
[----:B------:R-:W-:Y:S01]  /*4d10*/  ISETP.NE.AND P0, PT, RZ, UR20, PT ;  /* 0x00000014ff007c0c */ /* 0x000fe2000bf05270 */
[----:B------:R-:W-:Y:S02]  /*4d20*/  @!P3 IMAD.IADD R6, R6, 0x1, -R5 ;  /* 0x000000010606b824 */ /* 0x000fe400078e0a05 */
[----:B------:R-:W-:Y:S01]  /*4d30*/  @!P4 IMAD.MOV R10, RZ, RZ, -R10 ;  /* 0x000000ffff0ac224 */ /* 0x000fe200078e0a0a */
[----:B------:R-:W-:Y:S01]  /*4d40*/  @!P1 LOP3.LUT R10, RZ, UR21, RZ, 0x33, !PT ;  /* 0x00000015ff0a9c12 */ /* 0x000fe2000f8e33ff */
[----:B------:R-:W-:-:S04]  /*4d50*/  @!P2 IMAD.MOV R6, RZ, RZ, -R6 ;  /* 0x000000ffff06a224 */ /* 0x000fc800078e0a06 */
[----:B------:R-:W-:-:S04]  /*4d60*/  IMAD.IADD R10, R14, 0x1, -R10 ;  /* 0x000000010e0a7824 */ /* 0x000fc800078e0a0a */
[----:B------:R-:W-:Y:S02]  /*4d70*/  @!P0 LOP3.LUT R6, RZ, UR20, RZ, 0x33, !PT ;  /* 0x00000014ff068c12 */ /* 0x000fe4000f8e33ff */
[----:B-1----:R-:W-:-:S03]  /*4d80*/  ISETP.NE.AND P0, PT, R4, 0x1, PT ;  /* 0x000000010400780c */ /* 0x002fc60003f05270 */
[----:B------:R-:W-:-:S04]  /*4d90*/  IMAD.IADD R5, R12, 0x1, -R6 ;  /* 0x000000010c057824 */ /* 0x000fc800078e0a06 */
[----:B------:R-:W-:Y:S01]  /*4da0*/  IMAD R9, R10, R5, RZ ;  /* 0x000000050a097224 */ /* 0x000fe200078e02ff */
[----:B------:R-:W-:-:S04]  /*4db0*/  SEL R14, R5, R10, !P0 ;  /* 0x0000000a050e7207 */ /* 0x000fc80004000000 */
[----:B------:R-:W-:Y:S02]  /*4dc0*/  SHF.R.S32.HI R4, RZ, 0x1f, R9 ;  /* 0x0000001fff047819 */ /* 0x000fe40000011409 */
[----:B------:R-:W-:Y:S02]  /*4dd0*/  SHF.R.S32.HI R15, RZ, 0x1f, R14 ;  /* 0x0000001fff0f7819 */ /* 0x000fe4000001140e */
.L_x_54:
[----:B------:R-:W-:Y:S05]  /*4de0*/  BSYNC.RECONVERGENT B0 ;  /* 0x0000000000007941 */ /* 0x000fea0003800200 */
.L_x_53:
        /* <DEDUP_REMOVED lines=11> */
[----:B------:R-:W2:Y:S04]  /*4ea0*/  SHFL.UP PT, R11, R6, 0x2, RZ ;  /* 0x04400000060b7989 */ /* 0x000ea800000e00ff */
[----:B------:R-:W3:Y:S01]  /*4eb0*/  SHFL.UP PT, R10, R5, 0x2, RZ ;  /* 0x04400000050a7989 */ /* 0x000ee200000e00ff */
[----:B--2---:R-:W-:-:S04]  /*4ec0*/  SEL R11, R11, RZ, P2 ;  /* 0x000000ff0b0b7207 */ /* 0x004fc80001000000 */
[----:B------:R-:W-:Y:S02]  /*4ed0*/  IADD3 R11, P0, PT, R11, R6, RZ ;  /* 0x000000060b0b7210 */ /* 0x000fe40007f1e0ff */
[----:B---3--:R-:W-:-:S03]  /*4ee0*/  SEL R10, R10, RZ, P2 ;  /* 0x000000ff0a0a7207 */ /* 0x008fc60001000000 */
[----:B------:R-:W2:Y:S02]  /*4ef0*/  SHFL.UP PT, R12, R11, 0x4, RZ ;  /* 0x048000000b0c7989 */ /* 0x000ea400000e00ff */
[----:B------:R-:W-:-:S05]  /*4f00*/  IMAD.X R10, R10, 0x1, R5, P0 ;  /* 0x000000010a0a7824 */ /* 0x000fca00000e0605 */
[----:B------:R-:W3:Y:S01]  /*4f10*/  SHFL.UP PT, R13, R10, 0x4, RZ ;  /* 0x048000000a0d7989 */ /* 0x000ee200000e00ff */
[----:B--2---:R-:W-:-:S04]  /*4f20*/  SEL R12, R12, RZ, P3 ;  /* 0x000000ff0c0c7207 */ /* 0x004fc80001800000 */
[----:B------:R-:W-:Y:S02]  /*4f30*/  IADD3 R12, P0, PT, R12, R11, RZ ;  /* 0x0000000b0c0c7210 */ /* 0x000fe40007f1e0ff */
[----:B---3--:R-:W-:-:S03]  /*4f40*/  SEL R5, R13, RZ, P3 ;  /* 0x000000ff0d057207 */ /* 0x008fc60001800000 */
[----:B------:R-:W2:Y:S02]  /*4f50*/  SHFL.UP PT, R13, R12, 0x8, RZ ;  /* 0x050000000c0d7989 */ /* 0x000ea400000e00ff */
[----:B------:R-:W-:Y:S02]  /*4f60*/  IMAD.X R5, R5, 0x1, R10, P0 ;  /* 0x0000000105057824 */ /* 0x000fe400000e060a */
[----:B------:R-:W-:-:S03]  /*4f70*/  IMAD.U32 R10, RZ, RZ, UR17 ;  /* 0x00000011ff0a7e24 */ /* 0x000fc6000f8e00ff */
[----:B------:R-:W3:Y:S01]  /*4f80*/  SHFL.UP PT, R6, R5, 0x8, RZ ;  /* 0x0500000005067989 */ /* 0x000ee200000e00ff */
[----:B--2---:R-:W-:-:S04]  /*4f90*/  SEL R13, R13, RZ, P4 ;  /* 0x000000ff0d0d7207 */ /* 0x004fc80002000000 */
[----:B-1----:R-:W-:Y:S02]  /*4fa0*/  IADD3 R18, P0, PT, R13, R12, RZ ;  /* 0x0000000c0d127210 */ /* 0x002fe40007f1e0ff */
[----:B---3--:R-:W-:-:S03]  /*4fb0*/  SEL R6, R6, RZ, P4 ;  /* 0x000000ff06067207 */ /* 0x008fc60002000000 */
[----:B------:R-:W1:Y:S02]  /*4fc0*/  SHFL.UP PT, R11, R18, 0x10, RZ ;  /* 0x06000000120b7989 */ /* 0x000e6400000e00ff */
[----:B------:R-:W-:-:S05]  /*4fd0*/  IMAD.X R16, R6, 0x1, R5, P0 ;  /* 0x0000000106107824 */ /* 0x000fca00000e0605 */
[----:B------:R-:W2:Y:S01]  /*4fe0*/  SHFL.UP PT, R13, R16, 0x10, RZ ;  /* 0x06000000100d7989 */ /* 0x000ea200000e00ff */
[----:B-1----:R-:W-:-:S04]  /*4ff0*/  SEL R11, R11, RZ, P5 ;  /* 0x000000ff0b0b7207 */ /* 0x002fc80002800000 */
[----:B------:R-:W-:-:S04]  /*5000*/  IADD3 R6, P0, PT, R11, R18, RZ ;  /* 0x000000120b067210 */ /* 0x000fc80007f1e0ff */
[----:B------:R-:W-:Y:S02]  /*5010*/  IADD3 R5, P6, PT, R6, UR19, RZ ;  /* 0x0000001306057c10 */ /* 0x000fe4000ffde0ff */
[----:B--2---:R-:W-:-:S05]  /*5020*/  SEL R13, R13, RZ, P5 ;  /* 0x000000ff0d0d7207 */ /* 0x004fca0002800000 */
[----:B------:R-:W-:Y:S01]  /*5030*/  IMAD.X R13, R13, 0x1, R16, P0 ;  /* 0x000000010d0d7824 */ /* 0x000fe200000e0610 */
[----:B------:R-:W-:-:S04]  /*5040*/  ISETP.LE.U32.AND P0, PT, R5, UR16, PT ;  /* 0x0000001005007c0c */ /* 0x000fc8000bf03070 */
[----:B------:R-:W-:-:S04]  /*5050*/  IADD3.X R11, PT, PT, R13, UR18, RZ, P6, !PT ;  /* 0x000000120d0b7c10 */ /* 0x000fc8000b7fe4ff */
[----:B------:R-:W-:-:S13]  /*5060*/  ISETP.GE.U32.AND.EX P0, PT, R10, R11, PT, P0 ;  /* 0x0000000b0a00720c */ /* 0x000fda0003f06100 */
[----:B------:R-:W-:-:S04]  /*5070*/  VOTE.ANY R10, PT, !P0 ;  /* 0x00000000000a7806 */ /* 0x000fc800040e0100 */
[----:B------:R-:W-:-:S13]  /*5080*/  ISETP.NE.AND P0, PT, R10, RZ, PT ;  /* 0x000000ff0a00720c */ /* 0x000fda0003f05270 */
[----:B------:R-:W-:Y:S05]  /*5090*/  @P0 BRA `(.L_x_55) ;  /* 0x0000000800680947 */ /* 0x000fea0003800000 */
[----:B------:R-:W1:Y:S01]  /*50a0*/  LDCU UR24, c[0x0][0xbe8] ;  /* 0x00017d00ff1877ac */ /* 0x000e620008000800 */
[----:B------:R-:W2:Y:S01]  /*50b0*/  LDCU.128 UR12, c[0x0][0xbc0] ;  /* 0x00017800ff0c77ac */ /* 0x000ea20008000c00 */
[----:B------:R-:W3:Y:S01]  /*50c0*/  LDCU.128 UR8, c[0x0][0xba0] ;  /* 0x00017400ff0877ac */ /* 0x000ee20008000c00 */
[----:B------:R-:W4:Y:S02]  /*50d0*/  LDCU.128 UR4, c[0x0][0xbb0] ;  /* 0x00017600ff0477ac */ /* 0x000f240008000c00 */
.L_x_58:
[C---:B------:R-:W-:Y:S01]  /*50e0*/  VIADD R4, R17.reuse, 0x40 ;  /* 0x0000004011047836 */ /* 0x040fe20000000000 */
[----:B-----5:R-:W-:Y:S01]  /*50f0*/  MOV R12, R2 ;  /* 0x00000002000c7202 */ /* 0x020fe20000000f00 */
[----:B------:R-:W-:Y:S02]  /*5100*/  VIADD R17, R17, 0x20 ;  /* 0x0000002011117836 */ /* 0x000fe40000000000 */
[----:B------:R-:W-:Y:S01]  /*5110*/  IMAD.MOV.U32 R10, RZ, RZ, R3 ;  /* 0x000000ffff0a7224 */ /* 0x000fe200078e0003 */
[----:B-1----:R-:W-:-:S13]  /*5120*/  ISETP.GE.AND P0, PT, R4, UR24, PT ;  /* 0x0000001804007c0c */ /* 0x002fda000bf06270 */
[----:B------:R-:W1:Y:S01]  /*5130*/  @!P0 LDC.64 R18, c[0x0][0xbf0] ;  /* 0x0002fc00ff128b82 */ /* 0x000e620000000a00 */
[----:B------:R1:W1:Y:S01]  /*5140*/  SHFL.IDX PT, R6, R11, 0x1f, 0x1f ;  /* 0x03e01f000b067f89 */ /* 0x00026200000e0000 */
[----:B------:R-:W-:Y:S01]  /*5150*/  BSSY.RECONVERGENT B0, `(.L_x_56) ;  /* 0x0000066000007945 */ /* 0x000fe20003800200 */
[----:B------:R-:W-:Y:S02]  /*5160*/  HFMA2 R4, -RZ, RZ, 0, 0 ;  /* 0x00000000ff047431 */ /* 0x000fe400000001ff */
[----:B------:R-:W1:Y:S02]  /*5170*/  SHFL.IDX PT, R5, R5, 0x1f, 0x1f ;  /* 0x03e01f0005057f89 */ /* 0x000e6400000e0000 */
[----:B-1----:R-:W-:-:S05]  /*5180*/  @!P0 IMAD.WIDE R18, R17, 0xc, R18 ;  /* 0x0000000c11128825 */ /* 0x002fca00078e0212 */
[----:B------:R1:W5:Y:S04]  /*5190*/  @!P0 LDG.E R2, desc[UR40][R18.64+0x180] ;  /* 0x0001802812028981 */ /* 0x000368000c1e1900 */
[----:B------:R1:W5:Y:S01]  /*51a0*/  @!P0 LDG.E R3, desc[UR40][R18.64+0x184] ;  /* 0x0001842812038981 */ /* 0x000362000c1e1900 */
[----:B------:R-:W-:Y:S02]  /*51b0*/  ISETP.GE.AND P0, PT, R17, UR24, PT ;  /* 0x0000001811007c0c */ /* 0x000fe4000bf06270 */
[----:B------:R-:W-:-:S11]  /*51c0*/  MOV R9, 0x7fffffff ;  /* 0x7fffffff00097802 */ /* 0x000fd60000000f00 */
[----:B------:R-:W-:Y:S05]  /*51d0*/  @P0 BRA `(.L_x_57) ;  /* 0x0000000400740947 */ /* 0x000fea0003800000 */
[C---:B---3--:R-:W-:Y:S02]  /*51e0*/  IADD3 R4, P0, PT, R12.reuse, UR8, RZ ;  /* 0x000000080c047c10 */ /* 0x048fe4000ff1e0ff */
[----:B------:R-:W-:Y:S02]  /*51f0*/  IABS R11, UR21 ;  /* 0x00000015000b7c13 */ /* 0x000fe40008000000 */
[----:B------:R-:W-:Y:S02]  /*5200*/  LEA.HI.X.SX32 R13, R12, UR9, 0x1, P0 ;  /* 0x000000090c0d7c11 */ /* 0x000fe400080f0eff */
[----:B------:R-:W3:Y:S01]  /*5210*/  I2F.RP R16, R11 ;  /* 0x0000000b00107306 */ /* 0x000ee20000209400 */
[----:B------:R-:W-:Y:S02]  /*5220*/  IADD3 R4, P0, PT, R4, -0x1, RZ ;  /* 0xffffffff04047810 */ /* 0x000fe40007f1e0ff */
[----:B------:R-:W-:Y:S02]  /*5230*/  IABS R9, UR20 ;  /* 0x0000001400097c13 */ /* 0x000fe40008000000 */
[----:B------:R-:W-:-:S02]  /*5240*/  IADD3.X R13, PT, PT, R13, -0x1, RZ, P0, !PT ;  /* 0xffffffff0d0d7810 */ /* 0x000fc400007fe4ff */
[----:B----4-:R-:W-:Y:S01]  /*5250*/  IADD3 R24, P0, PT, R4, UR5, RZ ;  /* 0x0000000504187c10 */ /* 0x010fe2000ff1e0ff */
[----:B-1----:R-:W1:Y:S04]  /*5260*/  I2F.RP R18, R9 ;  /* 0x0000000900127306 */ /* 0x002e680000209400 */
[----:B------:R-:W-:-:S04]  /*5270*/  IMAD.X R12, RZ, RZ, R13, P0 ;  /* 0x000000ffff0c7224 */ /* 0x000fc800000e060d */
[----:B------:R-:W-:Y:S01]  /*5280*/  IMAD.WIDE.U32 R22, R12, UR10, RZ ;  /* 0x0000000a0c167c25 */ /* 0x000fe2000f8e00ff */
[----:B---3--:R-:W3:Y:S03]  /*5290*/  MUFU.RCP R20, R16 ;  /* 0x0000001000147308 */ /* 0x008ee60000001000 */
[----:B------:R-:W-:-:S05]  /*52a0*/  IMAD.WIDE.U32 R22, P0, R24, UR11, R22 ;  /* 0x0000000b18167c25 */ /* 0x000fca000f800016 */
[----:B-1----:R-:W1:Y:S01]  /*52b0*/  MUFU.RCP R18, R18 ;  /* 0x0000001200127308 */ /* 0x002e620000001000 */
[----:B------:R-:W-:-:S04]  /*52c0*/  IMAD.WIDE.U32 R24, R24, UR10, RZ ;  /* 0x0000000a18187c25 */ /* 0x000fc8000f8e00ff */
[----:B------:R-:W-:Y:S01]  /*52d0*/  IMAD.X R15, RZ, RZ, RZ, P0 ;  /* 0x000000ffff0f7224 */ /* 0x000fe200000e06ff */
[----:B------:R-:W-:Y:S01]  /*52e0*/  IADD3 RZ, P6, PT, R25, R22, RZ ;  /* 0x0000001619ff7210 */ /* 0x000fe20007fde0ff */
[----:B------:R-:W-:Y:S01]  /*52f0*/  IMAD.MOV.U32 R14, RZ, RZ, R23 ;  /* 0x000000ffff0e7224 */ /* 0x000fe200078e0017 */
[----:B------:R-:W-:Y:S01]  /*5300*/  ISETP.NE.U32.AND P0, PT, RZ, UR10, PT ;  /* 0x0000000aff007c0c */ /* 0x000fe2000bf05070 */
[----:B---3--:R-:W-:Y:S02]  /*5310*/  VIADD R20, R20, 0xffffffe ;  /* 0x0ffffffe14147836 */ /* 0x008fe40000000000 */
[----:B------:R-:W-:Y:S01]  /*5320*/  IMAD.WIDE.U32.X R22, R12, UR11, R14, P6 ;  /* 0x0000000b0c167c25 */ /* 0x000fe2000b0e040e */
[----:B------:R-:W-:Y:S01]  /*5330*/  ISETP.NE.AND.EX P0, PT, RZ, UR11, PT, P0 ;  /* 0x0000000bff007c0c */ /* 0x000fe2000bf05300 */
[----:B------:R-:W3:Y:S01]  /*5340*/  F2I.FTZ.U32.TRUNC.NTZ R21, R20 ;  /* 0x0000001400157305 */ /* 0x000ee2000021f000 */
[----:B------:R-:W-:Y:S01]  /*5350*/  IADD3 R15, P6, PT, R10, UR6, RZ ;  /* 0x000000060a0f7c10 */ /* 0x000fe2000ffde0ff */
[----:B------:R-:W-:Y:S01]  /*5360*/  IMAD.U32 R12, RZ, RZ, UR21 ;  /* 0x00000015ff0c7e24 */ /* 0x000fe2000f8e00ff */
[----:B------:R-:W-:Y:S01]  /*5370*/  SEL R4, R4, R22, !P0 ;  /* 0x0000001604047207 */ /* 0x000fe20004000000 */
[----:B-1----:R-:W-:Y:S01]  /*5380*/  VIADD R18, R18, 0xffffffe ;  /* 0x0ffffffe12127836 */ /* 0x002fe20000000000 */
[----:B------:R-:W-:-:S02]  /*5390*/  SEL R13, R13, R23, !P0 ;  /* 0x000000170d0d7207 */ /* 0x000fc40004000000 */
[----:B------:R-:W-:Y:S01]  /*53a0*/  LEA.HI.X.SX32 R14, R10, UR7, 0x1, P6 ;  /* 0x000000070a0e7c11 */ /* 0x000fe2000b0f0eff */
[----:B------:R-:W1:Y:S01]  /*53b0*/  F2I.FTZ.U32.TRUNC.NTZ R19, R18 ;  /* 0x0000001200137305 */ /* 0x000e62000021f000 */
[----:B------:R-:W-:Y:S02]  /*53c0*/  IADD3 R15, P0, PT, R15, -0x1, RZ ;  /* 0xffffffff0f0f7810 */ /* 0x000fe40007f1e0ff */
[----:B------:R-:W-:Y:S02]  /*53d0*/  SHF.R.U64 R13, R4, UR4, R13 ;  /* 0x00000004040d7c19 */ /* 0x000fe4000800120d */
[----:B------:R-:W-:Y:S02]  /*53e0*/  IADD3.X R14, PT, PT, R14, -0x1, RZ, P0, !PT ;  /* 0xffffffff0e0e7810 */ /* 0x000fe400007fe4ff */
[----:B--2---:R-:W-:Y:S01]  /*53f0*/  IADD3 R24, P0, PT, R15, UR15, RZ ;  /* 0x0000000f0f187c10 */ /* 0x004fe2000ff1e0ff */
[----:B---3--:R-:W-:Y:S01]  /*5400*/  IMAD.MOV R10, RZ, RZ, -R21 ;  /* 0x000000ffff0a7224 */ /* 0x008fe200078e0a15 */
[----:B------:R-:W-:Y:S01]  /*5410*/  IADD3 R12, PT, PT, R12, -0x1, R13 ;  /* 0xffffffff0c0c7810 */ /* 0x000fe20007ffe00d */
[----:B------:R-:W-:Y:S01]  /*5420*/  IMAD.MOV.U32 R20, RZ, RZ, RZ ;  /* 0x000000ffff147224 */ /* 0x000fe200078e00ff */
[----:B------:R-:W-:Y:S01]  /*5430*/  IABS R4, UR21 ;  /* 0x0000001500047c13 */ /* 0x000fe20008000000 */
[----:B------:R-:W-:Y:S01]  /*5440*/  IMAD.X R16, RZ, RZ, R14, P0 ;  /* 0x000000ffff107224 */ /* 0x000fe200000e060e */
[----:B------:R-:W-:Y:S01]  /*5450*/  IABS R13, R12 ;  /* 0x0000000c000d7213 */ /* 0x000fe20000000000 */
[----:B------:R-:W-:-:S02]  /*5460*/  IMAD R10, R10, R11, RZ ;  /* 0x0000000b0a0a7224 */ /* 0x000fc400078e02ff */
[----:B------:R-:W-:-:S04]  /*5470*/  IMAD.WIDE.U32 R22, R16, UR12, RZ ;  /* 0x0000000c10167c25 */ /* 0x000fc8000f8e00ff */
[----:B------:R-:W-:-:S04]  /*5480*/  IMAD.HI.U32 R10, R21, R10, R20 ;  /* 0x0000000a150a7227 */ /* 0x000fc800078e0014 */
[----:B------:R-:W-:-:S04]  /*5490*/  IMAD.WIDE.U32 R22, P0, R24, UR13, R22 ;  /* 0x0000000d18167c25 */ /* 0x000fc8000f800016 */
[----:B------:R-:W-:-:S04]  /*54a0*/  IMAD.WIDE.U32 R24, R24, UR12, RZ ;  /* 0x0000000c18187c25 */ /* 0x000fc8000f8e00ff */
[----:B------:R-:W-:Y:S01]  /*54b0*/  IMAD.X R21, RZ, RZ, RZ, P0 ;  /* 0x000000ffff157224 */ /* 0x000fe200000e06ff */
[----:B------:R-:W-:Y:S01]  /*54c0*/  IADD3 RZ, P6, PT, R25, R22, RZ ;  /* 0x0000001619ff7210 */ /* 0x000fe20007fde0ff */
[----:B------:R-:W-:Y:S01]  /*54d0*/  IMAD.MOV.U32 R20, RZ, RZ, R23 ;  /* 0x000000ffff147224 */ /* 0x000fe200078e0017 */
[----:B------:R-:W-:Y:S01]  /*54e0*/  ISETP.NE.U32.AND P0, PT, RZ, UR12, PT ;  /* 0x0000000cff007c0c */ /* 0x000fe2000bf05070 */
[----:B------:R-:W-:Y:S02]  /*54f0*/  IMAD.MOV R4, RZ, RZ, -R4 ;  /* 0x000000ffff047224 */ /* 0x000fe400078e0a04 */
[----:B------:R-:W-:Y:S01]  /*5500*/  IMAD.HI.U32 R10, R10, R13, RZ ;  /* 0x0000000d0a0a7227 */ /* 0x000fe200078e00ff */
[----:B------:R-:W-:-:S03]  /*5510*/  ISETP.NE.AND.EX P0, PT, RZ, UR13, PT, P0 ;  /* 0x0000000dff007c0c */ /* 0x000fc6000bf05300 */
[----:B------:R-:W-:Y:S01]  /*5520*/  IMAD.WIDE.U32.X R20, R16, UR13, R20, P6 ;  /* 0x0000000d10147c25 */ /* 0x000fe2000b0e0414 */
[----:B------:R-:W-:-:S03]  /*5530*/  ISETP.GE.AND P6, PT, R12, RZ, PT ;  /* 0x000000ff0c00720c */ /* 0x000fc60003fc6270 */
[----:B------:R-:W-:Y:S01]  /*5540*/  IMAD R4, R10, R4, R13 ;  /* 0x000000040a047224 */ /* 0x000fe200078e020d */
[----:B------:R-:W-:Y:S01]  /*5550*/  SEL R15, R15, R20, !P0 ;  /* 0x000000140f0f7207 */ /* 0x000fe20004000000 */
[----:B-1----:R-:W-:Y:S01]  /*5560*/  IMAD.MOV R16, RZ, RZ, -R19 ;  /* 0x000000ffff107224 */ /* 0x002fe200078e0a13 */
[----:B------:R-:W-:Y:S01]  /*5570*/  SEL R14, R14, R21, !P0 ;  /* 0x000000150e0e7207 */ /* 0x000fe20004000000 */
[----:B------:R-:W-:Y:S01]  /*5580*/  IMAD.MOV.U32 R18, RZ, RZ, RZ ;  /* 0x000000ffff127224 */ /* 0x000fe200078e00ff */
[----:B------:R-:W-:Y:S02]  /*5590*/  ISETP.GT.U32.AND P0, PT, R11, R4, PT ;  /* 0x000000040b00720c */ /* 0x000fe40003f04070 */
[----:B------:R-:W-:Y:S01]  /*55a0*/  SHF.R.U64 R15, R15, UR14, R14 ;  /* 0x0000000e0f0f7c19 */ /* 0x000fe2000800120e */
[----:B------:R-:W-:Y:S01]  /*55b0*/  IMAD.U32 R14, RZ, RZ, UR20 ;  /* 0x00000014ff0e7e24 */ /* 0x000fe2000f8e00ff */
[----:B------:R-:W-:-:S04]  /*55c0*/  IABS R10, UR20 ;  /* 0x00000014000a7c13 */ /* 0x000fc80008000000 */
[----:B------:R-:W-:Y:S01]  /*55d0*/  IADD3 R14, PT, PT, R14, -0x1, R15 ;  /* 0xffffffff0e0e7810 */ /* 0x000fe20007ffe00f */
[----:B------:R-:W-:Y:S02]  /*55e0*/  IMAD R15, R16, R9, RZ ;  /* 0x00000009100f7224 */ /* 0x000fe400078e02ff */
[----:B------:R-:W-:Y:S01]  /*55f0*/  IMAD.MOV R10, RZ, RZ, -R10 ;  /* 0x000000ffff0a7224 */ /* 0x000fe200078e0a0a */
[----:B------:R-:W-:Y:S01]  /*5600*/  IABS R13, R14 ;  /* 0x0000000e000d7213 */ /* 0x000fe20000000000 */
[----:B------:R-:W-:Y:S02]  /*5610*/  @!P0 IMAD.IADD R4, R4, 0x1, -R11 ;  /* 0x0000000104048824 */ /* 0x000fe400078e0a0b */
[----:B------:R-:W-:-:S03]  /*5620*/  IMAD.HI.U32 R15, R19, R15, R18 ;  /* 0x0000000f130f7227 */ /* 0x000fc600078e0012 */
[----:B------:R-:W-:-:S03]  /*5630*/  ISETP.GT.U32.AND P0, PT, R11, R4, PT ;  /* 0x000000040b00720c */ /* 0x000fc60003f04070 */
[----:B------:R-:W-:-:S04]  /*5640*/  IMAD.HI.U32 R15, R15, R13, RZ ;  /* 0x0000000d0f0f7227 */ /* 0x000fc800078e00ff */
[----:B------:R-:W-:-:S06]  /*5650*/  IMAD R10, R15, R10, R13 ;  /* 0x0000000a0f0a7224 */ /* 0x000fcc00078e020d */
[----:B------:R-:W-:Y:S01]  /*5660*/  @!P0 IMAD.IADD R4, R4, 0x1, -R11 ;  /* 0x0000000104048824 */ /* 0x000fe200078e0a0b */
[----:B------:R-:W-:-:S03]  /*5670*/  ISETP.GT.U32.AND P0, PT, R9, R10, PT ;  /* 0x0000000a0900720c */ /* 0x000fc60003f04070 */
[----:B------:R-:W-:Y:S02]  /*5680*/  IMAD.MOV.U32 R11, RZ, RZ, R4 ;  /* 0x000000ffff0b7224 */ /* 0x000fe400078e0004 */
[----:B------:R-:W1:Y:S02]  /*5690*/  LDC R4, c[0x0][0xbe0] ;  /* 0x0002f800ff047b82 */ /* 0x000e640000000800 */
[----:B------:R-:W-:Y:S01]  /*56a0*/  @!P6 IMAD.MOV R11, RZ, RZ, -R11 ;  /* 0x000000ffff0be224 */ /* 0x000fe200078e0a0b */
[----:B------:R-:W-:-:S05]  /*56b0*/  ISETP.NE.AND P6, PT, RZ, UR21, PT ;  /* 0x00000015ff007c0c */ /* 0x000fca000bfc5270 */
[----:B------:R-:W-:-:S05]  /*56c0*/  @!P0 IMAD.IADD R10, R10, 0x1, -R9 ;  /* 0x000000010a0a8824 */ /* 0x000fca00078e0a09 */
[----:B------:R-:W-:-:S03]  /*56d0*/  ISETP.GT.U32.AND P0, PT, R9, R10, PT ;  /* 0x0000000a0900720c */ /* 0x000fc60003f04070 */
[----:B------:R-:W-:Y:S02]  /*56e0*/  @!P6 LOP3.LUT R11, RZ, UR21, RZ, 0x33, !PT ;  /* 0x00000015ff0bec12 */ /* 0x000fe4000f8e33ff */
[----:B------:R-:W-:-:S03]  /*56f0*/  ISETP.GE.AND P6, PT, R14, RZ, PT ;  /* 0x000000ff0e00720c */ /* 0x000fc60003fc6270 */
[----:B------:R-:W-:-:S05]  /*5700*/  IMAD.IADD R11, R12, 0x1, -R11 ;  /* 0x000000010c0b7824 */ /* 0x000fca00078e0a0b */
[----:B------:R-:W-:Y:S01]  /*5710*/  @!P0 IMAD.IADD R10, R10, 0x1, -R9 ;  /* 0x000000010a0a8824 */ /* 0x000fe200078e0a09 */
[----:B------:R-:W-:-:S04]  /*5720*/  ISETP.NE.AND P0, PT, RZ, UR20, PT ;  /* 0x00000014ff007c0c */ /* 0x000fc8000bf05270 */
[----:B------:R-:W-:-:S09]  /*5730*/  @!P6 IMAD.MOV R10, RZ, RZ, -R10 ;  /* 0x000000ffff0ae224 */ /* 0x000fd200078e0a0a */
[----:B------:R-:W-:Y:S02]  /*5740*/  @!P0 LOP3.LUT R10, RZ, UR20, RZ, 0x33, !PT ;  /* 0x00000014ff0a8c12 */ /* 0x000fe4000f8e33ff */
[----:B-1----:R-:W-:-:S03]  /*5750*/  ISETP.NE.AND P0, PT, R4, 0x1, PT ;  /* 0x000000010400780c */ /* 0x002fc60003f05270 */
[----:B------:R-:W-:-:S04]  /*5760*/  IMAD.IADD R14, R14, 0x1, -R10 ;  /* 0x000000010e0e7824 */ /* 0x000fc800078e0a0a */
[CC--:B------:R-:W-:Y:S01]  /*5770*/  IMAD R9, R14.reuse, R11.reuse, RZ ;  /* 0x0000000b0e097224 */ /* 0x0c0fe200078e02ff */
[----:B------:R-:W-:-:S04]  /*5780*/  SEL R14, R14, R11, !P0 ;  /* 0x0000000b0e0e7207 */ /* 0x000fc80004000000 */
[----:B------:R-:W-:Y:S02]  /*5790*/  SHF.R.S32.HI R4, RZ, 0x1f, R9 ;  /* 0x0000001fff047819 */ /* 0x000fe40000011409 */
[----:B------:R-:W-:Y:S02]  /*57a0*/  SHF.R.S32.HI R15, RZ, 0x1f, R14 ;  /* 0x0000001fff0f7819 */ /* 0x000fe4000001140e */
.L_x_57:
[----:B--234-:R-:W-:Y:S05]  /*57b0*/  BSYNC.RECONVERGENT B0 ;  /* 0x0000000000007941 */ /* 0x01cfea0003800200 */
.L_x_56:
[----:B------:R-:W2:Y:S01]  /*57c0*/  SHFL.UP PT, R10, R9, 0x1, RZ ;  /* 0x04200000090a7989 */ /* 0x000ea200000e00ff */
[----:B------:R-:W-:Y:S02]  /*57d0*/  R2UR UR19, R5 ;  /* 0x00000000051372ca */ /* 0x000fe400000e0000 */
[----:B------:R-:W-:Y:S01]  /*57e0*/  R2UR UR18, R6 ;  /* 0x00000000061272ca */ /* 0x000fe200000e0000 */
[----:B------:R-:W3:Y:S01]  /*57f0*/  SHFL.UP PT, R13, R4, 0x1, RZ ;  /* 0x04200000040d7989 */ /* 0x000ee200000e00ff */
[----:B--2---:R-:W-:Y:S02]  /*5800*/  SEL R10, R10, RZ, P1 ;  /* 0x000000ff0a0a7207 */ /* 0x004fe40000800000 */
        /* <DEDUP_REMOVED lines=8> */
[----:B-1----:R-:W1:Y:S02]  /*5890*/  SHFL.UP PT, R19, R12, 0x4, RZ ;  /* 0x048000000c137989 */ /* 0x002e6400000e00ff */
[----:B------:R-:W-:-:S05]  /*58a0*/  IMAD.X R13, R13, 0x1, R10, P0 ;  /* 0x000000010d0d7824 */ /* 0x000fca00000e060a */
        /* <DEDUP_REMOVED lines=14> */
[----:B------:R-:W-:-:S04]  /*5990*/  IADD3 R6, P0, PT, R13, R10, RZ ;  /* 0x0000000a0d067210 */ /* 0x000fc80007f1e0ff */
[----:B------:R-:W-:Y:S02]  /*59a0*/  IADD3 R5, P6, PT, R6, UR19, RZ ;  /* 0x0000001306057c10 */ /* 0x000fe4000ffde0ff */
[----:B--2---:R-:W-:Y:S01]  /*59b0*/  SEL R13, R16, RZ, P5 ;  /* 0x000000ff100d7207 */ /* 0x004fe20002800000 */
[----:B------:R-:W-:-:S04]  /*59c0*/  IMAD.U32 R16, RZ, RZ, UR17 ;  /* 0x00000011ff107e24 */ /* 0x000fc8000f8e00ff */
[----:B------:R-:W-:Y:S01]  /*59d0*/  IMAD.X R13, R13, 0x1, R12, P0 ;  /* 0x000000010d0d7824 */ /* 0x000fe200000e060c */
[----:B------:R-:W-:-:S04]  /*59e0*/  ISETP.LE.U32.AND P0, PT, R5, UR16, PT ;  /* 0x0000001005007c0c */ /* 0x000fc8000bf03070 */
[----:B------:R-:W-:-:S04]  /*59f0*/  IADD3.X R11, PT, PT, R13, UR18, RZ, P6, !PT ;  /* 0x000000120d0b7c10 */ /* 0x000fc8000b7fe4ff */
[----:B------:R-:W-:-:S13]  /*5a00*/  ISETP.GE.U32.AND.EX P0, PT, R16, R11, PT, P0 ;  /* 0x0000000b1000720c */ /* 0x000fda0003f06100 */
[----:B------:R-:W-:-:S04]  /*5a10*/  VOTE.ANY R10, PT, !P0 ;  /* 0x00000000000a7806 */ /* 0x000fc800040e0100 */
[----:B------:R-:W-:-:S13]  /*5a20*/  ISETP.NE.AND P0, PT, R10, RZ, PT ;  /* 0x000000ff0a00720c */ /* 0x000fda0003f05270 */
[----:B------:R-:W-:Y:S05]  /*5a30*/  @!P0 BRA `(.L_x_58) ;  /* 0xfffffff400a88947 */ /* 0x000fea000383ffff */
.L_x_55:
        /* <DEDUP_REMOVED lines=10> */
[----:B------:R-:W-:-:S03]  /*5ae0*/  IADD3 R6, P1, P0, R6, UR19, -R9 ;  /* 0x0000001306067c10 */ /* 0x000fc6000f83e809 */
[----:B------:R-:W2:Y:S01]  /*5af0*/  SHFL.IDX PT, R9, R9, R5, 0x1f ;  /* 0x00001f0509097589 */ /* 0x000ea200000e0000 */
[----:B------:R-:W-:-:S03]  /*5b00*/  IADD3.X R10, PT, PT, R13, UR18, ~R4, P1, P0 ;  /* 0x000000120d0a7c10 */ /* 0x000fc60008fe0c04 */
        /* <DEDUP_REMOVED lines=9> */
.L_x_52:
[----:B------:R-:W1:Y:S01]  /*5ba0*/  LDCU UR4, c[0x0][0xbe8] ;  /* 0x00017d00ff0477ac */ /* 0x000e620008000800 */
[----:B------:R-:W-:Y:S02]  /*5bb0*/  MOV R5, 0xffffffff ;  /* 0xffffffff00057802 */ /* 0x000fe40000000f00 */
[----:B------:R-:W-:Y:S01]  /*5bc0*/  MOV R6, 0xffffffff ;  /* 0xffffffff00067802 */ /* 0x000fe20000000f00 */
[----:B-1----:R-:W-:-:S09]  /*5bd0*/  UISETP.GE.AND UP0, UPT, UR33, UR4, UPT ;  /* 0x000000042100728c */ /* 0x002fd2000bf06270 */
[----:B------:R-:W-:Y:S05]  /*5be0*/  BRA.U UP0, `(.L_x_51) ;  /* 0x0000000500207547 */ /* 0x000fea000b800000 */
[----:B------:R-:W1:Y:S01]  /*5bf0*/  LDCU UR6, c[0x0][0xb98] ;  /* 0x00017300ff0677ac */ /* 0x000e620008000800 */
[----:B------:R-:W-:Y:S02]  /*5c00*/  R2UR UR4, R14 ;  /* 0x000000000e0472ca */ /* 0x000fe400000e0000 */
[----:B------:R-:W-:Y:S01]  /*5c10*/  R2UR UR5, R15 ;  /* 0x000000000f0572ca */ /* 0x000fe200000e0000 */
[----:B------:R-:W2:Y:S01]  /*5c20*/  LDCU UR8, c[0x0][0xb88] ;  /* 0x00017100ff0877ac */ /* 0x000ea20008000800 */
[----:B------:R-:W3:Y:S01]  /*5c30*/  LDCU UR7, c[0x0][0xbdc] ;  /* 0x00017b80ff0777ac */ /* 0x000ee20008000800 */
[----:B------:R-:W-:-:S04]  /*5c40*/  UIADD3 UR10, UP0, UPT, -UR19, UR16, URZ ;  /* 0x00000010130a7290 */ /* 0x000fc8000ff1e1ff */
[----:B------:R-:W-:-:S04]  /*5c50*/  UIADD3.X UR9, UPT, UPT, ~UR18, UR17, URZ, UP0, !UPT ;  /* 0x0000001112097290 */ /* 0x000fc800087fe5ff */
[----:B-1----:R-:W-:Y:S02]  /*5c60*/  USHF.R.U32.HI UR4, URZ, UR6, UR9 ;  /* 0x00000006ff047299 */ /* 0x002fe40008011609 */
[----:B------:R-:W-:Y:S01]  /*5c70*/  USHF.R.U64 UR6, UR10, UR6, UR9 ;  /* 0x000000060a067299 */ /* 0x000fe20008001209 */
[----:B--2---:R-:W-:Y:S01]  /*5c80*/  SHF.R.U64 R4, R14, UR8, R15 ;  /* 0x000000080e047c19 */ /* 0x004fe2000800120f */
[----:B------:R-:W-:Y:S02]  /*5c90*/  USHF.R.U32.HI UR11, URZ, UR8, UR4 ;  /* 0x00000008ff0b7299 */ /* 0x000fe40008011604 */
[----:B------:R-:W-:Y:S02]  /*5ca0*/  USHF.R.U32.HI UR5, URZ, UR8, UR5 ;  /* 0x00000008ff057299 */ /* 0x000fe40008011605 */
[----:B---3--:R-:W-:Y:S02]  /*5cb0*/  USHF.R.U32.HI UR9, URZ, UR7, UR11 ;  /* 0x00000007ff097299 */ /* 0x008fe4000801160b */
        /* <DEDUP_REMOVED lines=30> */
.L_x_59:
[----:B------:R-:W-:Y:S02]  /*5ea0*/  MOV R4, 0x5ec0 ;  /* 0x00005ec000047802 */ /* 0x000fe40000000f00 */
[----:B-----5:R-:W-:Y:S05]  /*5eb0*/  CALL.REL.NOINC `(.L_x_61) ;  /* 0x000000ac008c7944 */ /* 0x020fea0003c00000 */
[----:B------:R-:W-:-:S04]  /*5ec0*/  UIADD3 UR11, UPT, UPT, -UR12, URZ, URZ ;  /* 0x000000ff0c0b7290 */ /* 0x000fc8000fffe1ff */
[----:B------:R-:W-:-:S12]  /*5ed0*/  UIMAD UR11, UR4, UR11, UR7 ;  /* 0x0000000b040b72a4 */ /* 0x000fd8000f8e0207 */
.L_x_60:
[----:B------:R-:W1:Y:S01]  /*5ee0*/  LDCU UR4, c[0x0][0xbe0] ;  /* 0x00017c00ff0477ac */ /* 0x000e620008000800 */
[----:B------:R-:W2:Y:S01]  /*5ef0*/  S2UR UR7, SR_CTAID.X ;  /* 0x00000000000779c3 */ /* 0x000ea20000002500 */
[----:B------:R-:W-:Y:S01]  /*5f00*/  IMAD.MOV.U32 R7, RZ, RZ, 0x1 ;  /* 0x00000001ff077424 */ /* 0x000fe200078e00ff */
[----:B------:R-:W-:Y:S01]  /*5f10*/  MOV R6, UR33 ;  /* 0x0000002100067c02 */ /* 0x000fe20008000f00 */
[----:B------:R-:W3:Y:S01]  /*5f20*/  LDCU UR10, c[0x0][0xbdc] ;  /* 0x00017b80ff0a77ac */ /* 0x000ee20008000800 */
[----:B------:R-:W-:Y:S01]  /*5f30*/  UMOV UR9, 0xffffffff ;  /* 0xffffffff00097882 */ /* 0x000fe20000000000 */
[----:B------:R-:W4:Y:S01]  /*5f40*/  LDCU UR5, c[0x0][0xb90] ;  /* 0x00017200ff0577ac */ /* 0x000f220008000800 */
[----:B------:R-:W-:Y:S02]  /*5f50*/  UPLOP3.LUT UP1, UPT, UPT, UPT, UPT, 0x40, 0x4 ;  /* 0x000000000004789c */ /* 0x000fe40003f2e870 */
[----:B-1----:R-:W-:Y:S01]  /*5f60*/  UISETP.NE.AND UP0, UPT, UR4, 0x1, UPT ;  /* 0x000000010400788c */ /* 0x002fe2000bf05270 */
[----:B------:R-:W1:Y:S05]  /*5f70*/  LDCU UR4, c[0x0][0xb80] ;  /* 0x00017000ff0477ac */ /* 0x000e6a0008000800 */
[----:B------:R-:W-:Y:S01]  /*5f80*/  PLOP3.LUT P0, PT, PT, PT, UP0, 0x80, 0x8 ;  /* 0x000000000008781c */ /* 0x000fe20003f0f008 */
[----:B---3--:R-:W-:-:S02]  /*5f90*/  USHF.L.U32 UR9, UR9, UR10, URZ ;  /* 0x0000000a09097299 */ /* 0x008fc400080006ff */
[----:B------:R-:W-:Y:S02]  /*5fa0*/  USHF.L.U32 UR12, UR12, UR10, URZ ;  /* 0x0000000a0c0c7299 */ /* 0x000fe400080006ff */
[----:B------:R-:W-:-:S04]  /*5fb0*/  ULOP3.LUT UR9, URZ, UR9, URZ, 0x33, !UPT ;  /* 0x00000009ff097292 */ /* 0x000fc8000f8e33ff */
[----:B------:R-:W-:-:S04]  /*5fc0*/  ULOP3.LUT UR9, UR8, UR9, URZ, 0xc0, !UPT ;  /* 0x0000000908097292 */ /* 0x000fc8000f8ec0ff */
[----:B------:R-:W2:Y:S01]  /*5fd0*/  @P0 S2R R4, SR_CTAID.Y ;  /* 0x0000000000040919 */ /* 0x000ea20000002600 */
[----:B-1----:R-:W-:Y:S02]  /*5fe0*/  UIADD3 UR10, UPT, UPT, UR4, -0x1, URZ ;  /* 0xffffffff040a7890 */ /* 0x002fe4000fffe0ff */
[----:B------:R-:W-:Y:S02]  /*5ff0*/  UIADD3 UR9, UPT, UPT, UR9, UR12, URZ ;  /* 0x0000000c09097290 */ /* 0x000fe4000fffe0ff */
[----:B------:R-:W-:-:S04]  /*6000*/  ULOP3.LUT UR10, UR10, UR6, URZ, 0xc0, !UPT ;  /* 0x000000060a0a7292 */ /* 0x000fc8000f8ec0ff */
[----:B------:R-:W-:Y:S01]  /*6010*/  UIMAD UR10, UR11, UR4, UR10 ;  /* 0x000000040b0a72a4 */ /* 0x000fe2000f8e020a */
[----:B--2---:R-:W-:-:S13]  /*6020*/  @P0 R2UR UR7, R4 ;  /* 0x00000000040702ca */ /* 0x004fda00000e0000 */
[----:B----4-:R-:W-:-:S04]  /*6030*/  UIMAD UR5, UR9, UR5, UR7 ;  /* 0x00000005090572a4 */ /* 0x010fc8000f8e0207 */
[----:B------:R-:W-:Y:S02]  /*6040*/  USEL UR23, UR5, UR10, !UP0 ;  /* 0x0000000a05177287 */ /* 0x000fe4000c000000 */
[----:B------:R-:W-:-:S06]  /*6050*/  USEL UR5, UR10, UR5, !UP0 ;  /* 0x000000050a057287 */ /* 0x000fcc000c000000 */
[----:B------:R-:W-:-:S07]  /*6060*/  IMAD.U32 R5, RZ, RZ, UR5 ;  /* 0x00000005ff057e24 */ /* 0x000fce000f8e00ff */
.L_x_51:
[----:B------:R-:W-:-:S09]  /*6070*/  UISETP.NE.AND UP0, UPT, UR39, 0x1, UPT ;  /* 0x000000012700788c */ /* 0x000fd2000bf05270 */
[----:B------:R-:W-:Y:S05]  /*6080*/  BRA.U !UP0, `(.L_x_62) ;  /* 0x0000000108047547 */ /* 0x000fea000b800000 */
[----:B------:R-:W-:Y:S05]  /*6090*/  BPT.TRAP 0x1 ;  /* 0x000000040000795c */ /* 0x000fea0000300000 */
.L_x_62:
[----:B------:R-:W1:Y:S01]  /*60a0*/  S2R R9, SR_CgaCtaId ;  /* 0x0000000000097919 */ /* 0x000e620000008800 */
[----:B------:R-:W-:Y:S02]  /*60b0*/  MOV R10, 0x400 ;  /* 0x00000400000a7802 */ /* 0x000fe40000000f00 */
[----:B------:R-:W-:Y:S02]  /*60c0*/  SHF.L.U32 R4, R8, 0x1f, RZ ;  /* 0x0000001f08047819 */ /* 0x000fe400000006ff */
[----:B-1----:R-:W-:-:S04]  /*60d0*/  LEA R9, R9, R10, 0x18 ;  /* 0x0000000a09097211 */ /* 0x002fc800078ec0ff */
[----:B------:R-:W1:Y:S02]  /*60e0*/  SYNCS.PHASECHK.TRANS64.TRYWAIT P0, [R9+URZ+0x118], R4 ;  /* 0x00011804090075a7 */ /* 0x000e6400080011ff */
[----:B-1----:R-:W-:Y:S05]  /*60f0*/  @!P0 BRA `(.L_x_63) ;  /* 0x0000009800fc8947 */ /* 0x002fea0003800000 */
.L_x_207:
[----:B------:R-:W-:Y:S01]  /*6100*/  ELECT P0, URZ, PT ;  /* 0x0000000000ff782f */ /* 0x000fe20003800000 */
[----:B------:R-:W-:-:S12]  /*6110*/  BSSY.RECONVERGENT B0, `(.L_x_64) ;  /* 0x000000d000007945 */ /* 0x000fd80003800200 */
[----:B------:R-:W-:Y:S05]  /*6120*/  @!P0 BRA `(.L_x_65) ;  /* 0x00000000002c8947 */ /* 0x000fea0003800000 */
[----:B-1----:R-:W-:-:S05]  /*6130*/  MOV R4, UR23 ;  /* 0x0000001700047c02 */ /* 0x002fca0008000f00 */
[----:B------:R1:W-:Y:S01]  /*6140*/  STS.128 [R9+0x150], R4 ;  /* 0x0001500409007388 */ /* 0x0003e20000000c00 */
[----:B------:R-:W-:Y:S01]  /*6150*/  @!PT LDS RZ, [RZ] ;  /* 0x00000000fffff984 */ /* 0x000fe20000000800 */
[----:B------:R-:W-:Y:S01]  /*6160*/  @!PT LDS RZ, [RZ] ;  /* 0x00000000fffff984 */ /* 0x000fe20000000800 */
[----:B------:R-:W-:Y:S01]  /*6170*/  @!PT LDS RZ, [RZ] ;  /* 0x00000000fffff984 */ /* 0x000fe20000000800 */
[----:B------:R-:W-:Y:S01]  /*6180*/  @!PT LDS RZ, [RZ] ;  /* 0x00000000fffff984 */ /* 0x000fe20000000800 */
[----:B------:R2:W-:Y:S06]  /*6190*/  MEMBAR.ALL.CTA ;  /* 0x0000000000007992 */ /* 0x0005ec0000008000 */
[----:B--2---:R-:W2:Y:S01]  /*61a0*/  FENCE.VIEW.ASYNC.S ;  /* 0x00000000000073c6 */ /* 0x004ea20000000000 */
[----:B------:R-:W-:Y:S05]  /*61b0*/  BRA.U !UP0, `(.L_x_66) ;  /* 0x0000000108047547 */ /* 0x000fea000b800000 */
[----:B------:R-:W-:Y:S05]  /*61c0*/  BPT.TRAP 0x1 ;  /* 0x000000040000795c */ /* 0x000fea0000300000 */
.L_x_66:
[----:B--2---:R2:W-:Y:S02]  /*61d0*/  SYNCS.ARRIVE.TRANS64.A1T0 RZ, [R9+URZ+0x110], RZ ;  /* 0x000110ff09ff79a7 */ /* 0x0045e400081000ff */
.L_x_65:
[----:B------:R-:W-:Y:S05]  /*61e0*/  BSYNC.RECONVERGENT B0 ;  /* 0x0000000000007941 */ /* 0x000fea0003800200 */
.L_x_64:
[----:B------:R-:W-:Y:S01]  /*61f0*/  LOP3.LUT R8, R8, 0x1, RZ, 0x3c, !PT ;  /* 0x0000000108087812 */ /* 0x000fe200078e3cff */
[----:B------:R-:W-:Y:S05]  /*6200*/  BRA.U !UP1, `(.L_x_67) ;  /* 0xffffffe109f07547 */ /* 0x000fea000b83ffff */
[----:B------:R-:W-:Y:S05]  /*6210*/  BRA.U !UP0, `(.L_x_68) ;  /* 0x0000000108047547 */ /* 0x000fea000b800000 */
[----:B------:R-:W-:Y:S05]  /*6220*/  BPT.TRAP 0x1 ;  /* 0x000000040000795c */ /* 0x000fea0000300000 */
.L_x_68:
[----:B---3--:R-:W-:-:S04]  /*6230*/  SHF.L.U32 R0, R8, 0x1f, RZ ;  /* 0x0000001f08007819 */ /* 0x008fc800000006ff */
[----:B------:R3:W4:Y:S03]  /*6240*/  SYNCS.PHASECHK.TRANS64.TRYWAIT P0, [R9+URZ+0x118], R0 ;  /* 0x00011800090075a7 */ /* 0x00072600080011ff */
[----:B----4-:R-:W-:Y:S05]  /*6250*/  @!P0 NANOSLEEP.SYNCS 0x989680 ;  /* 0x009896800000895d */ /* 0x010fea0003900000 */
[----:B------:R-:W4:Y:S02]  /*6260*/  @!P0 SYNCS.PHASECHK.TRANS64 P0, [R9+URZ+0x118], R0 ;  /* 0x00011800090085a7 */ /* 0x000f2400080010ff */
[----:B----4-:R-:W-:Y:S05]  /*6270*/  @P0 EXIT ;  /* 0x000000000000094d */ /* 0x010fea0003800000 */
[----:B------:R-:W-:Y:S05]  /*6280*/  BRA `(.L_x_68) ;  /* 0xfffffffc00e87947 */ /* 0x000fea000383ffff */
.L_x_260:
[----:B------:R-:W-:-:S08]  /*6290*/  NOP ;  /* 0x0000000000007918 */ /* 0x000fd00000000000 */
[----:B-----5:R-:W1:-:S00]  /*62a0*/  USETMAXREG.DEALLOC.CTAPOOL 0x30 ;  /* 0x00000030000079c8 */ /* 0x020e4000080e0500 */
[----:B------:R-:W-:Y:S01]  /*62b0*/  UMOV UR4, 0x40 ;  /* 0x0000004000047882 */ /* 0x000fe20000000000 */
[----:B------:R-:W-:Y:S01]  /*62c0*/  NOP ;  /* 0x0000000000007918 */ /* 0x000fe20000000000 */
[----:B------:R-:W-:Y:S01]  /*62d0*/  ULEA UR4, UR12, UR4, 0x18 ;  /* 0x000000040c047291 */ /* 0x000fe2000f8ec0ff */
[----:B------:R-:W-:Y:S02]  /*62e0*/  UMOV UR5, 0x400 ;  /* 0x0000040000057882 */ /* 0x000fe40000000000 */
[----:B------:R-:W-:-:S06]  /*62f0*/  ULEA UR12, UR12, UR5, 0x18 ;  /* 0x000000050c0c7291 */ /* 0x000fcc000f8ec0ff */
[----:B-1----:R-:W1:Y:S02]  /*6300*/  LDS.U8 R0, [UR4+0x1c] ;  /* 0x00001c04ff007984 */ /* 0x002e640008000000 */
[----:B-1----:R-:W-:-:S13]  /*6310*/  ISETP.NE.AND P0, PT, R0, RZ, PT ;  /* 0x000000ff0000720c */ /* 0x002fda0003f05270 */
[----:B------:R-:W-:Y:S05]  /*6320*/  @P0 BRA `(.L_x_69) ;  /* 0x0000000000580947 */ /* 0x000fea0003800000 */
[----:B------:R-:W-:-:S13]  /*6330*/  ELECT P0, URZ, PT ;  /* 0x0000000000ff782f */ /* 0x000fda0003800000 */
[----:B------:R-:W-:Y:S05]  /*6340*/  @!P0 BRA `(.L_x_70) ;  /* 0x0000000000608947 */ /* 0x000fea0003800000 */
[----:B------:R-:W-:Y:S01]  /*6350*/  UMOV UR5, 0x10 ;  /* 0x0000001000057882 */ /* 0x000fe20000000000 */
[----:B------:R-:W-:Y:S01]  /*6360*/  HFMA2 R0, -RZ, RZ, 0, 5.9604644775390625e-08 ;  /* 0x00000001ff007431 */ /* 0x000fe200000001ff */
[----:B------:R-:W-:-:S03]  /*6370*/  MOV R2, 0xffff ;  /* 0x0000ffff00027802 */ /* 0x000fc60000000f00 */
[----:B------:R-:W-:Y:S04]  /*6380*/  DEPBAR.LE SB1, 0x36 ;  /* 0x00009d800000791a */ /* 0x000fe80000000000 */
[----:B------:R-:W1:Y:S02]  /*6390*/  UTCATOMSWS.FIND_AND_SET.ALIGN UP0, UR5, UR5 ;  /* 0x00000005000575e3 */ /* 0x000e640008000800 */
[----:B-1----:R-:W-:Y:S01]  /*63a0*/  MOV R3, UR5 ;  /* 0x0000000500037c02 */ /* 0x002fe20008000f00 */
[----:B------:R-:W-:Y:S06]  /*63b0*/  BRA.U UP0, `(.L_x_71) ;  /* 0x0000000100187547 */ /* 0x000fec000b800000 */
.L_x_72:
[----:B------:R-:W-:Y:S05]  /*63c0*/  NANOSLEEP 0x64 ;  /* 0x000000640000795d */ /* 0x000fea0003800000 */
[----:B------:R-:W-:-:S05]  /*63d0*/  UMOV UR5, 0x10 ;  /* 0x0000001000057882 */ /* 0x000fca0000000000 */
[----:B------:R-:W-:Y:S04]  /*63e0*/  DEPBAR.LE SB1, 0x36 ;  /* 0x00009d800000791a */ /* 0x000fe80000000000 */
[----:B------:R-:W1:Y:S02]  /*63f0*/  UTCATOMSWS.FIND_AND_SET.ALIGN UP0, UR5, UR5 ;  /* 0x00000005000575e3 */ /* 0x000e640008000800 */
[----:B-1----:R-:W-:Y:S01]  /*6400*/  MOV R3, UR5 ;  /* 0x0000000500037c02 */ /* 0x002fe20008000f00 */
[----:B------:R-:W-:Y:S05]  /*6410*/  BRA.U !UP0, `(.L_x_72) ;  /* 0xfffffffd08e87547 */ /* 0x000fea000b83ffff */
.L_x_71:
[-C--:B------:R-:W-:Y:S02]  /*6420*/  SHF.L.U32 R2, R2, R3.reuse, RZ ;  /* 0x0000000302027219 */ /* 0x080fe400000006ff */
[----:B------:R-:W-:Y:S01]  /*6430*/  SHF.L.U32 R0, R0, R3, RZ ;  /* 0x0000000300007219 */ /* 0x000fe200000006ff */
[----:B------:R-:W-:Y:S02]  /*6440*/  IMAD.SHL.U32 R3, R3, 0x20, RZ ;  /* 0x0000002003037824 */ /* 0x000fe400078e00ff */
[----:B------:R1:W-:Y:S04]  /*6450*/  ATOMS.OR RZ, [UR4+0x14], R2 ;  /* 0x00001402ffff798c */ /* 0x0003e8000b000004 */
[----:B------:R1:W-:Y:S04]  /*6460*/  ATOMS.OR RZ, [UR4+0x18], R0 ;  /* 0x00001800ffff798c */ /* 0x0003e8000b000004 */
[----:B------:R1:W-:Y:S01]  /*6470*/  STS [UR12+0x160], R3 ;  /* 0x00016003ff007988 */ /* 0x0003e2000800080c */
[----:B------:R-:W-:Y:S05]  /*6480*/  BRA `(.L_x_70) ;  /* 0x0000000000107947 */ /* 0x000fea0003800000 */
.L_x_69:
[----:B------:R-:W-:Y:S02]  /*6490*/  MOV R0, 0xffffffff ;  /* 0xffffffff00007802 */ /* 0x000fe40000000f00 */
[----:B------:R-:W-:-:S03]  /*64a0*/  MOV R2, 0x64d0 ;  /* 0x000064d000027802 */ /* 0x000fc60000000f00 */
[----:B------:R1:W-:Y:S04]  /*64b0*/  STS [UR12+0x160], R0 ;  /* 0x00016000ff007988 */ /* 0x0003e8000800080c */
[----:B-1----:R-:W-:Y:S05]  /*64c0*/  CALL.REL.NOINC `($__internal_1_$__cuda_sm10x_tcgen05_guardrail_trap_phase_invalid_during_alloc) ;  /* 0x000000a000d47944 */ /* 0x002fea0003c00000 */
.L_x_70:
[----:B------:R-:W-:Y:S05]  /*64d0*/  WARPSYNC.ALL ;  /* 0x0000000000007948 */ /* 0x000fea0003800000 */
[----:B------:R-:W2:Y:S01]  /*64e0*/  S2UR UR4, SR_CgaCtaId ;  /* 0x00000000000479c3 */ /* 0x000ea20000008800 */
[----:B------:R-:W-:Y:S01]  /*64f0*/  UMOV UR5, 0x400 ;  /* 0x0000040000057882 */ /* 0x000fe20000000000 */
[----:B------:R-:W-:-:S06]  /*6500*/  NOP ;  /* 0x0000000000007918 */ /* 0x000fcc0000000000 */
[----:B------:R-:W-:Y:S06]  /*6510*/  BAR.ARV 0x6, 0xa0 ;  /* 0x0182800000007b1d */ /* 0x000fec0000002000 */
[----:B------:R-:W-:Y:S02]  /*6520*/  HFMA2 R6, -RZ, RZ, 0, 0 ;  /* 0x00000000ff067431 */ /* 0x000fe400000001ff */
[----:B------:R-:W-:Y:S01]  /*6530*/  IMAD.MOV.U32 R7, RZ, RZ, 0x1 ;  /* 0x00000001ff077424 */ /* 0x000fe200078e00ff */
[----:B------:R-:W-:Y:S01]  /*6540*/  UMOV UR10, URZ ;  /* 0x000000ff000a7c82 */ /* 0x000fe20008000000 */
[----:B------:R-:W-:Y:S01]  /*6550*/  IMAD.MOV.U32 R4, RZ, RZ, RZ ;  /* 0x000000ffff047224 */ /* 0x000fe200078e00ff */
[----:B------:R-:W-:Y:S01]  /*6560*/  UMOV UR9, URZ ;  /* 0x000000ff00097c82 */ /* 0x000fe20008000000 */
[----:B------:R-:W-:Y:S01]  /*6570*/  UMOV UR8, URZ ;  /* 0x000000ff00087c82 */ /* 0x000fe20008000000 */
[----:B--2---:R-:W-:-:S04]  /*6580*/  ULEA UR4, UR4, UR5, 0x18 ;  /* 0x0000000504047291 */ /* 0x004fc8000f8ec0ff */
[----:B------:R-:W-:Y:S02]  /*6590*/  UIADD3 UR5, UPT, UPT, UR4, 0x8800, URZ ;  /* 0x0000880004057890 */ /* 0x000fe4000fffe0ff */
[----:B------:R-:W-:Y:S02]  /*65a0*/  UIADD3 UR6, UPT, UPT, UR4, 0x1c800, URZ ;  /* 0x0001c80004067890 */ /* 0x000fe4000fffe0ff */
[----:B------:R-:W-:Y:S01]  /*65b0*/  USHF.R.U32.HI UR5, URZ, 0x4, UR5 ;  /* 0x00000004ff057899 */ /* 0x000fe20008011605 */
[----:B-1----:R-:W1:Y:S01]  /*65c0*/  LDS R0, [UR4+0x160] ;  /* 0x00016004ff007984 */ /* 0x002e620008000800 */
[----:B------:R-:W-:Y:S01]  /*65d0*/  SYNCS.ARRIVE.TRANS64.A1T0 RZ, [UR4+0x140], RZ ;  /* 0x000140ffffff79a7 */ /* 0x000fe20008100004 */
[----:B------:R-:W-:Y:S02]  /*65e0*/  USHF.R.U32.HI UR6, URZ, 0x4, UR6 ;  /* 0x00000004ff067899 */ /* 0x000fe40008011606 */
[----:B------:R-:W-:Y:S02]  /*65f0*/  ULOP3.LUT UR5, UR5, 0x3fff, URZ, 0xc0, !UPT ;  /* 0x00003fff05057892 */ /* 0x000fe4000f8ec0ff */
[----:B------:R-:W-:-:S02]  /*6600*/  ULOP3.LUT UR6, UR6, 0x3fff, URZ, 0xc0, !UPT ;  /* 0x00003fff06067892 */ /* 0x000fc4000f8ec0ff */
[----:B------:R-:W-:Y:S02]  /*6610*/  ULOP3.LUT UR5, UR5, 0x10000, URZ, 0xfc, !UPT ;  /* 0x0001000005057892 */ /* 0x000fe4000f8efcff */
[----:B------:R-:W-:Y:S01]  /*6620*/  ULOP3.LUT UR6, UR6, 0x10000, URZ, 0xfc, !UPT ;  /* 0x0001000006067892 */ /* 0x000fe2000f8efcff */
[----:B-1----:R-:W-:Y:S02]  /*6630*/  R2UR UR11, R0 ;  /* 0x00000000000b72ca */ /* 0x002fe400000e0000 */
.L_x_82:
[----:B------:R-:W-:-:S09]  /*6640*/  UISETP.NE.AND UP0, UPT, UR39, 0x1, UPT ;  /* 0x000000012700788c */ /* 0x000fd2000bf05270 */
[----:B--2-4-:R-:W-:Y:S05]  /*6650*/  BRA.U UP0, `(.L_x_73) ;  /* 0x0000000100047547 */ /* 0x014fea000b800000 */
[----:B------:R-:W-:Y:S05]  /*6660*/  BPT.TRAP 0x1 ;  /* 0x000000040000795c */ /* 0x000fea0000300000 */
.L_x_73:
[----:B------:R-:W-:Y:S01]  /*6670*/  SHF.L.U32 R3, R6, 0x1f, RZ ;  /* 0x0000001f06037819 */ /* 0x000fe200000006ff */
[----:B------:R-:W1:Y:S03]  /*6680*/  S2UR UR12, SR_CgaCtaId ;  /* 0x00000000000c79c3 */ /* 0x000e660000008800 */
[----:B------:R-:W2:Y:S02]  /*6690*/  SYNCS.PHASECHK.TRANS64.TRYWAIT P0, [UR4+0x110], R3 ;  /* 0x00011003ff0075a7 */ /* 0x000ea40008001104 */
[----:B-12---:R-:W-:Y:S05]  /*66a0*/  @!P0 BRA `(.L_x_74) ;  /* 0x0000009400a48947 */ /* 0x006fea0003800000 */
.L_x_209:
[----:B------:R-:W-:Y:S02]  /*66b0*/  UMOV UR4, 0x400 ;  /* 0x0000040000047882 */ /* 0x000fe40000000000 */
[----:B------:R-:W-:-:S09]  /*66c0*/  ULEA UR4, UR12, UR4, 0x18 ;  /* 0x000000040c047291 */ /* 0x000fd2000f8ec0ff */
[----:B-1----:R-:W1:Y:S01]  /*66d0*/  LDS.64 R2, [UR4+0x158] ;  /* 0x00015804ff027984 */ /* 0x002e620008000a00 */
[----:B------:R-:W-:Y:S01]  /*66e0*/  @!PT LDS RZ, [RZ] ;  /* 0x00000000fffff984 */ /* 0x000fe20000000800 */
[----:B------:R-:W-:Y:S01]  /*66f0*/  @!PT LDS RZ, [RZ] ;  /* 0x00000000fffff984 */ /* 0x000fe20000000800 */
[----:B------:R-:W-:Y:S01]  /*6700*/  @!PT LDS RZ, [RZ] ;  /* 0x00000000fffff984 */ /* 0x000fe20000000800 */
[----:B------:R-:W-:Y:S01]  /*6710*/  @!PT LDS RZ, [RZ] ;  /* 0x00000000fffff984 */ /* 0x000fe20000000800 */
[----:B------:R2:W-:Y:S06]  /*6720*/  MEMBAR.ALL.CTA ;  /* 0x0000000000007992 */ /* 0x0005ec0000008000 */
[----:B--2---:R-:W2:Y:S01]  /*6730*/  FENCE.VIEW.ASYNC.S ;  /* 0x00000000000073c6 */ /* 0x004ea20000000000 */
[----:B------:R-:W-:Y:S05]  /*6740*/  BRA.U UP0, `(.L_x_75) ;  /* 0x0000000100047547 */ /* 0x000fea000b800000 */
[----:B------:R-:W-:Y:S05]  /*6750*/  BPT.TRAP 0x1 ;  /* 0x000000040000795c */ /* 0x000fea0000300000 */
.L_x_75:
[----:B------:R-:W3:Y:S01]  /*6760*/  LDCU.64 UR14, c[0x0][0x390] ;  /* 0x00007200ff0e77ac */ /* 0x000ee20008000a00 */
[----:B------:R-:W-:-:S04]  /*6770*/  UIADD3 UR7, UPT, UPT, UR4, 0x118, URZ ;  /* 0x0000011804077890 */ /* 0x000fc8000fffe0ff */
[----:B------:R-:W-:-:S09]  /*6780*/  UPRMT UR7, UR12, 0x654, UR7 ;  /* 0x000006540c077896 */ /* 0x000fd20008000007 */
[----:B--2---:R-:W-:Y:S01]  /*6790*/  SYNCS.ARRIVE.TRANS64.RED.A1T0 RZ, [UR7], RZ ;  /* 0x000000ffffff79a7 */ /* 0x004fe20008100407 */
[----:B---3--:R-:W-:-:S06]  /*67a0*/  UIMAD.WIDE UR14, UR36, 0xc, UR14 ;  /* 0x0000000c240e78a5 */ /* 0x008fcc000f8e020e */
[----:B------:R-:W-:Y:S01]  /*67b0*/  IMAD.U32 R8, RZ, RZ, UR14 ;  /* 0x0000000eff087e24 */ /* 0x000fe2000f8e00ff */
[----:B------:R-:W-:-:S05]  /*67c0*/  MOV R9, UR15 ;  /* 0x0000000f00097c02 */ /* 0x000fca0008000f00 */
[----:B------:R-:W2:Y:S01]  /*67d0*/  LDG.E R8, desc[UR40][R8.64+0x8] ;  /* 0x0000082808087981 */ /* 0x000ea2000c1e1900 */
[----:B------:R-:W-:Y:S01]  /*67e0*/  UMOV UR7, UR9 ;  /* 0x0000000900077c82 */ /* 0x000fe20008000000 */
[----:B--2---:R-:W-:-:S13]  /*67f0*/  R2UR UR12, R8 ;  /* 0x00000000080c72ca */ /* 0x004fda00000e0000 */
[----:B------:R-:W-:-:S09]  /*6800*/  UISETP.GE.AND UP0, UPT, UR12, 0x1, UPT ;  /* 0x000000010c00788c */ /* 0x000fd2000bf06270 */
[----:B------:R-:W-:Y:S05]  /*6810*/  BRA.U !UP0, `(.L_x_76) ;  /* 0x0000000508307547 */ /* 0x000fea000b800000 */
[----:B------:R-:W-:Y:S01]  /*6820*/  UIADD3 UR12, UPT, UPT, UR12, 0x7f, URZ ;  /* 0x0000007f0c0c7890 */ /* 0x000fe2000fffe0ff */
[----:B------:R-:W-:Y:S01]  /*6830*/  SHF.L.U32 R0, R4, 0x1f, RZ ;  /* 0x0000001f04007819 */ /* 0x000fe200000006ff */
[----:B------:R-:W-:Y:S02]  /*6840*/  ULEA UR7, UR8, UR4, 0x3 ;  /* 0x0000000408077291 */ /* 0x000fe4000f8e18ff */
[----:B------:R-:W-:-:S03]  /*6850*/  USHF.R.U32.HI UR15, URZ, 0x7, UR12 ;  /* 0x00000007ff0f7899 */ /* 0x000fc6000801160c */
[----:B------:R-:W-:Y:S01]  /*6860*/  UMOV UR12, UR8 ;  /* 0x00000008000c7c82 */ /* 0x000fe20008000000 */
[----:B------:R-:W-:-:S03]  /*6870*/  UISETP.LT.AND UP0, UPT, UR15, 0x1, UPT ;  /* 0x000000010f00788c */ /* 0x000fc6000bf01270 */
[----:B------:R2:W-:Y:S01]  /*6880*/  SYNCS.PHASECHK.TRANS64.TRYWAIT PT, [UR7], R0 ;  /* 0x00000000ff0075a7 */ /* 0x0005e200080e1107 */
[----:B------:R-:W-:-:S04]  /*6890*/  USEL UR7, UR15, 0x1, UP0 ;  /* 0x000000010f077887 */ /* 0x000fc80008000000 */
[----:B------:R-:W-:-:S04]  /*68a0*/  UIADD3 UR7, UPT, UPT, -UR7, UR9, UR15 ;  /* 0x0000000907077290 */ /* 0x000fc8000fffe10f */
[----:B------:R-:W-:-:S12]  /*68b0*/  UIADD3 UR7, UPT, UPT, UR7, 0x1, URZ ;  /* 0x0000000107077890 */ /* 0x000fd8000fffe0ff */
.L_x_81:
[----:B----4-:R-:W-:Y:S01]  /*68c0*/  ULEA UR14, UR12, UR4, 0x3 ;  /* 0x000000040c0e7291 */ /* 0x010fe2000f8e18ff */
[----:B--2---:R-:W-:Y:S08]  /*68d0*/  SHF.L.U32 R5, R4, 0x1f, RZ ;  /* 0x0000001f04057819 */ /* 0x004ff000000006ff */
[----:B------:R-:W3:Y:S02]  /*68e0*/  SYNCS.PHASECHK.TRANS64.TRYWAIT P0, [UR14], R5 ;  /* 0x00000005ff0075a7 */ /* 0x000ee4000800110e */
[----:B---3--:R-:W-:Y:S05]  /*68f0*/  @!P0 BRA `(.L_x_77) ;  /* 0x0000009400288947 */ /* 0x008fea0003800000 */
.L_x_211:
[----:B------:R-:W-:Y:S02]  /*6900*/  UISETP.NE.AND UP0, UPT, UR15, 0x1, UPT ;  /* 0x000000010f00788c */ /* 0x000fe4000bf05270 */
[----:B------:R-:W-:Y:S04]  /*6910*/  UIADD3 UR8, UPT, UPT, UR12, 0x1, URZ ;  /* 0x000000010c087890 */ /* 0x000fe8000fffe0ff */
[----:B------:R-:W-:Y:S01]  /*6920*/  UISETP.NE.AND UP1, UPT, UR8, 0x5, UPT ;  /* 0x000000050800788c */ /* 0x000fe2000bf25270 */
[----:B------:R-:W-:Y:S03]  /*6930*/  PLOP3.LUT P0, PT, PT, PT, UP0, 0x80, 0x8 ;  /* 0x000000000008781c */ /* 0x000fe60003f0f008 */
[----:B------:R-:W-:Y:S02]  /*6940*/  USEL UR16, URZ, 0x1, UP1 ;  /* 0x00000001ff107887 */ /* 0x000fe40008800000 */
[----:B------:R-:W-:Y:S04]  /*6950*/  USEL UR8, UR8, URZ, UP1 ;  /* 0x000000ff08087287 */ /* 0x000fe80008800000 */
[----:B------:R-:W-:Y:S01]  /*6960*/  @UP0 ULEA UR13, UR8, UR4, 0x3 ;  /* 0x00000004080d0291 */ /* 0x000fe2000f8e18ff */
[----:B------:R-:W-:Y:S01]  /*6970*/  LOP3.LUT R4, R4, UR16, RZ, 0x3c, !PT ;  /* 0x0000001004047c12 */ /* 0x000fe2000f8e3cff */
[----:B------:R-:W-:Y:S03]  /*6980*/  UISETP.NE.AND UP0, UPT, UR39, URZ, UPT ;  /* 0x000000ff2700728c */ /* 0x000fe6000bf05270 */
[----:B--2---:R-:W-:Y:S04]  /*6990*/  @P0 SHF.L.U32 R0, R4, 0x1f, RZ ;  /* 0x0000001f04000819 */ /* 0x004fe800000006ff */
[----:B------:R2:W-:Y:S02]  /*69a0*/  @P0 SYNCS.PHASECHK.TRANS64.TRYWAIT PT, [UR13], R0 ;  /* 0x00000000ff0005a7 */ /* 0x0005e400080e110d */
[----:B------:R-:W-:Y:S05]  /*69b0*/  BRA.U !UP0, `(.L_x_78) ;  /* 0x0000000108047547 */ /* 0x000fea000b800000 */
[----:B------:R-:W-:Y:S05]  /*69c0*/  BPT.TRAP 0x1 ;  /* 0x000000040000795c */ /* 0x000fea0000300000 */
.L_x_78:
[----:B------:R-:W-:Y:S01]  /*69d0*/  ULEA UR13, UR10, UR4, 0x3 ;  /* 0x000000040a0d7291 */ /* 0x000fe2000f8e18ff */
[----:B------:R-:W-:Y:S08]  /*69e0*/  SHF.L.U32 R5, R7, 0x1f, RZ ;  /* 0x0000001f07057819 */ /* 0x000ff000000006ff */
[----:B------:R-:W3:Y:S02]  /*69f0*/  SYNCS.PHASECHK.TRANS64.TRYWAIT P0, [UR13+0xc0], R5 ;  /* 0x0000c005ff0075a7 */ /* 0x000ee4000800110d */
[----:B---3--:R-:W-:Y:S05]  /*6a00*/  @!P0 BRA `(.L_x_79) ;  /* 0x0000009000fc8947 */ /* 0x008fea0003800000 */
.L_x_213:
[----:B------:R-:W-:Y:S02]  /*6a10*/  ULEA UR42, UR12, UR6, 0xa ;  /* 0x000000060c2a7291 */ /* 0x000fe4000f8e50ff */
[----:B------:R-:W-:Y:S02]  /*6a20*/  ULEA UR36, UR12, UR5, 0xa ;  /* 0x000000050c247291 */ /* 0x000fe4000f8e50ff */
[----:B------:R-:W-:Y:S02]  /*6a30*/  ULEA UR12, UR10, UR11, 0x7 ;  /* 0x0000000b0a0c7291 */ /* 0x000fe4000f8e38ff */
[----:B------:R-:W-:Y:S02]  /*6a40*/  UIADD3 UR34, UPT, UPT, UR42, 0x2, URZ ;  /* 0x000000022a227890 */ /* 0x000fe4000fffe0ff */
[----:B------:R-:W-:Y:S02]  /*6a50*/  UIADD3 UR32, UPT, UPT, UR36, 0x2, URZ ;  /* 0x0000000224207890 */ /* 0x000fe4000fffe0ff */
[----:B------:R-:W-:Y:S02]  /*6a60*/  UIADD3 UR30, UPT, UPT, UR42, 0x4, URZ ;  /* 0x000000042a1e7890 */ /* 0x000fe4000fffe0ff */
[----:B------:R-:W-:Y:S02]  /*6a70*/  UIADD3 UR28, UPT, UPT, UR36, 0x4, URZ ;  /* 0x00000004241c7890 */ /* 0x000fe4000fffe0ff */
[----:B------:R-:W-:Y:S02]  /*6a80*/  UIADD3 UR26, UPT, UPT, UR42, 0x6, URZ ;  /* 0x000000062a1a7890 */ /* 0x000fe4000fffe0ff */
[----:B------:R-:W-:Y:S01]  /*6a90*/  UIADD3 UR24, UPT, UPT, UR36, 0x6, URZ ;  /* 0x0000000624187890 */ /* 0x000fe2000fffe0ff */
[----:B------:R-:W-:Y:S01]  /*6aa0*/  UMOV UR22, 0x0 ;  /* 0x0000000000167882 */ /* 0x000fe20000000000 */
[----:B------:R-:W-:Y:S01]  /*6ab0*/  UMOV UR23, 0x8200010 ;  /* 0x0820001000177882 */ /* 0x000fe20000000000 */
[----:B------:R-:W-:Y:S01]  /*6ac0*/  UMOV UR43, 0x40004040 ;  /* 0x40004040002b7882 */ /* 0x000fe20000000000 */
[----:B------:R-:W-:Y:S01]  /*6ad0*/  UMOV UR37, 0x40004040 ;  /* 0x4000404000257882 */ /* 0x000fe20000000000 */
[----:B------:R-:W-:Y:S01]  /*6ae0*/  UMOV UR20, 0x0 ;  /* 0x0000000000147882 */ /* 0x000fe20000000000 */
[----:B------:R3:W-:Y:S01]  /*6af0*/  UTCQMMA gdesc[UR36], gdesc[UR42], tmem[UR12], tmem[UR22], idesc[UR23], !UPT ;  /* 0x00ff162a240075ea */ /* 0x0007e2000f80030c */
[----:B------:R-:W-:Y:S01]  /*6b00*/  UMOV UR21, 0x8200010 ;  /* 0x0820001000157882 */ /* 0x000fe20000000000 */
[----:B------:R-:W-:Y:S01]  /*6b10*/  UMOV UR35, 0x40004040 ;  /* 0x4000404000237882 */ /* 0x000fe20000000000 */
[----:B------:R-:W-:Y:S01]  /*6b20*/  UMOV UR33, 0x40004040 ;  /* 0x4000404000217882 */ /* 0x000fe20000000000 */
[----:B------:R-:W-:Y:S01]  /*6b30*/  UMOV UR18, 0x0 ;  /* 0x0000000000127882 */ /* 0x000fe20000000000 */
[----:B------:R3:W-:Y:S01]  /*6b40*/  UTCQMMA gdesc[UR32], gdesc[UR34], tmem[UR12], tmem[UR20], idesc[UR21], UPT ;  /* 0x00ff1422200075ea */ /* 0x0007e2000b80030c */
[----:B------:R-:W-:Y:S01]  /*6b50*/  UMOV UR19, 0x8200010 ;  /* 0x0820001000137882 */ /* 0x000fe20000000000 */
[----:B------:R-:W-:Y:S01]  /*6b60*/  UMOV UR31, 0x40004040 ;  /* 0x40004040001f7882 */ /* 0x000fe20000000000 */
[----:B------:R-:W-:Y:S01]  /*6b70*/  UMOV UR29, 0x40004040 ;  /* 0x40004040001d7882 */ /* 0x000fe20000000000 */
[----:B------:R-:W-:Y:S01]  /*6b80*/  UMOV UR16, 0x0 ;  /* 0x0000000000107882 */ /* 0x000fe20000000000 */
[----:B------:R3:W-:Y:S01]  /*6b90*/  UTCQMMA gdesc[UR28], gdesc[UR30], tmem[UR12], tmem[UR18], idesc[UR19], UPT ;  /* 0x00ff121e1c0075ea */ /* 0x0007e2000b80030c */
[----:B------:R-:W-:Y:S01]  /*6ba0*/  UMOV UR17, 0x8200010 ;  /* 0x0820001000117882 */ /* 0x000fe20000000000 */
[----:B------:R-:W-:Y:S01]  /*6bb0*/  UMOV UR27, 0x40004040 ;  /* 0x40004040001b7882 */ /* 0x000fe20000000000 */
[----:B------:R-:W-:Y:S02]  /*6bc0*/  UMOV UR25, 0x40004040 ;  /* 0x4000404000197882 */ /* 0x000fe40000000000 */
[----:B------:R3:W-:Y:S01]  /*6bd0*/  UTCQMMA gdesc[UR24], gdesc[UR26], tmem[UR12], tmem[UR16], idesc[UR17], UPT ;  /* 0x00ff101a180075ea */ /* 0x0007e2000b80030c */
[----:B------:R-:W-:Y:S05]  /*6be0*/  BRA.U !UP0, `(.L_x_80) ;  /* 0x0000000108047547 */ /* 0x000fea000b800000 */
[----:B---3--:R-:W-:Y:S05]  /*6bf0*/  BPT.TRAP 0x1 ;  /* 0x000000040000795c */ /* 0x008fea0000300000 */
.L_x_80:
[----:B------:R-:W-:Y:S02]  /*6c00*/  UIADD3 UR13, UPT, UPT, UR13, 0xa0, URZ ;  /* 0x000000a00d0d7890 */ /* 0x000fe4000fffe0ff */
[----:B------:R-:W-:Y:S02]  /*6c10*/  UIADD3 UR14, UPT, UPT, UR14, 0x28, URZ ;  /* 0x000000280e0e7890 */ /* 0x000fe4000fffe0ff */
[----:B------:R-:W-:Y:S02]  /*6c20*/  UIADD3 UR10, UPT, UPT, UR10, 0x1, URZ ;  /* 0x000000010a0a7890 */ /* 0x000fe4000fffe0ff */
[----:B------:R-:W-:Y:S02]  /*6c30*/  UIADD3 UR9, UPT, UPT, UR9, 0x1, URZ ;  /* 0x0000000109097890 */ /* 0x000fe4000fffe0ff */
[----:B------:R-:W-:Y:S01]  /*6c40*/  UISETP.NE.AND UP0, UPT, UR10, 0x4, UPT ;  /* 0x000000040a00788c */ /* 0x000fe2000bf05270 */
[----:B------:R4:W-:Y:S01]  /*6c50*/  UTCBAR [UR13], URZ ;  /* 0x000000ff0d0073e9 */ /* 0x0009e200080000ff */
[----:B------:R-:W-:Y:S01]  /*6c60*/  UIADD3 UR15, UPT, UPT, UR15, -0x1, URZ ;  /* 0xffffffff0f0f7890 */ /* 0x000fe2000fffe0ff */
[----:B------:R4:W-:Y:S01]  /*6c70*/  UTCBAR [UR14], URZ ;  /* 0x000000ff0e0073e9 */ /* 0x0009e200080000ff */
[----:B---3--:R-:W-:Y:S02]  /*6c80*/  USEL UR12, URZ, 0x1, UP0 ;  /* 0x00000001ff0c7887 */ /* 0x008fe40008000000 */
[----:B------:R-:W-:Y:S02]  /*6c90*/  USEL UR10, UR10, URZ, UP0 ;  /* 0x000000ff0a0a7287 */ /* 0x000fe40008000000 */
[----:B------:R-:W-:Y:S02]  /*6ca0*/  UISETP.NE.AND UP0, UPT, UR9, UR7, UPT ;  /* 0x000000070900728c */ /* 0x000fe4000bf05270 */
[----:B------:R-:W-:Y:S01]  /*6cb0*/  LOP3.LUT R7, R7, UR12, RZ, 0x3c, !PT ;  /* 0x0000000c07077c12 */ /* 0x000fe2000f8e3cff */
[----:B------:R-:W-:Y:S06]  /*6cc0*/  UMOV UR12, UR8 ;  /* 0x00000008000c7c82 */ /* 0x000fec0008000000 */
[----:B------:R-:W-:Y:S05]  /*6cd0*/  BRA.U UP0, `(.L_x_81) ;  /* 0xfffffff900f87547 */ /* 0x000fea000b83ffff */
.L_x_76:
[----:B-1----:R-:W-:Y:S01]  /*6ce0*/  ISETP.NE.AND P0, PT, R3, RZ, PT ;  /* 0x000000ff0300720c */ /* 0x002fe20003f05270 */
[----:B------:R-:W-:Y:S01]  /*6cf0*/  UMOV UR9, UR7 ;  /* 0x0000000700097c82 */ /* 0x000fe20008000000 */
[----:B------:R-:W-:Y:S02]  /*6d00*/  R2UR UR36, R2 ;  /* 0x00000000022472ca */ /* 0x000fe400000e0000 */
[----:B------:R-:W-:-:S09]  /*6d10*/  LOP3.LUT R6, R6, 0x1, RZ, 0x3c, !PT ;  /* 0x0000000106067812 */ /* 0x000fd200078e3cff */
[----:B------:R-:W-:Y:S05]  /*6d20*/  @P0 BRA `(.L_x_82) ;  /* 0xfffffff800440947 */ /* 0x000fea000383ffff */
[----:B------:R-:W1:Y:S01]  /*6d30*/  S2UR UR5, SR_CgaCtaId ;  /* 0x00000000000579c3 */ /* 0x000e620000008800 */
[----:B------:R-:W-:Y:S01]  /*6d40*/  ELECT P0, URZ, PT ;  /* 0x0000000000ff782f */ /* 0x000fe20003800000 */
[----:B--2---:R-:W-:Y:S01]  /*6d50*/  HFMA2 R0, -RZ, RZ, 0, 5.9604644775390625e-08 ;  /* 0x00000001ff007431 */ /* 0x004fe200000001ff */
[----:B------:R-:W-:-:S05]  /*6d60*/  UMOV UR6, 0x40 ;  /* 0x0000004000067882 */ /* 0x000fca0000000000 */
[----:B------:R-:W-:Y:S01]  /*6d70*/  UVIRTCOUNT.DEALLOC.SMPOOL 0x80 ;  /* 0x000000800000784c */ /* 0x000fe20000000000 */
[----:B------:R-:W-:Y:S02]  /*6d80*/  UISETP.NE.AND UP1, UPT, UR39, URZ, UPT ;  /* 0x000000ff2700728c */ /* 0x000fe4000bf25270 */
[----:B-1----:R-:W-:-:S09]  /*6d90*/  ULEA UR5, UR5, UR6, 0x18 ;  /* 0x0000000605057291 */ /* 0x002fd2000f8ec0ff */
[----:B------:R1:W-:Y:S01]  /*6da0*/  @P0 STS.U8 [UR5+0x1c], R0 ;  /* 0x00001c00ff000988 */ /* 0x0003e20008000005 */
[----:B------:R-:W-:Y:S05]  /*6db0*/  BRA.U !UP1, `(.L_x_83) ;  /* 0x0000000109047547 */ /* 0x000fea000b800000 */
[----:B----4-:R-:W-:Y:S05]  /*6dc0*/  BPT.TRAP 0x1 ;  /* 0x000000040000795c */ /* 0x010fea0000300000 */
.L_x_83:
[----:B------:R-:W-:Y:S01]  /*6dd0*/  ULEA UR6, UR10, UR4, 0x3 ;  /* 0x000000040a067291 */ /* 0x000fe2000f8e18ff */
[----:B------:R-:W-:Y:S01]  /*6de0*/  SHF.L.U32 R3, R7, 0x1f, RZ ;  /* 0x0000001f07037819 */ /* 0x000fe200000006ff */
[----:B------:R-:W-:-:S07]  /*6df0*/  UIADD3 UR7, UPT, UPT, UR10, 0x1, URZ ;  /* 0x000000010a077890 */ /* 0x000fce000fffe0ff */
[----:B------:R-:W2:Y:S02]  /*6e00*/  SYNCS.PHASECHK.TRANS64.TRYWAIT P0, [UR6+0xc0], R3 ;  /* 0x0000c003ff0075a7 */ /* 0x000ea40008001106 */
[----:B--2---:R-:W-:Y:S05]  /*6e10*/  @!P0 BRA `(.L_x_84) ;  /* 0x0000009000108947 */ /* 0x004fea0003800000 */
.L_x_215:
[----:B------:R-:W-:Y:S05]  /*6e20*/  BRA.U !UP1, `(.L_x_85) ;  /* 0x0000000109047547 */ /* 0x000fea000b800000 */
[----:B----4-:R-:W-:Y:S05]  /*6e30*/  BPT.TRAP 0x1 ;  /* 0x000000040000795c */ /* 0x010fea0000300000 */
.L_x_85:
[----:B------:R-:W-:-:S04]  /*6e40*/  UISETP.NE.AND UP0, UPT, UR7, 0x4, UPT ;  /* 0x000000040700788c */ /* 0x000fc8000bf05270 */
[----:B------:R-:W-:Y:S02]  /*6e50*/  USEL UR8, URZ, 0x1, UP0 ;  /* 0x00000001ff087887 */ /* 0x000fe40008000000 */
[----:B------:R-:W-:-:S04]  /*6e60*/  USEL UR7, UR7, URZ, UP0 ;  /* 0x000000ff07077287 */ /* 0x000fc80008000000 */
[----:B------:R-:W-:Y:S01]  /*6e70*/  ULEA UR6, UR7, UR4, 0x3 ;  /* 0x0000000407067291 */ /* 0x000fe2000f8e18ff */
[----:B------:R-:W-:Y:S01]  /*6e80*/  LOP3.LUT R2, R7, UR8, RZ, 0x3c, !PT ;  /* 0x0000000807027c12 */ /* 0x000fe2000f8e3cff */
[----:B------:R-:W-:-:S03]  /*6e90*/  UIADD3 UR7, UPT, UPT, UR7, 0x1, URZ ;  /* 0x0000000107077890 */ /* 0x000fc6000fffe0ff */
[----:B-1----:R-:W-:-:S04]  /*6ea0*/  SHF.L.U32 R3, R2, 0x1f, RZ ;  /* 0x0000001f02037819 */ /* 0x002fc800000006ff */
[----:B------:R-:W1:Y:S02]  /*6eb0*/  SYNCS.PHASECHK.TRANS64.TRYWAIT P0, [UR6+0xc0], R3 ;  /* 0x0000c003ff0075a7 */ /* 0x000e640008001106 */
[----:B-1----:R-:W-:Y:S05]  /*6ec0*/  @!P0 BRA `(.L_x_86) ;  /* 0x0000008c00fc8947 */ /* 0x002fea0003800000 */
.L_x_217:
[----:B------:R-:W-:Y:S05]  /*6ed0*/  BRA.U !UP1, `(.L_x_87) ;  /* 0x0000000109047547 */ /* 0x000fea000b800000 */
[----:B----4-:R-:W-:Y:S05]  /*6ee0*/  BPT.TRAP 0x1 ;  /* 0x000000040000795c */ /* 0x010fea0000300000 */
.L_x_87:
        /* <DEDUP_REMOVED lines=9> */
.L_x_219:
[----:B------:R-:W-:Y:S05]  /*6f80*/  BRA.U !UP1, `(.L_x_89) ;  /* 0x0000000109047547 */ /* 0x000fea000b800000 */
[----:B----4-:R-:W-:Y:S05]  /*6f90*/  BPT.TRAP 0x1 ;  /* 0x000000040000795c */ /* 0x010fea0000300000 */
.L_x_89:
[----:B------:R-:W-:-:S04]  /*6fa0*/  UISETP.NE.AND UP0, UPT, UR7, 0x4, UPT ;  /* 0x000000040700788c */ /* 0x000fc8000bf05270 */
[----:B------:R-:W-:Y:S02]  /*6fb0*/  USEL UR6, URZ, 0x1, UP0 ;  /* 0x00000001ff067887 */ /* 0x000fe40008000000 */
[----:B------:R-:W-:-:S04]  /*6fc0*/  USEL UR7, UR7, URZ, UP0 ;  /* 0x000000ff07077287 */ /* 0x000fc80008000000 */
[----:B------:R-:W-:Y:S01]  /*6fd0*/  ULEA UR7, UR7, UR4, 0x3 ;  /* 0x0000000407077291 */ /* 0x000fe2000f8e18ff */
[----:B-1----:R-:W-:-:S04]  /*6fe0*/  LOP3.LUT R3, R2, UR6, RZ, 0x3c, !PT ;  /* 0x0000000602037c12 */ /* 0x002fc8000f8e3cff */
[----:B------:R-:W-:-:S04]  /*6ff0*/  SHF.L.U32 R3, R3, 0x1f, RZ ;  /* 0x0000001f03037819 */ /* 0x000fc800000006ff */
[----:B------:R-:W1:Y:S02]  /*7000*/  SYNCS.PHASECHK.TRANS64.TRYWAIT P0, [UR7+0xc0], R3 ;  /* 0x0000c003ff0075a7 */ /* 0x000e640008001107 */
[----:B-1----:R-:W-:Y:S05]  /*7010*/  @!P0 BRA `(.L_x_90) ;  /* 0x0000008c00d88947 */ /* 0x002fea0003800000 */
.L_x_221:
[----:B------:R-:W-:Y:S01]  /*7020*/  NOP ;  /* 0x0000000000007918 */ /* 0x000fe20000000000 */
[----:B-1----:R-:W1:Y:S01]  /*7030*/  LDS R0, [UR5+0x14] ;  /* 0x00001405ff007984 */ /* 0x002e620008000800 */
[----:B------:R-:W-:Y:S01]  /*7040*/  ULOP3.LUT UR6, UR11, 0xffff, URZ, 0xc0, !UPT ;  /* 0x0000ffff0b067892 */ /* 0x000fe2000f8ec0ff */
[----:B------:R-:W-:Y:S01]  /*7050*/  UMOV UR8, 0xffff ;  /* 0x0000ffff00087882 */ /* 0x000fe20000000000 */
[----:B------:R-:W-:Y:S02]  /*7060*/  UMOV UR4, 0x1 ;  /* 0x0000000100047882 */ /* 0x000fe40000000000 */
[----:B------:R-:W-:-:S04]  /*7070*/  USHF.R.U32.HI UR6, URZ, 0x5, UR6 ;  /* 0x00000005ff067899 */ /* 0x000fc80008011606 */
[----:B------:R-:W-:Y:S02]  /*7080*/  USHF.L.U32 UR8, UR8, UR6, URZ ;  /* 0x0000000608087299 */ /* 0x000fe400080006ff */
[----:B------:R-:W-:-:S04]  /*7090*/  USHF.L.U32 UR4, UR4, UR6, URZ ;  /* 0x0000000604047299 */ /* 0x000fc800080006ff */
[----:B-1----:R-:W-:-:S04]  /*70a0*/  LOP3.LUT R0, R0, UR8, RZ, 0xc0, !PT ;  /* 0x0000000800007c12 */ /* 0x002fc8000f8ec0ff */
[----:B------:R-:W-:-:S13]  /*70b0*/  ISETP.NE.AND P0, PT, R0, UR8, PT ;  /* 0x0000000800007c0c */ /* 0x000fda000bf05270 */
[----:B------:R-:W-:Y:S05]  /*70c0*/  @P0 BRA `(.L_x_91) ;  /* 0x0000000000580947 */ /* 0x000fea0003800000 */
[----:B------:R-:W1:Y:S02]  /*70d0*/  LDS R0, [UR5+0x18] ;  /* 0x00001805ff007984 */ /* 0x000e640008000800 */
[----:B-1----:R-:W-:-:S04]  /*70e0*/  LOP3.LUT R0, R0, UR4, RZ, 0xc0, !PT ;  /* 0x0000000400007c12 */ /* 0x002fc8000f8ec0ff */
[----:B------:R-:W-:-:S13]  /*70f0*/  ISETP.NE.AND P0, PT, R0, UR4, PT ;  /* 0x0000000400007c0c */ /* 0x000fda000bf05270 */
[----:B------:R-:W-:Y:S05]  /*7100*/  @P0 BRA `(.L_x_92) ;  /* 0x00000000003c0947 */ /* 0x000fea0003800000 */
[----:B------:R-:W1:Y:S01]  /*7110*/  S2R R2, SR_LANEID ;  /* 0x0000000000027919 */ /* 0x000e620000000000 */
[----:B------:R-:W-:Y:S01]  /*7120*/  ULOP3.LUT UR8, URZ, UR8, URZ, 0x33, !UPT ;  /* 0x00000008ff087292 */ /* 0x000fe2000f8e33ff */
[----:B------:R-:W-:Y:S01]  /*7130*/  LOP3.LUT R4, RZ, UR4, RZ, 0x33, !PT ;  /* 0x00000004ff047c12 */ /* 0x000fe2000f8e33ff */
[----:B------:R-:W-:Y:S02]  /*7140*/  VOTEU.ANY UR7, UPT, PT ;  /* 0x0000000000077886 */ /* 0x000fe400038e0100 */
[----:B------:R-:W-:Y:S01]  /*7150*/  UFLO.U32 UR7, UR7 ;  /* 0x00000007000772bd */ /* 0x000fe200080e0000 */
[----:B------:R-:W2:Y:S01]  /*7160*/  REDUX UR4, R4 ;  /* 0x00000000040473c4 */ /* 0x000ea20000000000 */
[----:B------:R-:W-:-:S06]  /*7170*/  IMAD.U32 R0, RZ, RZ, UR8 ;  /* 0x00000008ff007e24 */ /* 0x000fcc000f8e00ff */
[----:B------:R3:W-:Y:S01]  /*7180*/  UTCATOMSWS.AND URZ, UR8 ;  /* 0x0000000800ff79e3 */ /* 0x0007e20008000000 */
[----:B------:R-:W5:Y:S01]  /*7190*/  REDUX UR6, R0 ;  /* 0x00000000000673c4 */ /* 0x000f620000000000 */
[----:B-1----:R-:W-:Y:S01]  /*71a0*/  ISETP.EQ.U32.AND P0, PT, R2, UR7, PT ;  /* 0x0000000702007c0c */ /* 0x002fe2000bf02070 */
[----:B--2---:R-:W-:Y:S01]  /*71b0*/  IMAD.U32 R2, RZ, RZ, UR4 ;  /* 0x00000004ff027e24 */ /* 0x004fe2000f8e00ff */
[----:B-----5:R-:W-:-:S11]  /*71c0*/  MOV R3, UR6 ;  /* 0x0000000600037c02 */ /* 0x020fd60008000f00 */
[----:B------:R3:W-:Y:S04]  /*71d0*/  @P0 ATOMS.AND RZ, [UR5+0x14], R3 ;  /* 0x00001403ffff098c */ /* 0x0007e8000a800005 */
[----:B------:R3:W-:Y:S01]  /*71e0*/  @P0 ATOMS.AND RZ, [UR5+0x18], R2 ;  /* 0x00001802ffff098c */ /* 0x0007e2000a800005 */
[----:B------:R-:W-:Y:S05]  /*71f0*/  BRA `(.L_x_93) ;  /* 0x0000000000147947 */ /* 0x000fea0003800000 */
.L_x_92:
[----:B------:R-:W-:Y:S02]  /*7200*/  MOV R2, 0x7220 ;  /* 0x0000722000027802 */ /* 0x000fe40000000f00 */
[----:B----4-:R-:W-:Y:S05]  /*7210*/  CALL.REL.NOINC `($__internal_0_$__cuda_sm10x_tcgen05_guardrail_trap_col_being_dealloced_not_returned_by_alloc) ;  /* 0x0000009400747944 */ /* 0x010fea0003c00000 */
[----:B------:R-:W-:Y:S05]  /*7220*/  BRA `(.L_x_93) ;  /* 0x0000000000087947 */ /* 0x000fea0003800000 */
.L_x_91:
[----:B------:R-:W-:Y:S02]  /*7230*/  MOV R2, 0x7250 ;  /* 0x0000725000027802 */ /* 0x000fe40000000f00 */
[----:B----4-:R-:W-:Y:S05]  /*7240*/  CALL.REL.NOINC `($__internal_2_$__cuda_sm10x_tcgen05_guardrail_trap_unallocated_columns_being_dealloced) ;  /* 0x0000009400807944 */ /* 0x010fea0003c00000 */
.L_x_93:
[----:B------:R-:W-:Y:S01]  /*7250*/  NOP ;  /* 0x0000000000007918 */ /* 0x000fe20000000000 */
[----:B---34-:R-:W-:Y:S05]  /*7260*/  EXIT ;  /* 0x000000000000794d */ /* 0x018fea0003800000 */
.L_x_50:
[----:B-----5:R-:W-:Y:S01]  /*7270*/  IMAD.MOV.U32 R3, RZ, RZ, -0x3 ;  /* 0xfffffffdff037424 */ /* 0x020fe200078e00ff */
[----:B------:R-:W-:-:S04]  /*7280*/  MOV R2, UR39 ;  /* 0x0000002700027c02 */ /* 0x000fc80008000f00 */
[----:B------:R-:W-:-:S05]  /*7290*/  VIADDMNMX.U32 R2, R3, R2, 0x2, PT ;  /* 0x0000000203027446 */ /* 0x000fca0003800002 */
[----:B------:R-:W-:-:S04]  /*72a0*/  IMAD.SHL.U32 R4, R2, 0x4, RZ ;  /* 0x0000000402047824 */ /* 0x000fc800078e00ff */
[----:B------:R-:W2:Y:S02]  /*72b0*/  LDC R2, c[0x2][R4+0xc] ;  /* 0x0080030004027b82 */ /* 0x000ea40000000800 */
[----:B--2---:R-:W-:-:S04]  /*72c0*/  SHF.R.S32.HI R3, RZ, 0x1f, R2 ;  /* 0x0000001fff037819 */ /* 0x004fc80000011402 */
.L_x_263:
[----:B-1----:R-:W-:Y:S05]  /*72d0*/  BRX R2 -0x72e0                                                                                                                                                                                                                                                                                                                                                                                                                                                                                                                                                                                                                                                                                                                                                                                                                                                                                                                                                                                                                                                                                                                                                                                                                                                                                                                                                                                                                                                                                                                        (*"BRANCH_TARGETS .L_x_264,.L_x_143,.L_x_266"*) ;  /* 0xffffff8c02487949 */ /* 0x002fea000383ffff */
.L_x_266:
[----:B------:R-:W-:-:S09]  /*72e0*/  UISETP.NE.AND UP0, UPT, UR39, 0x8, UPT ;  /* 0x000000082700788c */ /* 0x000fd2000bf05270 */
[----:B------:R-:W-:Y:S05]  /*72f0*/  BRA.U UP0, `(.L_x_94) ;  /* 0x0000000d00c87547 */ /* 0x000fea000b800000 */
[----:B------:R-:W-:-:S08]  /*7300*/  NOP ;  /* 0x0000000000007918 */ /* 0x000fd00000000000 */
[----:B------:R-:W1:-:S00]  /*7310*/  USETMAXREG.DEALLOC.CTAPOOL 0x30 ;  /* 0x00000030000079c8 */ /* 0x000e4000080e0500 */
[----:B------:R-:W2:Y:S01]  /*7320*/  LDCU.64 UR10, c[0x0][0x860] ;  /* 0x00010c00ff0a77ac */ /* 0x000ea20008000a00 */
[----:B------:R-:W3:Y:S01]  /*7330*/  LDCU.128 UR4, c[0x0][0x850] ;  /* 0x00010a00ff0477ac */ /* 0x000ee20008000c00 */
[----:B------:R-:W4:Y:S01]  /*7340*/  LDCU.64 UR8, c[0x0][0x848] ;  /* 0x00010900ff0877ac */ /* 0x000f220008000a00 */
[----:B--2---:R-:W-:Y:S02]  /*7350*/  UIMAD.WIDE UR10, UR36, 0x14, UR10 ;  /* 0x00000014240a78a5 */ /* 0x004fe4000f8e020a */
[----:B---3--:R-:W-:-:S04]  /*7360*/  UIMAD.WIDE UR6, UR36, 0x8, UR6 ;  /* 0x00000008240678a5 */ /* 0x008fc8000f8e0206 */
[----:B-1----:R-:W-:Y:S01]  /*7370*/  IMAD.U32 R6, RZ, RZ, UR10 ;  /* 0x0000000aff067e24 */ /* 0x002fe2000f8e00ff */
[----:B------:R-:W-:Y:S01]  /*7380*/  MOV R8, UR10 ;  /* 0x0000000a00087c02 */ /* 0x000fe20008000f00 */
[----:B------:R-:W-:Y:S01]  /*7390*/  IMAD.U32 R7, RZ, RZ, UR11 ;  /* 0x0000000bff077e24 */ /* 0x000fe2000f8e00ff */
[----:B------:R-:W-:Y:S01]  /*73a0*/  MOV R2, UR10 ;  /* 0x0000000a00027c02 */ /* 0x000fe20008000f00 */
[----:B------:R-:W-:Y:S01]  /*73b0*/  IMAD.U32 R9, RZ, RZ, UR11 ;  /* 0x0000000bff097e24 */ /* 0x000fe2000f8e00ff */
[----:B----4-:R-:W-:Y:S01]  /*73c0*/  UIMAD.WIDE UR8, UR36, 0x8, UR8 ;  /* 0x00000008240878a5 */ /* 0x010fe2000f8e0208 */
[----:B------:R-:W-:Y:S01]  /*73d0*/  IMAD.U32 R3, RZ, RZ, UR11 ;  /* 0x0000000bff037e24 */ /* 0x000fe2000f8e00ff */
[----:B------:R-:W2:Y:S01]  /*73e0*/  LDG.E R5, desc[UR40][R6.64] ;  /* 0x0000002806057981 */ /* 0x000ea2000c1e1900 */
[----:B------:R-:W-:-:S03]  /*73f0*/  UIMAD.WIDE UR4, UR36, 0x14, UR4 ;  /* 0x00000014240478a5 */ /* 0x000fc6000f8e0204 */
[----:B------:R-:W3:Y:S01]  /*7400*/  LDG.E R4, desc[UR40][R8.64+0x4] ;  /* 0x0000042808047981 */ /* 0x000ee2000c1e1900 */
[----:B------:R-:W-:Y:S01]  /*7410*/  MOV R14, UR8 ;  /* 0x00000008000e7c02 */ /* 0x000fe20008000f00 */
[----:B------:R-:W-:Y:S01]  /*7420*/  IMAD.U32 R15, RZ, RZ, UR9 ;  /* 0x00000009ff0f7e24 */ /* 0x000fe2000f8e00ff */
[----:B------:R-:W-:Y:S01]  /*7430*/  MOV R12, UR6 ;  /* 0x00000006000c7c02 */ /* 0x000fe20008000f00 */
[----:B------:R-:W4:Y:S01]  /*7440*/  LDG.E R2, desc[UR40][R2.64+0x8] ;  /* 0x0000082802027981 */ /* 0x000f22000c1e1900 */
[----:B------:R-:W-:Y:S01]  /*7450*/  IMAD.U32 R13, RZ, RZ, UR7 ;  /* 0x00000007ff0d7e24 */ /* 0x000fe2000f8e00ff */
[----:B------:R-:W-:Y:S01]  /*7460*/  MOV R22, UR4 ;  /* 0x0000000400167c02 */ /* 0x000fe20008000f00 */
[----:B------:R-:W-:Y:S01]  /*7470*/  IMAD.U32 R23, RZ, RZ, UR5 ;  /* 0x00000005ff177e24 */ /* 0x000fe2000f8e00ff */
[----:B------:R-:W-:Y:S01]  /*7480*/  MOV R20, UR4 ;  /* 0x0000000400147c02 */ /* 0x000fe20008000f00 */
[----:B------:R-:W-:Y:S01]  /*7490*/  IMAD.U32 R21, RZ, RZ, UR5 ;  /* 0x00000005ff157e24 */ /* 0x000fe2000f8e00ff */
[----:B------:R-:W-:Y:S01]  /*74a0*/  MOV R18, UR4 ;  /* 0x0000000400127c02 */ /* 0x000fe20008000f00 */
[----:B------:R-:W-:Y:S01]  /*74b0*/  IMAD.U32 R19, RZ, RZ, UR5 ;  /* 0x00000005ff137e24 */ /* 0x000fe2000f8e00ff */
[----:B------:R-:W-:Y:S01]  /*74c0*/  MOV R16, UR4 ;  /* 0x0000000400107c02 */ /* 0x000fe20008000f00 */
[----:B------:R-:W-:Y:S01]  /*74d0*/  IMAD.U32 R17, RZ, RZ, UR5 ;  /* 0x00000005ff117e24 */ /* 0x000fe2000f8e00ff */
[----:B------:R1:W5:Y:S04]  /*74e0*/  LDG.E R11, desc[UR40][R22.64] ;  /* 0x00000028160b7981 */ /* 0x000368000c1e1900 */
[----:B------:R1:W5:Y:S04]  /*74f0*/  LDG.E R10, desc[UR40][R20.64+0x4] ;  /* 0x00000428140a7981 */ /* 0x000368000c1e1900 */
[----:B------:R-:W5:Y:S04]  /*7500*/  LDG.E.64 R14, desc[UR40][R14.64] ;  /* 0x000000280e0e7981 */ /* 0x000f68000c1e1b00 */
[----:B------:R1:W5:Y:S04]  /*7510*/  LDG.E R9, desc[UR40][R18.64+0x8] ;  /* 0x0000082812097981 */ /* 0x000368000c1e1900 */
[----:B------:R1:W5:Y:S04]  /*7520*/  LDG.E R8, desc[UR40][R16.64+0xc] ;  /* 0x00000c2810087981 */ /* 0x000368000c1e1900 */
[----:B------:R1:W5:Y:S04]  /*7530*/  LDG.E R3, desc[UR40][R6.64+0xc] ;  /* 0x00000c2806037981 */ /* 0x000368000c1e1900 */
[----:B------:R-:W5:Y:S01]  /*7540*/  LDG.E.64 R12, desc[UR40][R12.64] ;  /* 0x000000280c0c7981 */ /* 0x000f62000c1e1b00 */
[----:B------:R-:W-:Y:S01]  /*7550*/  UPLOP3.LUT UP0, UPT, UPT, UPT, UPT, 0x40, 0x4 ;  /* 0x000000000004789c */ /* 0x000fe20003f0e870 */
[----:B------:R-:W-:Y:S01]  /*7560*/  UMOV UR9, 0x1 ;  /* 0x0000000100097882 */ /* 0x000fe20000000000 */
[----:B------:R-:W-:Y:S01]  /*7570*/  UMOV UR8, URZ ;  /* 0x000000ff00087c82 */ /* 0x000fe20008000000 */
[----:B--2---:R-:W-:-:S02]  /*7580*/  R2UR UR12, R5 ;  /* 0x00000000050c72ca */ /* 0x004fc400000e0000 */
[----:B---3--:R-:W-:Y:S02]  /*7590*/  R2UR UR11, R4 ;  /* 0x00000000040b72ca */ /* 0x008fe400000e0000 */
[----:B----4-:R-:W-:Y:S01]  /*75a0*/  R2UR UR10, R2 ;  /* 0x00000000020a72ca */ /* 0x010fe200000e0000 */
[----:B-1----:R-:W-:-:S14]  /*75b0*/  HFMA2 R2, -RZ, RZ, 0, 0 ;  /* 0x00000000ff027431 */ /* 0x002fdc00000001ff */
.L_x_103:
[----:B------:R-:W1:Y:S01]  /*75c0*/  @!UP0 LDCU.64 UR16, c[0x0][0x860] ;  /* 0x00010c00ff1087ac */ /* 0x000e620008000a00 */
[----:B------:R-:W-:Y:S01]  /*75d0*/  PLOP3.LUT P0, PT, PT, PT, UP0, 0x80, 0x8 ;  /* 0x000000000008781c */ /* 0x000fe20003f0f008 */
[----:B------:R-:W2:Y:S01]  /*75e0*/  LDCU.64 UR18, c[0x0][0x390] ;  /* 0x00007200ff1277ac */ /* 0x000ea20008000a00 */
[----:B------:R-:W3:Y:S01]  /*75f0*/  @!UP0 LDCU.128 UR4, c[0x0][0x850] ;  /* 0x00010a00ff0487ac */ /* 0x000ee20008000c00 */
[----:B------:R-:W4:Y:S01]  /*7600*/  @!UP0 LDCU.64 UR14, c[0x0][0x848] ;  /* 0x00010900ff0e87ac */ /* 0x000f220008000a00 */
[----:B-1----:R-:W-:Y:S02]  /*7610*/  @!UP0 UIMAD.WIDE UR16, UR36, 0x14, UR16 ;  /* 0x00000014241088a5 */ /* 0x002fe4000f8e0210 */
[----:B--2---:R-:W-:-:S04]  /*7620*/  UIMAD.WIDE UR18, UR36, 0xc, UR18 ;  /* 0x0000000c241278a5 */ /* 0x004fc8000f8e0212 */
[----:B------:R-:W-:Y:S01]  /*7630*/  IMAD.U32 R20, RZ, RZ, UR16 ;  /* 0x00000010ff147e24 */ /* 0x000fe2000f8e00ff */
[----:B------:R-:W-:Y:S01]  /*7640*/  MOV R18, UR16 ;  /* 0x0000001000127c02 */ /* 0x000fe20008000f00 */
[----:B------:R-:W-:Y:S01]  /*7650*/  IMAD.U32 R21, RZ, RZ, UR17 ;  /* 0x00000011ff157e24 */ /* 0x000fe2000f8e00ff */
[----:B------:R-:W-:Y:S01]  /*7660*/  MOV R17, UR17 ;  /* 0x0000001100117c02 */ /* 0x000fe20008000f00 */
[----:B------:R-:W-:Y:S01]  /*7670*/  IMAD.U32 R19, RZ, RZ, UR17 ;  /* 0x00000011ff137e24 */ /* 0x000fe2000f8e00ff */
[----:B------:R-:W-:Y:S01]  /*7680*/  MOV R31, UR19 ;  /* 0x00000013001f7c02 */ /* 0x000fe20008000f00 */
[----:B------:R-:W-:Y:S01]  /*7690*/  IMAD.U32 R16, RZ, RZ, UR16 ;  /* 0x00000010ff107e24 */ /* 0x000fe2000f8e00ff */
[----:B------:R-:W2:Y:S01]  /*76a0*/  @!P0 LDG.E R7, desc[UR40][R20.64] ;  /* 0x0000002814078981 */ /* 0x000ea2000c1e1900 */
[----:B------:R-:W-:Y:S01]  /*76b0*/  IMAD.U32 R30, RZ, RZ, UR18 ;  /* 0x00000012ff1e7e24 */ /* 0x000fe2000f8e00ff */
[----:B---3--:R-:W-:Y:S02]  /*76c0*/  @!UP0 UIMAD.WIDE UR4, UR36, 0x14, UR4 ;  /* 0x00000014240488a5 */ /* 0x008fe4000f8e0204 */
[----:B------:R1:W3:Y:S04]  /*76d0*/  @!P0 LDG.E R6, desc[UR40][R18.64+0x4] ;  /* 0x0000042812068981 */ /* 0x0002e8000c1e1900 */
[----:B------:R1:W3:Y:S04]  /*76e0*/  @!P0 LDG.E R5, desc[UR40][R16.64+0x8] ;  /* 0x0000082810058981 */ /* 0x0002e8000c1e1900 */
[----:B------:R-:W3:Y:S01]  /*76f0*/  LDG.E R4, desc[UR40][R30.64+0x8] ;  /* 0x000008281e047981 */ /* 0x000ee2000c1e1900 */
[----:B----4-:R-:W-:-:S02]  /*7700*/  @!UP0 UIMAD.WIDE UR14, UR36, 0x8, UR14 ;  /* 0x00000008240e88a5 */ /* 0x010fc4000f8e020e */
[----:B------:R-:W-:Y:S01]  /*7710*/  @!UP0 UIMAD.WIDE UR6, UR36, 0x8, UR6 ;  /* 0x00000008240688a5 */ /* 0x000fe2000f8e0206 */
        /* <DEDUP_REMOVED lines=8> */
[----:B-----5:R4:W5:Y:S04]  /*77a0*/  @!P0 LDG.E R11, desc[UR40][R28.64] ;  /* 0x000000281c0b8981 */ /* 0x020968000c1e1900 */
[----:B------:R4:W5:Y:S01]  /*77b0*/  @!P0 LDG.E R10, desc[UR40][R26.64+0x4] ;  /* 0x000004281a0a8981 */ /* 0x000962000c1e1900 */
[----:B-1----:R-:W-:Y:S01]  /*77c0*/  IMAD.U32 R18, RZ, RZ, UR14 ;  /* 0x0000000eff127e24 */ /* 0x002fe2000f8e00ff */
[----:B------:R-:W-:-:S02]  /*77d0*/  MOV R19, UR15 ;  /* 0x0000000f00137c02 */ /* 0x000fc40008000f00 */
[----:B------:R4:W5:Y:S01]  /*77e0*/  @!P0 LDG.E R9, desc[UR40][R24.64+0x8] ;  /* 0x0000082818098981 */ /* 0x000962000c1e1900 */
[----:B------:R-:W-:Y:S01]  /*77f0*/  IMAD.U32 R16, RZ, RZ, UR6 ;  /* 0x00000006ff107e24 */ /* 0x000fe2000f8e00ff */
[----:B------:R-:W-:Y:S02]  /*7800*/  MOV R17, UR7 ;  /* 0x0000000700117c02 */ /* 0x000fe40008000f00 */
[----:B------:R4:W5:Y:S04]  /*7810*/  @!P0 LDG.E R8, desc[UR40][R22.64+0xc] ;  /* 0x00000c2816088981 */ /* 0x000968000c1e1900 */
[----:B------:R4:W5:Y:S04]  /*7820*/  @!P0 LDG.E.64 R14, desc[UR40][R18.64] ;  /* 0x00000028120e8981 */ /* 0x000968000c1e1b00 */
[----:B------:R4:W5:Y:S04]  /*7830*/  @!P0 LDG.E.64 R12, desc[UR40][R16.64] ;  /* 0x00000028100c8981 */ /* 0x000968000c1e1b00 */
[----:B------:R4:W5:Y:S01]  /*7840*/  @!P0 LDG.E R3, desc[UR40][R20.64+0xc] ;  /* 0x00000c2814038981 */ /* 0x000962000c1e1900 */
[----:B--2---:R-:W-:-:S02]  /*7850*/  @!P0 R2UR UR12, R7 ;  /* 0x00000000070c82ca */ /* 0x004fc400000e0000 */
[----:B---3--:R-:W-:Y:S02]  /*7860*/  @!P0 R2UR UR11, R6 ;  /* 0x00000000060b82ca */ /* 0x008fe400000e0000 */
[----:B------:R-:W-:Y:S02]  /*7870*/  @!P0 R2UR UR10, R5 ;  /* 0x00000000050a82ca */ /* 0x000fe400000e0000 */
[----:B------:R-:W-:-:S13]  /*7880*/  ISETP.GE.AND P0, PT, R4, 0x1, PT ;  /* 0x000000010400780c */ /* 0x000fda0003f06270 */
[----:B----4-:R-:W-:Y:S05]  /*7890*/  @!P0 BRA `(.L_x_95) ;  /* 0x0000000000f88947 */ /* 0x010fea0003800000 */
[----:B------:R-:W-:Y:S02]  /*78a0*/  VIADD R6, R4, 0x7f ;  /* 0x0000007f04067836 */ /* 0x000fe40000000000 */
[----:B------:R-:W-:Y:S02]  /*78b0*/  HFMA2 R21, -RZ, RZ, 0, 0 ;  /* 0x00000000ff157431 */ /* 0x000fe400000001ff */
[----:B------:R-:W-:Y:S01]  /*78c0*/  IMAD.MOV.U32 R4, RZ, RZ, RZ ;  /* 0x000000ffff047224 */ /* 0x000fe200078e00ff */
[----:B------:R-:W-:Y:S01]  /*78d0*/  USHF.R.S32.HI UR7, URZ, 0x1f, UR37 ;  /* 0x0000001fff077899 */ /* 0x000fe20008011425 */
[----:B------:R-:W-:Y:S01]  /*78e0*/  SHF.R.U32.HI R6, RZ, 0x7, R6 ;  /* 0x00000007ff067819 */ /* 0x000fe20000011606 */
[----:B------:R-:W-:Y:S01]  /*78f0*/  USHF.R.S32.HI UR6, URZ, 0x1f, UR38 ;  /* 0x0000001fff067899 */ /* 0x000fe20008011426 */
[----:B------:R-:W-:Y:S02]  /*7900*/  UMOV UR13, URZ ;  /* 0x000000ff000d7c82 */ /* 0x000fe40008000000 */
[----:B------:R-:W-:-:S03]  /*7910*/  IADD3 R6, PT, PT, -R6, RZ, RZ ;  /* 0x000000ff06067210 */ /* 0x000fc60007ffe1ff */
.L_x_99:
[----:B------:R-:W-:-:S09]  /*7920*/  UISETP.NE.AND UP1, UPT, UR39, 0x8, UPT ;  /* 0x000000082700788c */ /* 0x000fd2000bf25270 */
[----:B-1----:R-:W-:Y:S05]  /*7930*/  BRA.U !UP1, `(.L_x_96) ;  /* 0x0000000109047547 */ /* 0x002fea000b800000 */
[----:B------:R-:W-:Y:S05]  /*7940*/  BPT.TRAP 0x1 ;  /* 0x000000040000795c */ /* 0x000fea0000300000 */
.L_x_96:
[----:B------:R-:W1:Y:S01]  /*7950*/  S2UR UR4, SR_CgaCtaId ;  /* 0x00000000000479c3 */ /* 0x000e620000008800 */
[----:B------:R-:W-:Y:S01]  /*7960*/  UMOV UR5, 0x400 ;  /* 0x0000040000057882 */ /* 0x000fe20000000000 */
[----:B------:R-:W-:Y:S01]  /*7970*/  IMAD.U32 R16, RZ, RZ, UR9 ;  /* 0x00000009ff107e24 */ /* 0x000fe2000f8e00ff */
[----:B-----5:R-:W-:Y:S02]  /*7980*/  ISETP.GE.AND P1, PT, R9, 0x1, PT ;  /* 0x000000010900780c */ /* 0x020fe40003f26270 */
[----:B------:R-:W-:Y:S02]  /*7990*/  ISETP.LE.AND P0, PT, R11, UR38, PT ;  /* 0x000000260b007c0c */ /* 0x000fe4000bf03270 */
[----:B------:R-:W-:Y:S01]  /*79a0*/  SHF.L.U32 R16, R16, 0x1f, RZ ;  /* 0x0000001f10107819 */ /* 0x000fe200000006ff */
[----:B-1----:R-:W-:-:S04]  /*79b0*/  ULEA UR4, UR4, UR5, 0x18 ;  /* 0x0000000504047291 */ /* 0x002fc8000f8ec0ff */
[----:B------:R-:W-:-:S09]  /*79c0*/  ULEA UR5, UR8, UR4, 0x3 ;  /* 0x0000000408057291 */ /* 0x000fd2000f8e18ff */
[----:B------:R-:W1:Y:S02]  /*79d0*/  SYNCS.PHASECHK.TRANS64.TRYWAIT P2, [UR5+0x78], R16 ;  /* 0x00007810ff0075a7 */ /* 0x000e640008041105 */
[----:B-1----:R-:W-:Y:S05]  /*79e0*/  @!P2 BRA `(.L_x_97) ;  /* 0x00000084007ca947 */ /* 0x002fea0003800000 */
.L_x_223:
[----:B------:R-:W-:Y:S01]  /*79f0*/  UISETP.GE.AND UP0, UPT, UR13, UR11, UPT ;  /* 0x0000000b0d00728c */ /* 0x000fe2000bf06270 */
[----:B------:R-:W-:Y:S01]  /*7a00*/  ISETP.LE.OR P0, PT, R10, UR13, P0 ;  /* 0x0000000d0a007c0c */ /* 0x000fe20008703670 */
[----:B------:R-:W-:Y:S02]  /*7a10*/  ULEA UR4, UR8, UR4, 0x2 ;  /* 0x0000000408047291 */ /* 0x000fe4000f8e10ff */
[----:B------:R-:W-:Y:S01]  /*7a20*/  UISETP.GE.OR UP0, UPT, UR37, UR12, UP0 ;  /* 0x0000000c2500728c */ /* 0x000fe20008706670 */
[----:B------:R-:W-:-:S03]  /*7a30*/  PLOP3.LUT P1, PT, P0, P1, PT, 0xf2, 0x2f ;  /* 0x00000000002f781c */ /* 0x000fc60000723e72 */
[----:B------:R-:W-:Y:S01]  /*7a40*/  UISETP.LT.OR UP0, UPT, UR10, 0x1, UP0 ;  /* 0x000000010a00788c */ /* 0x000fe20008701670 */
[----:B------:R-:W-:-:S05]  /*7a50*/  ISETP.NE.OR P3, PT, R0, RZ, P1 ;  /* 0x000000ff0000720c */ /* 0x000fca0000f65670 */
[----:B------:R-:W-:-:S04]  /*7a60*/  PLOP3.LUT P2, PT, PT, PT, UP0, 0x80, 0x8 ;  /* 0x000000000008781c */ /* 0x000fc80003f4f008 */
[----:B------:R-:W-:-:S04]  /*7a70*/  ISETP.NE.OR P2, PT, R0, RZ, P2 ;  /* 0x000000ff0000720c */ /* 0x000fc80001745670 */
[----:B------:R-:W-:-:S04]  /*7a80*/  @!P3 IADD3 R7, P1, PT, R21, UR38, RZ ;  /* 0x000000261507bc10 */ /* 0x000fc8000ff3e0ff */
[----:B-1----:R-:W-:Y:S02]  /*7a90*/  @!P3 LEA.HI.X.SX32 R5, R21, UR6, 0x1, P1 ;  /* 0x000000061505bc11 */ /* 0x002fe400088f0eff */
[----:B------:R-:W-:-:S03]  /*7aa0*/  @!P3 LEA R22, P1, R7, R14, 0x2 ;  /* 0x0000000e0716b211 */ /* 0x000fc600078210ff */
[C---:B------:R-:W-:Y:S02]  /*7ab0*/  @!P2 IADD3 R19, P0, PT, R4.reuse, UR37, RZ ;  /* 0x000000250413ac10 */ /* 0x040fe4000ff1e0ff */
[----:B------:R-:W-:Y:S01]  /*7ac0*/  @!P3 LEA.HI.X R23, R7, R15, R5, 0x2, P1 ;  /* 0x0000000f0717b211 */ /* 0x000fe200008f1405 */
[----:B------:R-:W-:Y:S01]  /*7ad0*/  IMAD.U32 R5, RZ, RZ, UR4 ;  /* 0x00000004ff057e24 */ /* 0x000fe2000f8e00ff */
[----:B------:R-:W-:Y:S02]  /*7ae0*/  @!P2 LEA.HI.X.SX32 R17, R4, UR7, 0x1, P0 ;  /* 0x000000070411ac11 */ /* 0x000fe400080f0eff */
[C---:B------:R-:W-:Y:S02]  /*7af0*/  @!P2 LEA R16, P0, R19.reuse, R12, 0x2 ;  /* 0x0000000c1310a211 */ /* 0x040fe400078010ff */
[----:B------:R-:W-:Y:S01]  /*7b00*/  @!PT LDS RZ, [RZ] ;  /* 0x00000000fffff984 */ /* 0x000fe20000000800 */
[----:B------:R-:W-:Y:S01]  /*7b10*/  @!PT LDS RZ, [RZ] ;  /* 0x00000000fffff984 */ /* 0x000fe20000000800 */
[----:B------:R-:W-:Y:S01]  /*7b20*/  @!PT LDS RZ, [RZ] ;  /* 0x00000000fffff984 */ /* 0x000fe20000000800 */
[----:B------:R1:W-:Y:S02]  /*7b30*/  @!P3 LDGSTS.E.LTC128B [R5+0x30800], desc[UR40][R22.64] ;  /* 0x308000001605bfae */ /* 0x0003e4000b9a1228 */
[----:B------:R-:W-:-:S05]  /*7b40*/  @!P2 LEA.HI.X R17, R19, R13, R17, 0x2, P0 ;  /* 0x0000000d1311a211 */ /* 0x000fca00000f1411 */
[----:B------:R1:W-:Y:S01]  /*7b50*/  @!P2 LDGSTS.E.LTC128B [R5+0x30820], desc[UR40][R16.64] ;  /* 0x308200001005afae */ /* 0x0003e2000b9a1228 */
[----:B------:R-:W-:-:S03]  /*7b60*/  NOP ;  /* 0x0000000000007918 */ /* 0x000fc60000000000 */
[----:B------:R-:W-:Y:S01]  /*7b70*/  ARRIVES.LDGSTSBAR.64.ARVCNT [UR5+0x50] ;  /* 0x00005000ff0079b0 */ /* 0x000fe20008001a05 */
[----:B------:R-:W-:Y:S01]  /*7b80*/  NOP ;  /* 0x0000000000007918 */ /* 0x000fe20000000000 */
[----:B------:R-:W-:Y:S05]  /*7b90*/  BRA.U !UP1, `(.L_x_98) ;  /* 0x0000000109047547 */ /* 0x000fea000b800000 */
[----:B------:R-:W-:Y:S05]  /*7ba0*/  BPT.TRAP 0x1 ;  /* 0x000000040000795c */ /* 0x000fea0000300000 */
.L_x_98:
[----:B------:R-:W-:Y:S01]  /*7bb0*/  VIADD R6, R6, 0x1 ;  /* 0x0000000106067836 */ /* 0x000fe20000000000 */
[----:B------:R-:W-:Y:S01]  /*7bc0*/  UIADD3 UR8, UPT, UPT, UR8, 0x1, URZ ;  /* 0x0000000108087890 */ /* 0x000fe2000fffe0ff */
[----:B------:R-:W-:Y:S01]  /*7bd0*/  SYNCS.ARRIVE.TRANS64.A1T0 RZ, [UR5+0x50], RZ ;  /* 0x000050ffffff79a7 */ /* 0x000fe20008100005 */
[----:B------:R-:W-:Y:S01]  /*7be0*/  UIADD3 UR13, UPT, UPT, UR13, 0x1, URZ ;  /* 0x000000010d0d7890 */ /* 0x000fe2000fffe0ff */
[----:B------:R-:W-:Y:S01]  /*7bf0*/  IADD3 R21, PT, PT, R8, R21, RZ ;  /* 0x0000001508157210 */ /* 0x000fe20007ffe0ff */
[----:B------:R-:W-:Y:S01]  /*7c00*/  UISETP.NE.AND UP0, UPT, UR8, 0x5, UPT ;  /* 0x000000050800788c */ /* 0x000fe2000bf05270 */
[----:B------:R-:W-:Y:S01]  /*7c10*/  ISETP.NE.AND P0, PT, R6, RZ, PT ;  /* 0x000000ff0600720c */ /* 0x000fe20003f05270 */
[----:B------:R-:W-:Y:S02]  /*7c20*/  IMAD.IADD R4, R3, 0x1, R4 ;  /* 0x0000000103047824 */ /* 0x000fe400078e0204 */
[----:B------:R-:W-:Y:S02]  /*7c30*/  USEL UR4, URZ, 0x1, UP0 ;  /* 0x00000001ff047887 */ /* 0x000fe40008000000 */
[----:B------:R-:W-:-:S02]  /*7c40*/  USEL UR8, UR8, URZ, UP0 ;  /* 0x000000ff08087287 */ /* 0x000fc40008000000 */
[----:B------:R-:W-:Y:S01]  /*7c50*/  ULOP3.LUT UR9, UR9, UR4, URZ, 0x3c, !UPT ;  /* 0x0000000409097292 */ /* 0x000fe2000f8e3cff */
[----:B------:R-:W-:-:S05]  /*7c60*/  NOP ;  /* 0x0000000000007918 */ /* 0x000fca0000000000 */
[----:B------:R-:W-:Y:S06]  /*7c70*/  @P0 BRA `(.L_x_99) ;  /* 0xfffffffc00280947 */ /* 0x000fec000383ffff */
.L_x_95:
[----:B------:R-:W-:Y:S01]  /*7c80*/  UISETP.NE.AND UP0, UPT, UR39, 0x1, UPT ;  /* 0x000000012700788c */ /* 0x000fe2000bf05270 */
[----:B------:R-:W-:-:S08]  /*7c90*/  NOP ;  /* 0x0000000000007918 */ /* 0x000fd00000000000 */
[----:B------:R-:W-:Y:S05]  /*7ca0*/  BRA.U UP0, `(.L_x_100) ;  /* 0x0000000100047547 */ /* 0x000fea000b800000 */
[----:B------:R-:W-:Y:S05]  /*7cb0*/  BPT.TRAP 0x1 ;  /* 0x000000040000795c */ /* 0x000fea0000300000 */
.L_x_100:
[----:B------:R-:W2:Y:S01]  /*7cc0*/  S2UR UR6, SR_CgaCtaId ;  /* 0x00000000000679c3 */ /* 0x000ea20000008800 */
[----:B------:R-:W-:Y:S01]  /*7cd0*/  UMOV UR5, 0x400 ;  /* 0x0000040000057882 */ /* 0x000fe20000000000 */
[----:B-1----:R-:W-:Y:S01]  /*7ce0*/  SHF.L.U32 R5, R2, 0x1f, RZ ;  /* 0x0000001f02057819 */ /* 0x002fe200000006ff */
[----:B--2---:R-:W-:-:S09]  /*7cf0*/  ULEA UR5, UR6, UR5, 0x18 ;  /* 0x0000000506057291 */ /* 0x004fd2000f8ec0ff */
[----:B------:R-:W1:Y:S02]  /*7d00*/  SYNCS.PHASECHK.TRANS64.TRYWAIT P0, [UR5+0x110], R5 ;  /* 0x00011005ff0075a7 */ /* 0x000e640008001105 */
[----:B-1----:R-:W-:Y:S05]  /*7d10*/  @!P0 BRA `(.L_x_101) ;  /* 0x0000008000c88947 */ /* 0x002fea0003800000 */
.L_x_225:
[----:B-1----:R-:W1:Y:S01]  /*7d20*/  LDS.128 R4, [UR5+0x150] ;  /* 0x00015005ff047984 */ /* 0x002e620008000c00 */
[----:B------:R-:W-:Y:S01]  /*7d30*/  @!PT LDS RZ, [RZ] ;  /* 0x00000000fffff984 */ /* 0x000fe20000000800 */
[----:B------:R-:W-:Y:S01]  /*7d40*/  @!PT LDS RZ, [RZ] ;  /* 0x00000000fffff984 */ /* 0x000fe20000000800 */
[----:B------:R-:W-:Y:S01]  /*7d50*/  @!PT LDS RZ, [RZ] ;  /* 0x00000000fffff984 */ /* 0x000fe20000000800 */
[----:B------:R-:W-:Y:S01]  /*7d60*/  @!PT LDS RZ, [RZ] ;  /* 0x00000000fffff984 */ /* 0x000fe20000000800 */
[----:B------:R2:W-:Y:S06]  /*7d70*/  MEMBAR.ALL.CTA ;  /* 0x0000000000007992 */ /* 0x0005ec0000008000 */
[----:B--2---:R-:W2:Y:S01]  /*7d80*/  FENCE.VIEW.ASYNC.S ;  /* 0x00000000000073c6 */ /* 0x004ea20000000000 */
[----:B-1----:R-:W-:Y:S02]  /*7d90*/  R2UR UR7, R6 ;  /* 0x00000000060772ca */ /* 0x002fe400000e0000 */
[----:B------:R-:W-:-:S02]  /*7da0*/  R2UR UR38, R4 ;  /* 0x00000000042672ca */ /* 0x000fc400000e0000 */
[----:B------:R-:W-:Y:S01]  /*7db0*/  R2UR UR37, R5 ;  /* 0x00000000052572ca */ /* 0x000fe200000e0000 */
[----:B--2---:R-:W-:-:S14]  /*7dc0*/  BRA.U UP0, `(.L_x_102) ;  /* 0x0000000100047547 */ /* 0x004fdc000b800000 */
[----:B------:R-:W-:Y:S05]  /*7dd0*/  BPT.TRAP 0x1 ;  /* 0x000000040000795c */ /* 0x000fea0000300000 */
.L_x_102:
[----:B------:R-:W-:Y:S01]  /*7de0*/  UIADD3 UR4, UPT, UPT, UR5, 0x118, URZ ;  /* 0x0000011805047890 */ /* 0x000fe2000fffe0ff */
[----:B------:R-:W-:Y:S01]  /*7df0*/  ISETP.NE.AND P0, PT, R7, RZ, PT ;  /* 0x000000ff0700720c */ /* 0x000fe20003f05270 */
[----:B------:R-:W-:Y:S01]  /*7e00*/  UISETP.EQ.AND UP0, UPT, UR36, UR7, UPT ;  /* 0x000000072400728c */ /* 0x000fe2000bf02270 */
[----:B------:R-:W-:Y:S01]  /*7e10*/  LOP3.LUT R2, R2, 0x1, RZ, 0x3c, !PT ;  /* 0x0000000102027812 */ /* 0x000fe200078e3cff */
[----:B------:R-:W-:Y:S01]  /*7e20*/  UPRMT UR4, UR6, 0x654, UR4 ;  /* 0x0000065406047896 */ /* 0x000fe20008000004 */
[----:B------:R-:W-:-:S08]  /*7e30*/  UMOV UR36, UR7 ;  /* 0x0000000700247c82 */ /* 0x000fd00008000000 */
[----:B------:R-:W-:Y:S01]  /*7e40*/  SYNCS.ARRIVE.TRANS64.RED.A1T0 RZ, [UR4], RZ ;  /* 0x000000ffffff79a7 */ /* 0x000fe20008100404 */
[----:B------:R-:W-:Y:S05]  /*7e50*/  @P0 BRA `(.L_x_103) ;  /* 0xfffffff400d80947 */ /* 0x000fea000383ffff */
[----:B------:R-:W-:-:S09]  /*7e60*/  UISETP.NE.AND UP1, UPT, UR39, 0x8, UPT ;  /* 0x000000082700788c */ /* 0x000fd2000bf25270 */
[----:B------:R-:W-:Y:S05]  /*7e70*/  BRA.U !UP1, `(.L_x_104) ;  /* 0x0000000109047547 */ /* 0x000fea000b800000 */
[----:B------:R-:W-:Y:S05]  /*7e80*/  BPT.TRAP 0x1 ;  /* 0x000000040000795c */ /* 0x000fea0000300000 */
.L_x_104:
[----:B------:R-:W-:Y:S01]  /*7e90*/  ULEA UR4, UR8, UR5, 0x3 ;  /* 0x0000000508047291 */ /* 0x000fe2000f8e18ff */
[----:B-----5:R-:W-:Y:S01]  /*7ea0*/  MOV R3, UR9 ;  /* 0x0000000900037c02 */ /* 0x020fe20008000f00 */
[----:B------:R-:W-:-:S03]  /*7eb0*/  UIADD3 UR8, UPT, UPT, UR8, 0x1, URZ ;  /* 0x0000000108087890 */ /* 0x000fc6000fffe0ff */
[----:B------:R-:W-:-:S04]  /*7ec0*/  SHF.L.U32 R3, R3, 0x1f, RZ ;  /* 0x0000001f03037819 */ /* 0x000fc800000006ff */
[----:B------:R-:W1:Y:S02]  /*7ed0*/  SYNCS.PHASECHK.TRANS64.TRYWAIT P0, [UR4+0x78], R3 ;  /* 0x00007803ff0075a7 */ /* 0x000e640008001104 */
[----:B-1----:R-:W-:Y:S05]  /*7ee0*/  @!P0 BRA `(.L_x_105) ;  /* 0x00000080006c8947 */ /* 0x002fea0003800000 */
.L_x_227:
[----:B------:R-:W-:Y:S05]  /*7ef0*/  BRA.U !UP1, `(.L_x_106) ;  /* 0x0000000109047547 */ /* 0x000fea000b800000 */
[----:B------:R-:W-:Y:S05]  /*7f00*/  BPT.TRAP 0x1 ;  /* 0x000000040000795c */ /* 0x000fea0000300000 */
.L_x_106:
[----:B------:R-:W-:-:S04]  /*7f10*/  UISETP.NE.AND UP0, UPT, UR8, 0x5, UPT ;  /* 0x000000050800788c */ /* 0x000fc8000bf05270 */
[----:B------:R-:W-:Y:S02]  /*7f20*/  USEL UR7, URZ, 0x1, UP0 ;  /* 0x00000001ff077887 */ /* 0x000fe40008000000 */
[----:B------:R-:W-:Y:S02]  /*7f30*/  USEL UR4, UR8, URZ, UP0 ;  /* 0x000000ff08047287 */ /* 0x000fe40008000000 */
[----:B------:R-:W-:Y:S02]  /*7f40*/  ULOP3.LUT UR7, UR9, UR7, URZ, 0x3c, !UPT ;  /* 0x0000000709077292 */ /* 0x000fe4000f8e3cff */
[----:B------:R-:W-:Y:S02]  /*7f50*/  ULEA UR6, UR4, UR5, 0x3 ;  /* 0x0000000504067291 */ /* 0x000fe4000f8e18ff */
[----:B------:R-:W-:Y:S02]  /*7f60*/  UIADD3 UR4, UPT, UPT, UR4, 0x1, URZ ;  /* 0x0000000104047890 */ /* 0x000fe4000fffe0ff */
[----:B-1----:R-:W-:-:S04]  /*7f70*/  MOV R3, UR7 ;  /* 0x0000000700037c02 */ /* 0x002fc80008000f00 */
[----:B------:R-:W-:-:S04]  /*7f80*/  SHF.L.U32 R3, R3, 0x1f, RZ ;  /* 0x0000001f03037819 */ /* 0x000fc800000006ff */
[----:B------:R-:W1:Y:S02]  /*7f90*/  SYNCS.PHASECHK.TRANS64.TRYWAIT P0, [UR6+0x78], R3 ;  /* 0x00007803ff0075a7 */ /* 0x000e640008001106 */
[----:B-1----:R-:W-:Y:S05]  /*7fa0*/  @!P0 BRA `(.L_x_107) ;  /* 0x0000008000548947 */ /* 0x002fea0003800000 */
.L_x_229:
[----:B------:R-:W-:Y:S05]  /*7fb0*/  BRA.U !UP1, `(.L_x_108) ;  /* 0x0000000109047547 */ /* 0x000fea000b800000 */
[----:B------:R-:W-:Y:S05]  /*7fc0*/  BPT.TRAP 0x1 ;  /* 0x000000040000795c */ /* 0x000fea0000300000 */
.L_x_108:
        /* <DEDUP_REMOVED lines=10> */
.L_x_231:
[----:B------:R-:W-:Y:S05]  /*8070*/  BRA.U !UP1, `(.L_x_110) ;  /* 0x0000000109047547 */ /* 0x000fea000b800000 */
[----:B------:R-:W-:Y:S05]  /*8080*/  BPT.TRAP 0x1 ;  /* 0x000000040000795c */ /* 0x000fea0000300000 */
.L_x_110:
        /* <DEDUP_REMOVED lines=10> */
.L_x_233:
[----:B------:R-:W-:Y:S05]  /*8130*/  BRA.U !UP1, `(.L_x_112) ;  /* 0x0000000109047547 */ /* 0x000fea000b800000 */
[----:B------:R-:W-:Y:S05]  /*8140*/  BPT.TRAP 0x1 ;  /* 0x000000040000795c */ /* 0x000fea0000300000 */
.L_x_112:
[----:B------:R-:W-:-:S04]  /*8150*/  UISETP.NE.AND UP0, UPT, UR4, 0x5, UPT ;  /* 0x000000050400788c */ /* 0x000fc8000bf05270 */
[----:B------:R-:W-:Y:S02]  /*8160*/  USEL UR6, URZ, 0x1, UP0 ;  /* 0x00000001ff067887 */ /* 0x000fe40008000000 */
[----:B------:R-:W-:Y:S02]  /*8170*/  USEL UR4, UR4, URZ, UP0 ;  /* 0x000000ff04047287 */ /* 0x000fe40008000000 */
[----:B------:R-:W-:Y:S02]  /*8180*/  ULOP3.LUT UR6, UR7, UR6, URZ, 0x3c, !UPT ;  /* 0x0000000607067292 */ /* 0x000fe4000f8e3cff */
[----:B------:R-:W-:-:S04]  /*8190*/  ULEA UR4, UR4, UR5, 0x3 ;  /* 0x0000000504047291 */ /* 0x000fc8000f8e18ff */
[----:B------:R-:W-:Y:S02]  /*81a0*/  IMAD.U32 R2, RZ, RZ, UR6 ;  /* 0x00000006ff027e24 */ /* 0x000fe4000f8e00ff */
[----:B-1----:R-:W-:-:S03]  /*81b0*/  MOV R0, UR4 ;  /* 0x0000000400007c02 */ /* 0x002fc60008000f00 */
[----:B------:R-:W-:-:S07]  /*81c0*/  SHF.L.U32 R3, R2, 0x1f, RZ ;  /* 0x0000001f02037819 */ /* 0x000fce00000006ff */
.L_x_113:
[----:B-1----:R1:W2:Y:S02]  /*81d0*/  SYNCS.PHASECHK.TRANS64.TRYWAIT P0, [R0+URZ+0x78], R3 ;  /* 0x00007803000075a7 */ /* 0x0022a400080011ff */
[----:B--2---:R-:W-:Y:S05]  /*81e0*/  @!P0 NANOSLEEP.SYNCS 0x989680 ;  /* 0x009896800000895d */ /* 0x004fea0003900000 */
[----:B------:R-:W2:Y:S02]  /*81f0*/  @!P0 SYNCS.PHASECHK.TRANS64 P0, [R0+URZ+0x78], R3 ;  /* 0x00007803000085a7 */ /* 0x000ea400080010ff */
[----:B--2---:R-:W-:Y:S05]  /*8200*/  @P0 EXIT ;  /* 0x000000000000094d */ /* 0x004fea0003800000 */
[----:B------:R-:W-:Y:S05]  /*8210*/  BRA `(.L_x_113) ;  /* 0xfffffffc00ec7947 */ /* 0x000fea000383ffff */
.L_x_94:
[----:B------:R-:W-:-:S08]  /*8220*/  NOP ;  /* 0x0000000000007918 */ /* 0x000fd00000000000 */
[----:B-----5:R-:W-:-:S00]  /*8230*/  USETMAXREG.DEALLOC.CTAPOOL 0x30 ;  /* 0x00000030000079c8 */ /* 0x020fc000080e0500 */
[----:B------:R-:W-:Y:S05]  /*8240*/  EXIT ;  /* 0x000000000000794d */ /* 0x000fea0003800000 */
.L_x_264:
[----:B------:R-:W-:-:S08]  /*8250*/  NOP ;  /* 0x0000000000007918 */ /* 0x000fd00000000000 */
[----:B------:R-:W1:-:S00]  /*8260*/  USETMAXREG.DEALLOC.CTAPOOL 0x30 ;  /* 0x00000030000079c8 */ /* 0x000e4000080e0500 */
[----:B-1----:R-:W1:Y:S01]  /*8270*/  LDC.64 R32, c[0x0][0x900] ;  /* 0x00024000ff207b82 */ /* 0x002e620000000a00 */
[----:B------:R-:W-:Y:S02]  /*8280*/  ELECT P0, URZ, PT ;  /* 0x0000000000ff782f */ /* 0x000fe40003800000 */
[----:B------:R-:W-:Y:S01]  /*8290*/  PLOP3.LUT P2, PT, PT, PT, PT, 0x8, 0x80 ;  /* 0x000000000080781c */ /* 0x000fe20003f4e170 */
[----:B------:R-:W-:Y:S01]  /*82a0*/  UMOV UR20, 0x400 ;  /* 0x0000040000147882 */ /* 0x000fe20000000000 */
[----:B------:R-:W2:Y:S01]  /*82b0*/  LDCU.64 UR4, c[0x0][0xb00] ;  /* 0x00016000ff0477ac */ /* 0x000ea20008000a00 */
[----:B------:R-:W-:Y:S02]  /*82c0*/  IMAD.MOV.U32 R0, RZ, RZ, RZ ;  /* 0x000000ffff007224 */ /* 0x000fe400078e00ff */
[----:B------:R-:W1:Y:S01]  /*82d0*/  LDC.64 R34, c[0x0][0x908] ;  /* 0x00024200ff227b82 */ /* 0x000e620000000a00 */
[----:B------:R-:W-:Y:S02]  /*82e0*/  ULEA UR20, UR12, UR20, 0x18 ;  /* 0x000000140c147291 */ /* 0x000fe4000f8ec0ff */
[----:B------:R-:W-:-:S02]  /*82f0*/  UISETP.NE.AND UP0, UPT, UR24, URZ, UPT ;  /* 0x000000ff1800728c */ /* 0x000fc4000bf05270 */
[----:B------:R-:W-:Y:S01]  /*8300*/  UIMAD UR32, UR42, 0xc, URZ ;  /* 0x0000000c2a2078a4 */ /* 0x000fe2000f8e02ff */
[----:B------:R-:W3:Y:S02]  /*8310*/  LDCU.64 UR26, c[0x0][0x390] ;  /* 0x00007200ff1a77ac */ /* 0x000ee40008000a00 */
[----:B------:R-:W4:Y:S01]  /*8320*/  LDC.64 R28, c[0x0][0x910] ;  /* 0x00024400ff1c7b82 */ /* 0x000f220000000a00 */
[----:B------:R-:W1:Y:S01]  /*8330*/  LDCU.64 UR30, c[0x0][0x890] ;  /* 0x00011200ff1e77ac */ /* 0x000e620008000a00 */
[----:B------:R-:W1:Y:S06]  /*8340*/  LDCU UR21, c[0x0][0x898] ;  /* 0x00011300ff1577ac */ /* 0x000e6c0008000800 */
[----:B------:R-:W4:Y:S01]  /*8350*/  LDC.64 R30, c[0x0][0x918] ;  /* 0x00024600ff1e7b82 */ /* 0x000f220000000a00 */
[----:B------:R-:W1:Y:S01]  /*8360*/  LDCU.64 UR28, c[0x0][0x888] ;  /* 0x00011100ff1c77ac */ /* 0x000e620008000a00 */
[----:B------:R-:W1:Y:S06]  /*8370*/  LDCU UR22, c[0x0][0x880] ;  /* 0x00011000ff1677ac */ /* 0x000e6c0008000800 */
[----:B------:R-:W5:Y:S01]  /*8380*/  LDC.64 R24, c[0x0][0x920] ;  /* 0x00024800ff187b82 */ /* 0x000f620000000a00 */
[----:B-1----:R-:W-:Y:S01]  /*8390*/  @P0 STS.128 [UR20+0x180], R32 ;  /* 0x00018020ff000988 */ /* 0x002fe20008000c14 */
[----:B------:R-:W1:Y:S01]  /*83a0*/  LDCU.64 UR14, c[0x0][0x890] ;  /* 0x00011200ff0e77ac */ /* 0x000e620008000a00 */
[----:B------:R-:W1:Y:S05]  /*83b0*/  LDCU.64 UR12, c[0x0][0x888] ;  /* 0x00011100ff0c77ac */ /* 0x000e6a0008000a00 */
[----:B------:R-:W5:Y:S01]  /*83c0*/  LDC.64 R26, c[0x0][0x928] ;  /* 0x00024a00ff1a7b82 */ /* 0x000f620000000a00 */
[----:B------:R-:W1:Y:S01]  /*83d0*/  LDCU.64 UR18, c[0x0][0xb08] ;  /* 0x00016100ff1277ac */ /* 0x000e620008000a00 */
[----:B------:R-:W1:Y:S06]  /*83e0*/  LDCU.64 UR16, c[0x0][0xb10] ;  /* 0x00016200ff1077ac */ /* 0x000e6c0008000a00 */
[----:B------:R-:W3:Y:S01]  /*83f0*/  LDC.64 R20, c[0x0][0x930] ;  /* 0x00024c00ff147b82 */ /* 0x000ee20000000a00 */
[----:B----4-:R-:W-:Y:S01]  /*8400*/  @P0 STS.128 [UR20+0x190], R28 ;  /* 0x0001901cff000988 */ /* 0x010fe20008000c14 */
[----:B------:R-:W-:-:S02]  /*8410*/  USEL UR24, URZ, 0x1, UP0 ;  /* 0x00000001ff187887 */ /* 0x000fc40008000000 */
[----:B--2---:R-:W-:Y:S02]  /*8420*/  UIMAD.WIDE.U32 UR32, UR32, 0x80, UR4 ;  /* 0x00000080202078a5 */ /* 0x004fe4000f8e0004 */
[----:B------:R-:W-:Y:S02]  /*8430*/  UPLOP3.LUT UP2, UPT, UPT, UPT, UPT, 0x40, 0x4 ;  /* 0x000000000004789c */ /* 0x000fe40003f4e870 */
[----:B------:R-:W3:Y:S08]  /*8440*/  LDC.64 R22, c[0x0][0x938] ;  /* 0x00024e00ff167b82 */ /* 0x000ef00000000a00 */
[----:B------:R-:W2:Y:S01]  /*8450*/  LDC.64 R16, c[0x0][0x940] ;  /* 0x00025000ff107b82 */ /* 0x000ea20000000a00 */
[----:B-----5:R-:W-:Y:S07]  /*8460*/  @P0 STS.128 [UR20+0x1a0], R24 ;  /* 0x0001a018ff000988 */ /* 0x020fee0008000c14 */
[----:B------:R-:W2:Y:S08]  /*8470*/  LDC.64 R18, c[0x0][0x948] ;  /* 0x00025200ff127b82 */ /* 0x000eb00000000a00 */
[----:B------:R-:W4:Y:S01]  /*8480*/  LDC.64 R12, c[0x0][0x950] ;  /* 0x00025400ff0c7b82 */ /* 0x000f220000000a00 */
[----:B---3--:R-:W-:Y:S07]  /*8490*/  @P0 STS.128 [UR20+0x1b0], R20 ;  /* 0x0001b014ff000988 */ /* 0x008fee0008000c14 */
[----:B------:R-:W4:Y:S08]  /*84a0*/  LDC.64 R14, c[0x0][0x958] ;  /* 0x00025600ff0e7b82 */ /* 0x000f300000000a00 */
[----:B------:R-:W3:Y:S01]  /*84b0*/  LDC.64 R8, c[0x0][0x960] ;  /* 0x00025800ff087b82 */ /* 0x000ee20000000a00 */
[----:B--2---:R-:W-:Y:S07]  /*84c0*/  @P0 STS.128 [UR20+0x1c0], R16 ;  /* 0x0001c010ff000988 */ /* 0x004fee0008000c14 */
[----:B------:R-:W3:Y:S08]  /*84d0*/  LDC.64 R10, c[0x0][0x968] ;  /* 0x00025a00ff0a7b82 */ /* 0x000ef00000000a00 */
[----:B------:R-:W2:Y:S01]  /*84e0*/  LDC.64 R4, c[0x0][0x970] ;  /* 0x00025c00ff047b82 */ /* 0x000ea20000000a00 */
[----:B----4-:R-:W-:Y:S07]  /*84f0*/  @P0 STS.128 [UR20+0x1d0], R12 ;  /* 0x0001d00cff000988 */ /* 0x010fee0008000c14 */
[----:B------:R-:W2:Y:S01]  /*8500*/  LDC.64 R6, c[0x0][0x978] ;  /* 0x00025e00ff067b82 */ /* 0x000ea20000000a00 */
[----:B---3--:R3:W-:Y:S04]  /*8510*/  @P0 STS.128 [UR20+0x1e0], R8 ;  /* 0x0001e008ff000988 */ /* 0x0087e80008000c14 */
[----:B--2---:R2:W-:Y:S01]  /*8520*/  @P0 STS.128 [UR20+0x1f0], R4 ;  /* 0x0001f004ff000988 */ /* 0x0045e20008000c14 */
[----:B------:R-:W-:Y:S01]  /*8530*/  NOP ;  /* 0x0000000000007918 */ /* 0x000fe20000000000 */
[----:B------:R-:W-:Y:S01]  /*8540*/  SYNCS.ARRIVE.TRANS64.A1T0 RZ, [UR20+0x140], RZ ;  /* 0x000140ffffff79a7 */ /* 0x000fe20008100014 */
[----:B-1-3--:R-:W-:-:S07]  /*8550*/  IMAD.MOV.U32 R8, RZ, RZ, 0x1 ;  /* 0x00000001ff087424 */ /* 0x00afce00078e00ff */
.L_x_139:
[----:B-1-34-:R-:W-:Y:S05]  /*8560*/  @P2 BRA `(.L_x_114) ;  /* 0x00000004003c2947 */ /* 0x01afea0003800000 */
[----:B------:R-:W1:Y:S01]  /*8570*/  S2R R9, SR_LANEID ;  /* 0x0000000000097919 */ /* 0x000e620000000000 */
[----:B------:R-:W-:Y:S01]  /*8580*/  ELECT P0, URZ, PT ;  /* 0x0000000000ff782f */ /* 0x000fe20003800000 */
[----:B------:R-:W-:Y:S01]  /*8590*/  IMAD.U32 R10, RZ, RZ, UR20 ;  /* 0x00000014ff0a7e24 */ /* 0x000fe2000f8e00ff */
[----:B------:R-:W-:Y:S01]  /*85a0*/  BSSY.RECONVERGENT B0, `(.L_x_115) ;  /* 0x0000040000007945 */ /* 0x000fe20003800200 */
[----:B-1----:R-:W-:-:S05]  /*85b0*/  IMAD.SHL.U32 R9, R9, 0x4, RZ ;  /* 0x0000000409097824 */ /* 0x002fca00078e00ff */
[----:B------:R-:W-:-:S05]  /*85c0*/  IADD3 R10, PT, PT, R9, 0x180, R10 ;  /* 0x00000180090a7810 */ /* 0x000fca0007ffe00a */
[----:B------:R-:W-:Y:S05]  /*85d0*/  @!P0 BRA `(.L_x_116) ;  /* 0x0000000000f08947 */ /* 0x000fea0003800000 */
[----:B------:R-:W-:Y:S02]  /*85e0*/  UISETP.NE.U32.AND UP0, UPT, UR16, URZ, UPT ;  /* 0x000000ff1000728c */ /* 0x000fe4000bf05070 */
[----:B------:R-:W-:Y:S02]  /*85f0*/  UIMAD.WIDE UR6, UR36, 0xc, UR26 ;  /* 0x0000000c240678a5 */ /* 0x000fe4000f8e021a */
[----:B------:R-:W-:-:S04]  /*8600*/  UISETP.NE.AND.EX UP0, UPT, UR17, URZ, UPT, UP0 ;  /* 0x000000ff1100728c */ /* 0x000fc8000bf05300 */
[----:B------:R-:W-:Y:S02]  /*8610*/  IMAD.U32 R3, RZ, RZ, UR7 ;  /* 0x00000007ff037e24 */ /* 0x000fe4000f8e00ff */
[----:B------:R-:W-:Y:S01]  /*8620*/  IMAD.U32 R2, RZ, RZ, UR6 ;  /* 0x00000006ff027e24 */ /* 0x000fe2000f8e00ff */
[----:B------:R-:W-:-:S04]  /*8630*/  PLOP3.LUT P0, PT, PT, PT, UP0, 0x80, 0x8 ;  /* 0x000000000008781c */ /* 0x000fc80003f0f008 */
[----:B------:R-:W1:Y:S01]  /*8640*/  @UP0 LDCU.64 UR4, c[0x0][0xb10] ;  /* 0x00016200ff0407ac */ /* 0x000e620008000a00 */
[----:B------:R3:W4:Y:S01]  /*8650*/  LDG.E R3, desc[UR40][R2.64] ;  /* 0x0000002802037981 */ /* 0x000722000c1e1900 */
[----:B-1----:R-:W-:-:S06]  /*8660*/  @UP0 UIMAD.WIDE UR4, UR36, 0x8, UR4 ;  /* 0x00000008240408a5 */ /* 0x002fcc000f8e0204 */
[----:B--2---:R-:W-:Y:S02]  /*8670*/  IMAD.U32 R6, RZ, RZ, UR4 ;  /* 0x00000004ff067e24 */ /* 0x004fe4000f8e00ff */
[----:B------:R-:W-:Y:S01]  /*8680*/  IMAD.U32 R7, RZ, RZ, UR5 ;  /* 0x00000005ff077e24 */ /* 0x000fe2000f8e00ff */
[----:B------:R-:W-:Y:S01]  /*8690*/  UISETP.NE.U32.AND UP1, UPT, UR18, URZ, UPT ;  /* 0x000000ff1200728c */ /* 0x000fe2000bf25070 */
[----:B------:R-:W-:Y:S01]  /*86a0*/  IMAD.U32 R5, RZ, RZ, UR7 ;  /* 0x00000007ff057e24 */ /* 0x000fe2000f8e00ff */
[----:B---3--:R-:W1:Y:S04]  /*86b0*/  LDS R2, [UR20+0x19c] ;  /* 0x00019c14ff027984 */ /* 0x008e680008000800 */
[----:B------:R-:W2:Y:S01]  /*86c0*/  @P0 LDG.E.64 R6, desc[UR40][R6.64] ;  /* 0x0000002806060981 */ /* 0x000ea2000c1e1b00 */
[----:B------:R-:W-:-:S11]  /*86d0*/  UISETP.NE.AND.EX UP1, UPT, UR19, URZ, UPT, UP1 ;  /* 0x000000ff1300728c */ /* 0x000fd6000bf25310 */
[----:B------:R-:W3:Y:S01]  /*86e0*/  @UP1 LDCU.64 UR4, c[0x0][0xb08] ;  /* 0x00016100ff0417ac */ /* 0x000ee20008000a00 */
[----:B------:R-:W-:Y:S01]  /*86f0*/  PLOP3.LUT P1, PT, PT, PT, UP1, 0x80, 0x8 ;  /* 0x000000000008781c */ /* 0x000fe20003f2f018 */
[----:B------:R-:W-:-:S05]  /*8700*/  IMAD.U32 R4, RZ, RZ, UR6 ;  /* 0x00000006ff047e24 */ /* 0x000fca000f8e00ff */
[----:B------:R5:W5:Y:S01]  /*8710*/  LDG.E R5, desc[UR40][R4.64+0x4] ;  /* 0x0000042804057981 */ /* 0x000b62000c1e1900 */
[----:B---3--:R-:W-:-:S06]  /*8720*/  @UP1 UIMAD.WIDE UR4, UR36, 0x8, UR4 ;  /* 0x00000008240418a5 */ /* 0x008fcc000f8e0204 */
[----:B------:R-:W-:Y:S01]  /*8730*/  MOV R14, UR4 ;  /* 0x00000004000e7c02 */ /* 0x000fe20008000f00 */
[----:B------:R-:W-:-:S06]  /*8740*/  IMAD.U32 R15, RZ, RZ, UR5 ;  /* 0x00000005ff0f7e24 */ /* 0x000fcc000f8e00ff */
[----:B------:R-:W3:Y:S01]  /*8750*/  @P1 LDG.E.64 R14, desc[UR40][R14.64] ;  /* 0x000000280e0e1981 */ /* 0x000ee2000c1e1b00 */
[----:B-1----:R-:W-:-:S03]  /*8760*/  R2UR UR6, R2 ;  /* 0x00000000020672ca */ /* 0x002fc600000e0000 */
[----:B------:R-:W-:Y:S01]  /*8770*/  STS [UR20+0x1b0], RZ ;  /* 0x0001b0ffff007988 */ /* 0x000fe20008000814 */
[----:B----4-:R-:W-:-:S13]  /*8780*/  R2UR UR10, R3 ;  /* 0x00000000030a72ca */ /* 0x010fda00000e0000 */
[----:B------:R-:W-:Y:S01]  /*8790*/  USHF.R.S32.HI UR11, URZ, 0x1f, UR10 ;  /* 0x0000001fff0b7899 */ /* 0x000fe2000801140a */
[----:B--2---:R-:W-:-:S11]  /*87a0*/  @P0 R2UR UR9, R7 ;  /* 0x00000000070902ca */ /* 0x004fd600000e0000 */
[----:B------:R-:W-:Y:S02]  /*87b0*/  @!UP0 UMOV UR9, UR11 ;  /* 0x0000000b00098c82 */ /* 0x000fe40008000000 */
[----:B------:R-:W-:-:S04]  /*87c0*/  ULOP3.LUT UR4, UR9, 0x1fffffff, URZ, 0xc0, !UPT ;  /* 0x1fffffff09047892 */ /* 0x000fc8000f8ec0ff */
[----:B------:R-:W-:-:S04]  /*87d0*/  USHF.R.U32.HI UR5, URZ, 0x4, UR4 ;  /* 0x00000004ff057899 */ /* 0x000fc80008011604 */
[----:B------:R-:W-:-:S06]  /*87e0*/  ULOP3.LUT UR5, UR6, 0xf, UR5, 0xb8, !UPT ;  /* 0x0000000f06057892 */ /* 0x000fcc000f8eb805 */
[----:B-----5:R-:W-:-:S05]  /*87f0*/  IMAD.U32 R4, RZ, RZ, UR5 ;  /* 0x00000005ff047e24 */ /* 0x020fca000f8e00ff */
[----:B------:R-:W-:Y:S04]  /*8800*/  STS [UR20+0x19c], R4 ;  /* 0x00019c04ff007988 */ /* 0x000fe80008000814 */
[----:B------:R-:W1:Y:S01]  /*8810*/  LDS R2, [UR20+0x19c] ;  /* 0x00019c14ff027984 */ /* 0x000e620008000800 */
[----:B------:R-:W-:Y:S01]  /*8820*/  UIADD3 UR5, UPT, UPT, UR20, 0x180, URZ ;  /* 0x0000018014057890 */ /* 0x000fe2000fffe0ff */
[----:B-1----:R-:W-:-:S05]  /*8830*/  LOP3.LUT R7, R2, 0xf0, RZ, 0xb8, !PT ;  /* 0x000000f002077812 */ /* 0x002fca00078eb8ff */
[----:B------:R-:W-:Y:S04]  /*8840*/  STS [UR20+0x19c], R7 ;  /* 0x00019c07ff007988 */ /* 0x000fe80008000814 */
[----:B------:R-:W1:Y:S01]  /*8850*/  LDS R3, [UR20+0x19c] ;  /* 0x00019c14ff037984 */ /* 0x000e620008000800 */
[----:B------:R-:W-:-:S05]  /*8860*/  IMAD.U32 R2, RZ, RZ, UR5 ;  /* 0x00000005ff027e24 */ /* 0x000fca000f8e00ff */
[----:B------:R-:W-:Y:S02]  /*8870*/  SHF.R.U64 R2, R2, 0x4, RZ ;  /* 0x0000000402027819 */ /* 0x000fe400000012ff */
[----:B------:R-:W-:Y:S02]  /*8880*/  @P0 R2UR UR8, R6 ;  /* 0x00000000060802ca */ /* 0x000fe400000e0000 */
[----:B-1----:R-:W-:-:S05]  /*8890*/  LOP3.LUT R3, R3, 0xf00, RZ, 0xb8, !PT ;  /* 0x00000f0003037812 */ /* 0x002fca00078eb8ff */
[----:B------:R-:W-:Y:S04]  /*88a0*/  STS.64 [UR20+0x198], R2 ;  /* 0x00019802ff007988 */ /* 0x000fe80008000a14 */
[----:B------:R-:W1:Y:S01]  /*88b0*/  LDS R12, [UR20+0x19c] ;  /* 0x00019c14ff0c7984 */ /* 0x000e620008000800 */
[----:B------:R-:W-:Y:S01]  /*88c0*/  @!UP0 UMOV UR8, UR10 ;  /* 0x0000000a00088c82 */ /* 0x000fe20008000000 */
[----:B------:R-:W-:Y:S02]  /*88d0*/  UIADD3 UR5, UPT, UPT, UR10, -0x1, URZ ;  /* 0xffffffff0a057890 */ /* 0x000fe4000fffe0ff */
[----:B------:R-:W-:Y:S01]  /*88e0*/  USHF.R.U64 UR4, UR8, 0x4, UR4 ;  /* 0x0000000408047899 */ /* 0x000fe20008001204 */
[----:B------:R-:W-:Y:S02]  /*88f0*/  CS2R R6, SRZ ;  /* 0x0000000000067805 */ /* 0x000fe4000001ff00 */
[----:B------:R-:W-:Y:S01]  /*8900*/  IADD3 R5, PT, PT, R5, -0x1, RZ ;  /* 0xffffffff05057810 */ /* 0x000fe20007ffe0ff */
[----:B------:R-:W-:-:S02]  /*8910*/  IMAD.U32 R4, RZ, RZ, UR5 ;  /* 0x00000005ff047e24 */ /* 0x000fc4000f8e00ff */
[----:B------:R-:W-:Y:S01]  /*8920*/  IMAD.U32 R11, RZ, RZ, UR4 ;  /* 0x00000004ff0b7e24 */ /* 0x000fe2000f8e00ff */
[----:B------:R4:W-:Y:S04]  /*8930*/  STS [UR20+0x190], R2 ;  /* 0x00019002ff007988 */ /* 0x0009e80008000814 */
[----:B------:R4:W-:Y:S04]  /*8940*/  STS [UR20+0x194], R2 ;  /* 0x00019402ff007988 */ /* 0x0009e80008000814 */
[----:B------:R4:W-:Y:S04]  /*8950*/  STS.128 [UR20+0x1a0], R4 ;  /* 0x0001a004ff007988 */ /* 0x0009e80008000c14 */
[----:B------:R4:W-:Y:S04]  /*8960*/  STS [UR20+0x18c], R11 ;  /* 0x00018c0bff007988 */ /* 0x0009e80008000814 */
[----:B---3--:R4:W-:Y:S01]  /*8970*/  @P1 STS.64 [UR20+0x180], R14 ;  /* 0x0001800eff001988 */ /* 0x0089e20008000a14 */
[----:B-1----:R-:W-:-:S05]  /*8980*/  LOP3.LUT R12, R12, 0xf000, RZ, 0xb8, !PT ;  /* 0x0000f0000c0c7812 */ /* 0x002fca00078eb8ff */
[----:B------:R4:W-:Y:S02]  /*8990*/  STS [UR20+0x19c], R12 ;  /* 0x00019c0cff007988 */ /* 0x0009e40008000814 */
.L_x_116:
[----:B------:R-:W-:Y:S05]  /*89a0*/  BSYNC.RECONVERGENT B0 ;  /* 0x0000000000007941 */ /* 0x000fea0003800200 */
.L_x_115:
[----:B------:R-:W-:Y:S01]  /*89b0*/  NOP ;  /* 0x0000000000007918 */ /* 0x000fe20000000000 */
[----:B------:R-:W1:Y:S01]  /*89c0*/  LDS R10, [R10] ;  /* 0x000000000a0a7984 */ /* 0x000e620000000800 */
[----:B------:R-:W-:Y:S02]  /*89d0*/  ELECT P1, URZ, PT ;  /* 0x0000000000ff782f */ /* 0x000fe40003820000 */
[----:B----4-:R-:W-:Y:S01]  /*89e0*/  IADD3 R2, P0, PT, R9, UR32, RZ ;  /* 0x0000002009027c10 */ /* 0x010fe2000ff1e0ff */
[----:B------:R-:W-:Y:S04]  /*89f0*/  BSSY.RECONVERGENT B0, `(.L_x_117) ;  /* 0x0000005000007945 */ /* 0x000fe80003800200 */
[----:B------:R-:W-:-:S06]  /*8a00*/  IMAD.X R3, RZ, RZ, UR33, P0 ;  /* 0x00000021ff037e24 */ /* 0x000fcc00080e06ff */
[----:B------:R-:W-:Y:S05]  /*8a10*/  @!P1 BRA `(.L_x_118) ;  /* 0x0000000000089947 */ /* 0x000fea0003800000 */
[----:B------:R0:W-:Y:S01]  /*8a20*/  UTMACMDFLUSH ;  /* 0x00000000000079b7 */ /* 0x0001e20000000000 */
[----:B------:R-:W-:-:S04]  /*8a30*/  DEPBAR.LE SB0, 0x0 ;  /* 0x000080000000791a */ /* 0x000fc80000000000 */
.L_x_118:
[----:B------:R-:W-:Y:S05]  /*8a40*/  BSYNC.RECONVERGENT B0 ;  /* 0x0000000000007941 */ /* 0x000fea0003800200 */
.L_x_117:
[----:B-1----:R1:W5:Y:S02]  /*8a50*/  ATOMG.E.EXCH.STRONG.GPU PT, RZ, [R2], R10 ;  /* 0x0000000a02ff73a8 */ /* 0x00236400041ee100 */
.L_x_114:
[----:B------:R-:W-:-:S09]  /*8a60*/  UISETP.NE.AND UP0, UPT, UR39, 0x1, UPT ;  /* 0x000000012700788c */ /* 0x000fd2000bf05270 */
[----:B------:R-:W-:Y:S05]  /*8a70*/  BRA.U UP0, `(.L_x_119) ;  /* 0x0000000100047547 */ /* 0x000fea000b800000 */
[----:B------:R-:W-:Y:S05]  /*8a80*/  BPT.TRAP 0x1 ;  /* 0x000000040000795c */ /* 0x000fea0000300000 */
.L_x_119:
[----:B-1----:R-:W-:Y:S01]  /*8a90*/  SHF.L.U32 R3, R0, 0x1f, RZ ;  /* 0x0000001f00037819 */ /* 0x002fe200000006ff */
[----:B------:R-:W1:Y:S03]  /*8aa0*/  S2UR UR23, SR_CgaCtaId ;  /* 0x00000000001779c3 */ /* 0x000e660000008800 */
[----:B-----5:R-:W3:Y:S02]  /*8ab0*/  SYNCS.PHASECHK.TRANS64.TRYWAIT P0, [UR20+0x110], R3 ;  /* 0x00011003ff0075a7 */ /* 0x020ee40008001114 */
[----:B-1-3--:R-:W-:Y:S05]  /*8ac0*/  @!P0 BRA `(.L_x_120) ;  /* 0x0000007400d48947 */ /* 0x00afea0003800000 */
.L_x_235:
[----:B------:R-:W-:Y:S02]  /*8ad0*/  UMOV UR20, 0x400 ;  /* 0x0000040000147882 */ /* 0x000fe40000000000 */
[----:B------:R-:W-:-:S09]  /*8ae0*/  ULEA UR20, UR23, UR20, 0x18 ;  /* 0x0000001417147291 */ /* 0x000fd2000f8ec0ff */
[----:B--2---:R-:W2:Y:S01]  /*8af0*/  LDS.128 R4, [UR20+0x150] ;  /* 0x00015014ff047984 */ /* 0x004ea20008000c00 */
[----:B------:R-:W-:Y:S01]  /*8b00*/  @!PT LDS RZ, [RZ] ;  /* 0x00000000fffff984 */ /* 0x000fe20000000800 */
[----:B------:R-:W-:Y:S01]  /*8b10*/  @!PT LDS RZ, [RZ] ;  /* 0x00000000fffff984 */ /* 0x000fe20000000800 */
[----:B------:R-:W-:Y:S01]  /*8b20*/  @!PT LDS RZ, [RZ] ;  /* 0x00000000fffff984 */ /* 0x000fe20000000800 */
[----:B------:R-:W-:Y:S01]  /*8b30*/  @!PT LDS RZ, [RZ] ;  /* 0x00000000fffff984 */ /* 0x000fe20000000800 */
[----:B------:R3:W-:Y:S06]  /*8b40*/  MEMBAR.ALL.CTA ;  /* 0x0000000000007992 */ /* 0x0007ec0000008000 */
[----:B---3--:R-:W3:Y:S01]  /*8b50*/  FENCE.VIEW.ASYNC.S ;  /* 0x00000000000073c6 */ /* 0x008ee20000000000 */
[----:B------:R-:W-:Y:S05]  /*8b60*/  BRA.U UP0, `(.L_x_121) ;  /* 0x0000000100047547 */ /* 0x000fea000b800000 */
[----:B------:R-:W-:Y:S05]  /*8b70*/  BPT.TRAP 0x1 ;  /* 0x000000040000795c */ /* 0x000fea0000300000 */
.L_x_121:
[----:B------:R-:W-:-:S04]  /*8b80*/  UIADD3 UR4, UPT, UPT, UR20, 0x118, URZ ;  /* 0x0000011814047890 */ /* 0x000fc8000fffe0ff */
[----:B------:R-:W-:-:S09]  /*8b90*/  UPRMT UR4, UR23, 0x654, UR4 ;  /* 0x0000065417047896 */ /* 0x000fd20008000004 */
[----:B---3--:R-:W-:Y:S01]  /*8ba0*/  SYNCS.ARRIVE.TRANS64.RED.A1T0 RZ, [UR4], RZ ;  /* 0x000000ffffff79a7 */ /* 0x008fe20008100404 */
[----:B------:R-:W-:Y:S05]  /*8bb0*/  BRA.U UP2, `(.L_x_122) ;  /* 0x0000000102107547 */ /* 0x000fea000b800000 */
[----:B-1----:R-:W-:-:S04]  /*8bc0*/  MOV R3, UR24 ;  /* 0x0000001800037c02 */ /* 0x002fc80008000f00 */
[----:B------:R-:W-:-:S04]  /*8bd0*/  SHF.L.U32 R3, R3, 0x1f, RZ ;  /* 0x0000001f03037819 */ /* 0x000fc800000006ff */
[----:B------:R-:W1:Y:S02]  /*8be0*/  SYNCS.PHASECHK.TRANS64.TRYWAIT P0, [UR20+0x108], R3 ;  /* 0x00010803ff0075a7 */ /* 0x000e640008001114 */
[----:B-1----:R-:W-:Y:S05]  /*8bf0*/  @!P0 BRA `(.L_x_123) ;  /* 0x0000007400a08947 */ /* 0x002fea0003800000 */
.L_x_122:
[----:B------:R-:W-:Y:S05]  /*8c00*/  @P2 BRA `(.L_x_124) ;  /* 0x0000000000102947 */ /* 0x000fea0003800000 */
[----:B------:R-:W-:-:S04]  /*8c10*/  DEPBAR {5,4,3,2,1,0} ;  /* 0x0000003f0000791a */ /* 0x000fc80000000000 */
[----:B------:R-:W3:Y:S02]  /*8c20*/  CCTL.E.C.LDCU.IV.DEEP [UR32] ;  /* 0x0000000020007540 */ /* 0x000ee40009c08000 */
[----:B---3--:R3:W-:Y:S01]  /*8c30*/  UTMACCTL.IV [UR32] ;  /* 0x00000000200079b9 */ /* 0x0087e20008000000 */
[----:B------:R-:W-:Y:S01]  /*8c40*/  NOP ;  /* 0x0000000000007918 */ /* 0x000fe20000000000 */
.L_x_124:
[----:B------:R-:W-:Y:S02]  /*8c50*/  UISETP.NE.U32.AND UP0, UPT, UR14, URZ, UPT ;  /* 0x000000ff0e00728c */ /* 0x000fe4000bf05070 */
[----:B------:R-:W-:Y:S02]  /*8c60*/  USHF.L.U32 UR6, UR38, 0x7, URZ ;  /* 0x0000000726067899 */ /* 0x000fe400080006ff */
[----:B------:R-:W-:Y:S02]  /*8c70*/  UISETP.NE.AND.EX UP0, UPT, UR15, URZ, UPT, UP0 ;  /* 0x000000ff0f00728c */ /* 0x000fe4000bf05300 */
[----:B------:R-:W-:-:S07]  /*8c80*/  USHF.L.U32 UR7, UR37, 0x7, URZ ;  /* 0x0000000725077899 */ /* 0x000fce00080006ff */
[----:B------:R-:W-:Y:S05]  /*8c90*/  BRA.U !UP0, `(.L_x_125) ;  /* 0x00000001081c7547 */ /* 0x000fea000b800000 */
[----:B------:R-:W-:-:S06]  /*8ca0*/  UIMAD.WIDE UR4, UR36, 0x8, UR30 ;  /* 0x00000008240478a5 */ /* 0x000fcc000f8e021e */
[----:B-1----:R-:W-:Y:S01]  /*8cb0*/  IMAD.U32 R2, RZ, RZ, UR4 ;  /* 0x00000004ff027e24 */ /* 0x002fe2000f8e00ff */
[----:B------:R-:W-:-:S06]  /*8cc0*/  MOV R3, UR5 ;  /* 0x0000000500037c02 */ /* 0x000fcc0008000f00 */
[----:B------:R-:W4:Y:S04]  /*8cd0*/  LDG.E.64 R2, desc[UR40][R2.64] ;  /* 0x0000002802027981 */ /* 0x000f28000c1e1b00 */
[----:B----4-:R-:W4:Y:S02]  /*8ce0*/  LD.E R9, desc[UR40][R2.64] ;  /* 0x0000002802097980 */ /* 0x010f24000c101900 */
[----:B----4-:R-:W-:Y:S01]  /*8cf0*/  FSETP.NEU.AND P1, PT, R9, RZ, PT ;  /* 0x000000ff0900720b */ /* 0x010fe20003f2d000 */
[----:B------:R-:W-:-:S12]  /*8d00*/  BRA `(.L_x_126) ;  /* 0x0000000000287947 */ /* 0x000fd80003800000 */
.L_x_125:
[----:B------:R-:W-:Y:S01]  /*8d10*/  UISETP.NE.U32.AND UP0, UPT, UR12, URZ, UPT ;  /* 0x000000ff0c00728c */ /* 0x000fe2000bf05070 */
[----:B------:R-:W-:-:S03]  /*8d20*/  FSETP.NEU.AND P1, PT, RZ, UR22, PT ;  /* 0x00000016ff007c0b */ /* 0x000fc6000bf2d000 */
[----:B------:R-:W-:-:S09]  /*8d30*/  UISETP.NE.AND.EX UP0, UPT, UR13, URZ, UPT, UP0 ;  /* 0x000000ff0d00728c */ /* 0x000fd2000bf05300 */
[----:B------:R-:W-:Y:S05]  /*8d40*/  BRA.U !UP0, `(.L_x_126) ;  /* 0x0000000108187547 */ /* 0x000fea000b800000 */
[----:B------:R-:W-:-:S04]  /*8d50*/  UIMAD UR4, UR36, UR21, URZ ;  /* 0x00000015240472a4 */ /* 0x000fc8000f8e02ff */
[----:B------:R-:W-:-:S06]  /*8d60*/  UIMAD.WIDE UR4, UR4, 0x4, UR28 ;  /* 0x00000004040478a5 */ /* 0x000fcc000f8e021c */
[----:B-1----:R-:W-:Y:S01]  /*8d70*/  IMAD.U32 R2, RZ, RZ, UR4 ;  /* 0x00000004ff027e24 */ /* 0x002fe2000f8e00ff */
[----:B------:R-:W-:-:S05]  /*8d80*/  MOV R3, UR5 ;  /* 0x0000000500037c02 */ /* 0x000fca0008000f00 */
[----:B------:R-:W4:Y:S02]  /*8d90*/  LDG.E R2, desc[UR40][R2.64] ;  /* 0x0000002802027981 */ /* 0x000f24000c1e1900 */
[----:B----4-:R-:W-:-:S13]  /*8da0*/  FSETP.NEU.AND P1, PT, R2, RZ, PT ;  /* 0x000000ff0200720b */ /* 0x010fda0003f2d000 */
.L_x_126:
[----:B------:R-:W-:Y:S01]  /*8db0*/  UISETP.NE.AND UP0, UPT, UR39, 0x3, UPT ;  /* 0x000000032700788c */ /* 0x000fe2000bf05270 */
[----:B------:R-:W-:-:S04]  /*8dc0*/  ELECT P0, URZ, PT ;  /* 0x0000000000ff782f */ /* 0x000fc80003800000 */
[----:B------:R-:W-:-:S04]  /*8dd0*/  PLOP3.LUT P0, PT, P1, P0, PT, 0x80, 0x8 ;  /* 0x000000000008781c */ /* 0x000fc80000f01070 */
[----:B------:R-:W-:Y:S09]  /*8de0*/  BRA.U !UP0, `(.L_x_127) ;  /* 0x0000000108047547 */ /* 0x000ff2000b800000 */
[----:B---3--:R-:W-:Y:S05]  /*8df0*/  BPT.TRAP 0x1 ;  /* 0x000000040000795c */ /* 0x008fea0000300000 */
.L_x_127:
[----:B-1----:R-:W-:-:S04]  /*8e00*/  SHF.L.U32 R3, R8, 0x1f, RZ ;  /* 0x0000001f08037819 */ /* 0x002fc800000006ff */
[----:B------:R-:W1:Y:S02]  /*8e10*/  SYNCS.PHASECHK.TRANS64.TRYWAIT P1, [UR20+0xf0], R3 ;  /* 0x0000f003ff0075a7 */ /* 0x000e640008021114 */
[----:B-1----:R-:W-:Y:S05]  /*8e20*/  @!P1 BRA `(.L_x_128) ;  /* 0x00000074002c9947 */ /* 0x002fea0003800000 */
.L_x_238:
[----:B------:R-:W-:Y:S04]  /*8e30*/  BSSY.RECONVERGENT B0, `(.L_x_129) ;  /* 0x000000b000007945 */ /* 0x000fe80003800200 */
[----:B------:R-:W-:Y:S05]  /*8e40*/  @!P0 BRA `(.L_x_130) ;  /* 0x0000000000248947 */ /* 0x000fea0003800000 */
[----:B------:R-:W-:Y:S02]  /*8e50*/  UIADD3 UR4, UPT, UPT, UR20, 0x400, URZ ;  /* 0x0000040014047890 */ /* 0x000fe4000fffe0ff */
[----:B------:R-:W-:Y:S01]  /*8e60*/  UIADD3 UR5, UPT, UPT, UR20, 0xe0, URZ ;  /* 0x000000e014057890 */ /* 0x000fe2000fffe0ff */
[----:B------:R-:W-:Y:S01]  /*8e70*/  UMOV UR8, 0x0 ;  /* 0x0000000000087882 */ /* 0x000fe20000000000 */
[----:B------:R-:W-:-:S07]  /*8e80*/  UMOV UR9, 0x10000000 ;  /* 0x1000000000097882 */ /* 0x000fce0000000000 */
[----:B------:R4:W-:Y:S02]  /*8e90*/  UTMALDG.2D [UR4], [UR32], desc[UR8] ;  /* 0x00000804200075b4 */ /* 0x0009e40008009000 */
[----:B----4-:R-:W-:Y:S05]  /*8ea0*/  BRA.U !UP0, `(.L_x_131) ;  /* 0x0000000108047547 */ /* 0x010fea000b800000 */
[----:B---3--:R-:W-:Y:S05]  /*8eb0*/  BPT.TRAP 0x1 ;  /* 0x000000040000795c */ /* 0x008fea0000300000 */
.L_x_131:
[----:B-1----:R-:W-:-:S04]  /*8ec0*/  HFMA2 R2, -RZ, RZ, 0, 0.0078125 ;  /* 0x00002000ff027431 */ /* 0x002fc800000001ff */
[----:B------:R4:W-:Y:S03]  /*8ed0*/  SYNCS.ARRIVE.TRANS64.RED.A0TR RZ, [UR20+0xe0], R2 ;  /* 0x0000e002ffff79a7 */ /* 0x0009e60008300414 */
.L_x_130:
[----:B---3--:R-:W-:Y:S05]  /*8ee0*/  BSYNC.RECONVERGENT B0 ;  /* 0x0000000000007941 */ /* 0x008fea0003800200 */
.L_x_129:
[----:B------:R-:W-:Y:S05]  /*8ef0*/  BRA.U !UP0, `(.L_x_132) ;  /* 0x0000000108047547 */ /* 0x000fea000b800000 */
[----:B------:R-:W-:Y:S05]  /*8f00*/  BPT.TRAP 0x1 ;  /* 0x000000040000795c */ /* 0x000fea0000300000 */
.L_x_132:
[----:B------:R-:W-:-:S04]  /*8f10*/  UIADD3 UR4, UPT, UPT, UR20, 0xe0, URZ ;  /* 0x000000e014047890 */ /* 0x000fc8000fffe0ff */
[----:B------:R-:W-:-:S09]  /*8f20*/  UPRMT UR4, UR23, 0x654, UR4 ;  /* 0x0000065417047896 */ /* 0x000fd20008000004 */
[----:B------:R-:W-:Y:S01]  /*8f30*/  SYNCS.ARRIVE.TRANS64.RED.A1T0 RZ, [UR4], RZ ;  /* 0x000000ffffff79a7 */ /* 0x000fe20008100404 */
[----:B------:R-:W-:Y:S05]  /*8f40*/  BRA.U !UP0, `(.L_x_133) ;  /* 0x0000000108047547 */ /* 0x000fea000b800000 */
[----:B------:R-:W-:Y:S05]  /*8f50*/  BPT.TRAP 0x1 ;  /* 0x000000040000795c */ /* 0x000fea0000300000 */
.L_x_133:
[----:B------:R-:W3:Y:S02]  /*8f60*/  SYNCS.PHASECHK.TRANS64.TRYWAIT P1, [UR20+0xf8], R3 ;  /* 0x0000f803ff0075a7 */ /* 0x000ee40008021114 */
[----:B---3--:R-:W-:Y:S05]  /*8f70*/  @!P1 BRA `(.L_x_134) ;  /* 0x0000007000f09947 */ /* 0x008fea0003800000 */
.L_x_240:
[----:B------:R-:W-:Y:S04]  /*8f80*/  BSSY.RECONVERGENT B0, `(.L_x_135) ;  /* 0x000000d000007945 */ /* 0x000fe80003800200 */
[----:B------:R-:W-:Y:S05]  /*8f90*/  @!P0 BRA `(.L_x_136) ;  /* 0x00000000002c8947 */ /* 0x000fea0003800000 */
[----:B------:R-:W-:Y:S02]  /*8fa0*/  UIADD3 UR11, UPT, UPT, UR7, 0x40, URZ ;  /* 0x00000040070b7890 */ /* 0x000fe4000fffe0ff */
[----:B------:R-:W-:Y:S02]  /*8fb0*/  UIADD3 UR8, UPT, UPT, UR20, 0x2400, URZ ;  /* 0x0000240014087890 */ /* 0x000fe4000fffe0ff */
[----:B------:R-:W-:Y:S01]  /*8fc0*/  UIADD3 UR9, UPT, UPT, UR20, 0xe8, URZ ;  /* 0x000000e814097890 */ /* 0x000fe2000fffe0ff */
[----:B------:R-:W-:Y:S01]  /*8fd0*/  UMOV UR4, 0x0 ;  /* 0x0000000000047882 */ /* 0x000fe20000000000 */
[----:B------:R-:W-:Y:S01]  /*8fe0*/  UMOV UR5, 0x10000000 ;  /* 0x1000000000057882 */ /* 0x000fe20000000000 */
[----:B------:R-:W-:-:S06]  /*8ff0*/  UMOV UR10, UR6 ;  /* 0x00000006000a7c82 */ /* 0x000fcc0008000000 */
[----:B------:R3:W-:Y:S02]  /*9000*/  UTMALDG.2D [UR8], [UR32], desc[UR4] ;  /* 0x00000408200075b4 */ /* 0x0007e40008009000 */
[----:B---3--:R-:W-:Y:S05]  /*9010*/  BRA.U !UP0, `(.L_x_137) ;  /* 0x0000000108047547 */ /* 0x008fea000b800000 */
[----:B------:R-:W-:Y:S05]  /*9020*/  BPT.TRAP 0x1 ;  /* 0x000000040000795c */ /* 0x000fea0000300000 */
.L_x_137:
[----:B-1--4-:R-:W-:-:S04]  /*9030*/  HFMA2 R2, -RZ, RZ, 0, 0.0078125 ;  /* 0x00002000ff027431 */ /* 0x012fc800000001ff */
[----:B------:R3:W-:Y:S03]  /*9040*/  SYNCS.ARRIVE.TRANS64.RED.A0TR RZ, [UR20+0xe8], R2 ;  /* 0x0000e802ffff79a7 */ /* 0x0007e60008300414 */
.L_x_136:
[----:B------:R-:W-:Y:S05]  /*9050*/  BSYNC.RECONVERGENT B0 ;  /* 0x0000000000007941 */ /* 0x000fea0003800200 */
.L_x_135:
[----:B------:R-:W-:Y:S05]  /*9060*/  BRA.U !UP0, `(.L_x_138) ;  /* 0x0000000108047547 */ /* 0x000fea000b800000 */
[----:B------:R-:W-:Y:S05]  /*9070*/  BPT.TRAP 0x1 ;  /* 0x000000040000795c */ /* 0x000fea0000300000 */
.L_x_138:
[----:B------:R-:W-:Y:S01]  /*9080*/  UIADD3 UR4, UPT, UPT, UR20, 0xe8, URZ ;  /* 0x000000e814047890 */ /* 0x000fe2000fffe0ff */
[----:B--2---:R-:W-:Y:S01]  /*9090*/  ISETP.NE.AND P0, PT, R7, RZ, PT ;  /* 0x000000ff0700720c */ /* 0x004fe20003f05270 */
[----:B------:R-:W-:Y:S01]  /*90a0*/  UPLOP3.LUT UP2, UPT, UPT, UPT, UPT, 0x80, 0x8 ;  /* 0x000000000008789c */ /* 0x000fe20003f4f070 */
[----:B------:R-:W-:Y:S01]  /*90b0*/  ISETP.EQ.AND P2, PT, R6, UR36, PT ;  /* 0x0000002406007c0c */ /* 0x000fe2000bf42270 */
[----:B------:R-:W-:Y:S01]  /*90c0*/  UPRMT UR4, UR23, 0x654, UR4 ;  /* 0x0000065417047896 */ /* 0x000fe20008000004 */
[----:B------:R-:W-:Y:S02]  /*90d0*/  R2UR UR38, R4 ;  /* 0x00000000042672ca */ /* 0x000fe400000e0000 */
[----:B------:R-:W-:Y:S02]  /*90e0*/  R2UR UR37, R5 ;  /* 0x00000000052572ca */ /* 0x000fe400000e0000 */
[----:B------:R-:W-:Y:S02]  /*90f0*/  R2UR UR36, R6 ;  /* 0x00000000062472ca */ /* 0x000fe400000e0000 */
[----:B------:R-:W-:-:S02]  /*9100*/  LOP3.LUT R8, R8, 0x1, RZ, 0x3c, !PT ;  /* 0x0000000108087812 */ /* 0x000fc400078e3cff */
[----:B------:R-:W-:Y:S01]  /*9110*/  SYNCS.ARRIVE.TRANS64.RED.A1T0 RZ, [UR4], RZ ;  /* 0x000000ffffff79a7 */ /* 0x000fe20008100404 */
[----:B------:R-:W-:Y:S01]  /*9120*/  LOP3.LUT R0, R0, 0x1, RZ, 0x3c, !PT ;  /* 0x0000000100007812 */ /* 0x000fe200078e3cff */
[----:B------:R-:W-:Y:S09]  /*9130*/  @P0 BRA `(.L_x_139) ;  /* 0xfffffff400080947 */ /* 0x000ff2000383ffff */
[----:B------:R-:W-:Y:S05]  /*9140*/  BRA.U !UP0, `(.L_x_140) ;  /* 0x0000000108047547 */ /* 0x000fea000b800000 */
[----:B------:R-:W-:Y:S05]  /*9150*/  BPT.TRAP 0x1 ;  /* 0x000000040000795c */ /* 0x000fea0000300000 */
.L_x_140:
[----:B-1----:R-:W-:-:S04]  /*9160*/  SHF.L.U32 R3, R8, 0x1f, RZ ;  /* 0x0000001f08037819 */ /* 0x002fc800000006ff */
[----:B------:R-:W1:Y:S02]  /*9170*/  SYNCS.PHASECHK.TRANS64.TRYWAIT P0, [UR20+0xf0], R3 ;  /* 0x0000f003ff0075a7 */ /* 0x000e640008001114 */
[----:B-1----:R-:W-:Y:S05]  /*9180*/  @!P0 BRA `(.L_x_141) ;  /* 0x0000007000848947 */ /* 0x002fea0003800000 */
.L_x_242:
[----:B------:R-:W-:Y:S05]  /*9190*/  BRA.U !UP0, `(.L_x_142) ;  /* 0x0000000108047547 */ /* 0x000fea000b800000 */
[----:B------:R-:W-:Y:S05]  /*91a0*/  BPT.TRAP 0x1 ;  /* 0x000000040000795c */ /* 0x000fea0000300000 */
.L_x_142:
[----:B-1----:R-:W-:Y:S02]  /*91b0*/  SHF.L.U32 R3, R8, 0x1f, RZ ;  /* 0x0000001f08037819 */ /* 0x002fe400000006ff */
[----:B------:R-:W-:-:S04]  /*91c0*/  MOV R0, UR20 ;  /* 0x0000001400007c02 */ /* 0x000fc80008000f00 */
[----:B------:R1:W2:Y:S03]  /*91d0*/  SYNCS.PHASECHK.TRANS64.TRYWAIT P0, [R0+URZ+0xf8], R3 ;  /* 0x0000f803000075a7 */ /* 0x0002a600080011ff */
[----:B--2---:R-:W-:Y:S05]  /*91e0*/  @!P0 NANOSLEEP.SYNCS 0x989680 ;  /* 0x009896800000895d */ /* 0x004fea0003900000 */
[----:B------:R-:W2:Y:S02]  /*91f0*/  @!P0 SYNCS.PHASECHK.TRANS64 P0, [R0+URZ+0xf8], R3 ;  /* 0x0000f803000085a7 */ /* 0x000ea400080010ff */
[----:B--2---:R-:W-:Y:S05]  /*9200*/  @P0 EXIT ;  /* 0x000000000000094d */ /* 0x004fea0003800000 */
[----:B------:R-:W-:Y:S05]  /*9210*/  BRA `(.L_x_142) ;  /* 0xfffffffc00e47947 */ /* 0x000fea000383ffff */
.L_x_143:
[----:B------:R-:W-:-:S08]  /*9220*/  NOP ;  /* 0x0000000000007918 */ /* 0x000fd00000000000 */
[----:B------:R-:W1:Y:S02]  /*9230*/  USETMAXREG.TRY_ALLOC.CTAPOOL UP0, 0x100 ;  /* 0x00000100000079c8 */ /* 0x000e640008000600 */
[----:B-1----:R-:W-:Y:S05]  /*9240*/  BRA.U !UP0, `(.L_x_143) ;  /* 0xfffffffd08f47547 */ /* 0x002fea000b83ffff */
[----:B------:R-:W1:Y:S01]  /*9250*/  S2UR UR4, SR_CgaCtaId ;  /* 0x00000000000479c3 */ /* 0x000e620000008800 */
[----:B------:R-:W-:Y:S01]  /*9260*/  UMOV UR5, 0x400 ;  /* 0x0000040000057882 */ /* 0x000fe20000000000 */
[----:B------:R-:W-:Y:S01]  /*9270*/  SHF.L.U32 R0, RZ, 0x1f, RZ ;  /* 0x0000001fff007819 */ /* 0x000fe200000006ff */
[----:B-1----:R-:W-:-:S06]  /*9280*/  ULEA UR4, UR4, UR5, 0x18 ;  /* 0x0000000504047291 */ /* 0x002fcc000f8ec0ff */
[----:B------:R-:W-:-:S04]  /*9290*/  MOV R197, UR4 ;  /* 0x0000000400c57c02 */ /* 0x000fc80008000f00 */
[----:B------:R-:W1:Y:S02]  /*92a0*/  SYNCS.PHASECHK.TRANS64.TRYWAIT P0, [R197+URZ+0x140], R0 ;  /* 0x00014000c50075a7 */ /* 0x000e6400080011ff */
[----:B-1----:R-:W-:Y:S05]  /*92b0*/  @!P0 BRA `(.L_x_144) ;  /* 0x0000007000508947 */ /* 0x002fea0003800000 */
.L_x_243:
[----:B------:R-:W-:Y:S01]  /*92c0*/  BAR.SYNC.DEFER_BLOCKING 0x6, 0xa0 ;  /* 0x0182800000007b1d */ /* 0x000fe20000010000 */
[----:B------:R-:W-:Y:S02]  /*92d0*/  LOP3.LUT P0, R201, R5, 0x60, RZ, 0xc0, !PT ;  /* 0x0000006005c97812 */ /* 0x000fe4000780c0ff */
[----:B------:R-:W-:Y:S02]  /*92e0*/  CS2R R222, SRZ ;  /* 0x0000000000de7805 */ /* 0x000fe4000001ff00 */
[----:B------:R-:W-:Y:S01]  /*92f0*/  SHF.R.U32.HI R2, RZ, 0x5, R5 ;  /* 0x00000005ff027819 */ /* 0x000fe20000011605 */
[----:B------:R-:W-:Y:S04]  /*9300*/  BSSY B1, `(.L_x_145) ;  /* 0x000002a000017945 */ /* 0x000fe80003800000 */
[----:B------:R2:W3:Y:S04]  /*9310*/  SHFL.IDX PT, R202, R2, RZ, 0x1f ;  /* 0x00001fff02ca7589 */ /* 0x0004e800000e0000 */
[----:B-1----:R2:W1:Y:S01]  /*9320*/  LDS R0, [R197+0x160] ;  /* 0x00016000c5007984 */ /* 0x0024620000000800 */
[----:B------:R-:W-:Y:S05]  /*9330*/  @P0 BRA `(.L_x_146) ;  /* 0x0000000000980947 */ /* 0x000fea0003800000 */
[----:B--2---:R-:W2:Y:S01]  /*9340*/  LDC R2, c[0x0][0xc1c] ;  /* 0x00030700ff027b82 */ /* 0x004ea20000000800 */
[----:B------:R-:W-:-:S07]  /*9350*/  UMOV UR4, 0xffffffff ;  /* 0xffffffff00047882 */ /* 0x000fce0000000000 */
[----:B------:R-:W4:Y:S01]  /*9360*/  LDC.64 R222, c[0x0][0xb00] ;  /* 0x0002c000ffde7b82 */ /* 0x000f220000000a00 */
[----:B--2---:R-:W-:-:S05]  /*9370*/  IADD3 R2, PT, PT, R2, UR42, RZ ;  /* 0x0000002a02027c10 */ /* 0x004fca000fffe0ff */
[----:B------:R-:W-:-:S04]  /*9380*/  IMAD R3, R2, 0xc, RZ ;  /* 0x0000000c02037824 */ /* 0x000fc800078e02ff */
[----:B----4-:R-:W-:Y:S01]  /*9390*/  IMAD.WIDE.U32 R222, R3, 0x80, R222 ;  /* 0x0000008003de7825 */ /* 0x010fe200078e00de */
[----:B------:R-:W-:Y:S05]  /*93a0*/  BRA.DIV UR4, `(.L_x_147) ;  /* 0x0000007204287947 */ /* 0x000fea000b800000 */
[----:B------:R-:W-:-:S13]  /*93b0*/  ELECT P6, URZ, PT ;  /* 0x0000000000ff782f */ /* 0x000fda00038c0000 */
.L_x_245:
[----:B------:R-:W-:Y:S04]  /*93c0*/  BSSY.RECONVERGENT B0, `(.L_x_148) ;  /* 0x000001a000007945 */ /* 0x000fe80003800200 */
[----:B------:R-:W-:Y:S05]  /*93d0*/  @!P6 BRA `(.L_x_149) ;  /* 0x000000000060e947 */ /* 0x000fea0003800000 */
[----:B------:R-:W2:Y:S08]  /*93e0*/  LDC.64 R36, c[0x0][0xa00] ;  /* 0x00028000ff247b82 */ /* 0x000eb00000000a00 */
[----:B------:R-:W2:Y:S08]  /*93f0*/  LDC.64 R38, c[0x0][0xa08] ;  /* 0x00028200ff267b82 */ /* 0x000eb00000000a00 */
[----:B------:R-:W4:Y:S08]  /*9400*/  LDC.64 R32, c[0x0][0xa10] ;  /* 0x00028400ff207b82 */ /* 0x000f300000000a00 */
[----:B------:R-:W4:Y:S08]  /*9410*/  LDC.64 R34, c[0x0][0xa18] ;  /* 0x00028600ff227b82 */ /* 0x000f300000000a00 */
[----:B------:R-:W5:Y:S01]  /*9420*/  LDC.64 R28, c[0x0][0xa20] ;  /* 0x00028800ff1c7b82 */ /* 0x000f620000000a00 */
[----:B--2---:R2:W-:Y:S07]  /*9430*/  STS.128 [R197+0x200], R36 ;  /* 0x00020024c5007388 */ /* 0x0045ee0000000c00 */
[----:B------:R-:W5:Y:S08]  /*9440*/  LDC.64 R30, c[0x0][0xa28] ;  /* 0x00028a00ff1e7b82 */ /* 0x000f700000000a00 */
[----:B------:R-:W1:Y:S01]  /*9450*/  LDC.64 R24, c[0x0][0xa30] ;  /* 0x00028c00ff187b82 */ /* 0x000e620000000a00 */
[----:B----4-:R2:W-:Y:S07]  /*9460*/  STS.128 [R197+0x210], R32 ;  /* 0x00021020c5007388 */ /* 0x0105ee0000000c00 */
[----:B------:R-:W1:Y:S08]  /*9470*/  LDC.64 R26, c[0x0][0xa38] ;  /* 0x00028e00ff1a7b82 */ /* 0x000e700000000a00 */
[----:B------:R-:W4:Y:S01]  /*9480*/  LDC.64 R20, c[0x0][0xa40] ;  /* 0x00029000ff147b82 */ /* 0x000f220000000a00 */
[----:B-----5:R2:W-:Y:S07]  /*9490*/  STS.128 [R197+0x220], R28 ;  /* 0x0002201cc5007388 */ /* 0x0205ee0000000c00 */
[----:B------:R-:W4:Y:S08]  /*94a0*/  LDC.64 R22, c[0x0][0xa48] ;  /* 0x00029200ff167b82 */ /* 0x000f300000000a00 */
[----:B------:R-:W5:Y:S01]  /*94b0*/  LDC.64 R16, c[0x0][0xa50] ;  /* 0x00029400ff107b82 */ /* 0x000f620000000a00 */
[----:B-1----:R2:W-:Y:S07]  /*94c0*/  STS.128 [R197+0x230], R24 ;  /* 0x00023018c5007388 */ /* 0x0025ee0000000c00 */
[----:B------:R-:W5:Y:S08]  /*94d0*/  LDC.64 R18, c[0x0][0xa58] ;  /* 0x00029600ff127b82 */ /* 0x000f700000000a00 */
[----:B------:R-:W1:Y:S01]  /*94e0*/  LDC.64 R12, c[0x0][0xa60] ;  /* 0x00029800ff0c7b82 */ /* 0x000e620000000a00 */
[----:B----4-:R2:W-:Y:S07]  /*94f0*/  STS.128 [R197+0x240], R20 ;  /* 0x00024014c5007388 */ /* 0x0105ee0000000c00 */
[----:B------:R-:W1:Y:S08]  /*9500*/  LDC.64 R14, c[0x0][0xa68] ;  /* 0x00029a00ff0e7b82 */ /* 0x000e700000000a00 */
[----:B------:R-:W4:Y:S01]  /*9510*/  LDC.64 R8, c[0x0][0xa70] ;  /* 0x00029c00ff087b82 */ /* 0x000f220000000a00 */
[----:B-----5:R2:W-:Y:S07]  /*9520*/  STS.128 [R197+0x250], R16 ;  /* 0x00025010c5007388 */ /* 0x0205ee0000000c00 */
[----:B------:R-:W4:Y:S01]  /*9530*/  LDC.64 R10, c[0x0][0xa78] ;  /* 0x00029e00ff0a7b82 */ /* 0x000f220000000a00 */
[----:B-1----:R2:W-:Y:S04]  /*9540*/  STS.128 [R197+0x260], R12 ;  /* 0x0002600cc5007388 */ /* 0x0025e80000000c00 */
[----:B----4-:R2:W-:Y:S02]  /*9550*/  STS.128 [R197+0x270], R8 ;  /* 0x00027008c5007388 */ /* 0x0105e40000000c00 */
.L_x_149:
[----:B------:R-:W-:Y:S05]  /*9560*/  BSYNC.RECONVERGENT B0 ;  /* 0x0000000000007941 */ /* 0x000fea0003800200 */
.L_x_148:
[----:B------:R-:W-:-:S03]  /*9570*/  UMOV UR4, 0xffffffff ;  /* 0xffffffff00047882 */ /* 0x000fc60000000000 */
[----:B------:R-:W-:Y:S05]  /*9580*/  BRA.DIV UR4, `(.L_x_150) ;  /* 0x0000006e04c87947 */ /* 0x000fea000b800000 */
[----:B------:R-:W-:Y:S01]  /*9590*/  NOP ;  /* 0x0000000000007918 */ /* 0x000fe20000000000 */
.L_x_146:
[----:B------:R-:W-:Y:S05]  /*95a0*/  BSYNC B1 ;  /* 0x0000000000017941 */ /* 0x000fea0003800000 */
.L_x_145:
[C---:B------:R-:W-:Y:S01]  /*95b0*/  IMAD.U32 R199, R5.reuse, 0x10000, RZ ;  /* 0x0001000005c77824 */ /* 0x040fe200078e00ff */
[----:B------:R-:W-:Y:S01]  /*95c0*/  R2P PR, R5, 0x70 ;  /* 0x0000007005007804 */ /* 0x000fe20000000000 */
[----:B------:R-:W-:Y:S02]  /*95d0*/  IMAD.MOV.U32 R219, RZ, RZ, 0x90 ;  /* 0x00000090ffdb7424 */ /* 0x000fe400078e00ff */
[----:B------:R-:W-:Y:S02]  /*95e0*/  HFMA2 R211, -RZ, RZ, 0, 0 ;  /* 0x00000000ffd37431 */ /* 0x000fe400000001ff */
[----:B------:R-:W-:Y:S01]  /*95f0*/  IMAD.MOV.U32 R218, RZ, RZ, 0x120 ;  /* 0x00000120ffda7424 */ /* 0x000fe200078e00ff */
[----:B------:R-:W-:Y:S01]  /*9600*/  LOP3.LUT R199, R199, 0x600000, RZ, 0xc0, !PT ;  /* 0x00600000c7c77812 */ /* 0x000fe200078ec0ff */
[----:B------:R-:W-:Y:S01]  /*9610*/  IMAD.MOV.U32 R217, RZ, RZ, 0x240 ;  /* 0x00000240ffd97424 */ /* 0x000fe200078e00ff */
[----:B------:R-:W-:Y:S01]  /*9620*/  PLOP3.LUT P0, PT, PT, PT, PT, 0x80, 0x8 ;  /* 0x000000000008781c */ /* 0x000fe20003f0f070 */
[----:B------:R-:W-:Y:S01]  /*9630*/  VIADD R220, R197, 0x4400 ;  /* 0x00004400c5dc7836 */ /* 0x000fe20000000000 */
[----:B------:R-:W-:Y:S01]  /*9640*/  LOP3.LUT R216, R5, 0x7f, RZ, 0xc0, !PT ;  /* 0x0000007f05d87812 */ /* 0x000fe200078ec0ff */
[----:B-1----:R-:W-:Y:S01]  /*9650*/  IMAD.IADD R199, R0, 0x1, R199 ;  /* 0x0000000100c77824 */ /* 0x002fe200078e02c7 */
[----:B------:R-:W-:-:S02]  /*9660*/  IADD3 R208, PT, PT, R197, 0x400, RZ ;  /* 0x00000400c5d07810 */ /* 0x000fc40007ffe0ff */
[----:B------:R-:W-:Y:S02]  /*9670*/  CS2R R214, SRZ ;  /* 0x0000000000d67805 */ /* 0x000fe4000001ff00 */
[----:B------:R-:W-:Y:S01]  /*9680*/  CS2R R212, SRZ ;  /* 0x0000000000d47805 */ /* 0x000fe2000001ff00 */
[----:B------:R-:W-:Y:S01]  /*9690*/  IMAD.MOV.U32 R198, RZ, RZ, RZ ;  /* 0x000000ffffc67224 */ /* 0x000fe200078e00ff */
[----:B------:R-:W-:Y:S01]  /*96a0*/  SEL R219, R219, 0x70, !P4 ;  /* 0x00000070dbdb7807 */ /* 0x000fe20006000000 */
[----:B------:R-:W-:Y:S01]  /*96b0*/  IMAD.MOV.U32 R196, RZ, RZ, RZ ;  /* 0x000000ffffc47224 */ /* 0x000fe200078e00ff */
[----:B------:R-:W-:Y:S02]  /*96c0*/  SEL R218, R218, 0xe0, !P5 ;  /* 0x000000e0dada7807 */ /* 0x000fe40006800000 */
[----:B------:R-:W-:-:S07]  /*96d0*/  SEL R217, R217, 0x1c0, !P6 ;  /* 0x000001c0d9d97807 */ /* 0x000fce0007000000 */
.L_x_194:
[----:B---3--:R-:W-:Y:S01]  /*96e0*/  ISETP.EQ.AND P0, PT, R202, 0x4, P0 ;  /* 0x00000004ca00780c */ /* 0x008fe20000702270 */
[----:B------:R-:W-:Y:S05]  /*96f0*/  YIELD ;  /* 0x0000000000007946 */ /* 0x000fea0003800000 */
[----:B------:R-:W-:-:S07]  /*9700*/  P2R R221, PR, RZ, 0x1 ;  /* 0x00000001ffdd7803 */ /* 0x000fce0000000000 */
[----:B------:R-:W-:Y:S05]  /*9710*/  @!P0 BRA `(.L_x_151) ;  /* 0x0000000400348947 */ /* 0x000fea0003800000 */
[----:B------:R-:W-:-:S03]  /*9720*/  UMOV UR4, 0xffffffff ;  /* 0xffffffff00047882 */ /* 0x000fc60000000000 */
[----:B------:R-:W-:Y:S05]  /*9730*/  BRA.DIV UR4, `(.L_x_152) ;  /* 0x0000006e04787947 */ /* 0x000fea000b800000 */
[----:B------:R-:W-:-:S13]  /*9740*/  ELECT P6, URZ, PT ;  /* 0x0000000000ff782f */ /* 0x000fda00038c0000 */
.L_x_250:
[----:B------:R-:W-:Y:S04]  /*9750*/  BSSY.RECONVERGENT B0, `(.L_x_153) ;  /* 0x000003a000007945 */ /* 0x000fe80003800200 */
[----:B------:R-:W-:Y:S05]  /*9760*/  @!P6 BRA `(.L_x_154) ;  /* 0x0000000000e0e947 */ /* 0x000fea0003800000 */
[----:B------:R-:W1:Y:S01]  /*9770*/  LDCU.64 UR4, c[0x0][0xb20] ;  /* 0x00016400ff0477ac */ /* 0x000e620008000a00 */
[----:B------:R-:W3:Y:S01]  /*9780*/  LDS R0, [R197+0x21c] ;  /* 0x00021c00c5007984 */ /* 0x000ee20000000800 */
[----:B-1----:R-:W-:-:S04]  /*9790*/  UISETP.NE.U32.AND UP0, UPT, UR4, URZ, UPT ;  /* 0x000000ff0400728c */ /* 0x002fc8000bf05070 */
[----:B------:R-:W-:Y:S01]  /*97a0*/  UISETP.NE.AND.EX UP0, UPT, UR5, URZ, UPT, UP0 ;  /* 0x000000ff0500728c */ /* 0x000fe2000bf05300 */
[----:B------:R-:W1:Y:S05]  /*97b0*/  LDCU.64 UR4, c[0x0][0x390] ;  /* 0x00007200ff0477ac */ /* 0x000e6a0008000a00 */
[----:B------:R-:W-:-:S05]  /*97c0*/  PLOP3.LUT P0, PT, PT, PT, UP0, 0x80, 0x8 ;  /* 0x000000000008781c */ /* 0x000fca0003f0f008 */
[----:B------:R-:W4:Y:S01]  /*97d0*/  @UP0 LDCU.64 UR6, c[0x0][0xb20] ;  /* 0x00016400ff0607ac */ /* 0x000f220008000a00 */
[----:B-1----:R-:W-:-:S06]  /*97e0*/  UIMAD.WIDE UR4, UR36, 0xc, UR4 ;  /* 0x0000000c240478a5 */ /* 0x002fcc000f8e0204 */
[----:B--2---:R-:W-:Y:S02]  /*97f0*/  IMAD.U32 R8, RZ, RZ, UR4 ;  /* 0x00000004ff087e24 */ /* 0x004fe4000f8e00ff */
[----:B------:R-:W-:Y:S01]  /*9800*/  IMAD.U32 R9, RZ, RZ, UR5 ;  /* 0x00000005ff097e24 */ /* 0x000fe2000f8e00ff */
[----:B----4-:R-:W-:Y:S02]  /*9810*/  @UP0 UIMAD.WIDE UR6, UR36, 0x8, UR6 ;  /* 0x00000008240608a5 */ /* 0x010fe4000f8e0206 */
[----:B------:R-:W1:Y:S02]  /*9820*/  LDCU.64 UR4, c[0x0][0xb18] ;  /* 0x00016300ff0477ac */ /* 0x000e640008000a00 */
[----:B------:R-:W2:Y:S02]  /*9830*/  LDG.E R2, desc[UR40][R8.64] ;  /* 0x0000002808027981 */ /* 0x000ea4000c1e1900 */
[----:B------:R-:W-:Y:S02]  /*9840*/  IMAD.U32 R6, RZ, RZ, UR6 ;  /* 0x00000006ff067e24 */ /* 0x000fe4000f8e00ff */
[----:B------:R-:W-:Y:S01]  /*9850*/  IMAD.U32 R7, RZ, RZ, UR7 ;  /* 0x00000007ff077e24 */ /* 0x000fe2000f8e00ff */
[----:B------:R4:W5:Y:S05]  /*9860*/  LDG.E R5, desc[UR40][R8.64+0x4] ;  /* 0x0000042808057981 */ /* 0x00096a000c1e1900 */
[----:B------:R-:W4:Y:S01]  /*9870*/  @P0 LDG.E.64 R6, desc[UR40][R6.64] ;  /* 0x0000002806060981 */ /* 0x000f22000c1e1b00 */
[----:B-1----:R-:W-:-:S06]  /*9880*/  UIMAD.WIDE UR4, UR36, 0x8, UR4 ;  /* 0x00000008240478a5 */ /* 0x002fcc000f8e0204 */
[----:B------:R-:W-:Y:S01]  /*9890*/  IMAD.U32 R10, RZ, RZ, UR4 ;  /* 0x00000004ff0a7e24 */ /* 0x000fe2000f8e00ff */
[----:B------:R-:W-:-:S06]  /*98a0*/  MOV R11, UR5 ;  /* 0x00000005000b7c02 */ /* 0x000fcc0008000f00 */
[----:B------:R-:W5:Y:S01]  /*98b0*/  LDG.E.64 R10, desc[UR40][R10.64] ;  /* 0x000000280a0a7981 */ /* 0x000f62000c1e1b00 */
[----:B---3--:R-:W-:-:S03]  /*98c0*/  R2UR UR6, R0 ;  /* 0x00000000000672ca */ /* 0x008fc600000e0000 */
[----:B------:R-:W-:Y:S01]  /*98d0*/  STS [R197+0x230], RZ ;  /* 0x000230ffc5007388 */ /* 0x000fe20000000800 */
[----:B--2---:R-:W-:Y:S02]  /*98e0*/  R2UR UR8, R2 ;  /* 0x00000000020872ca */ /* 0x004fe400000e0000 */
[----:B----4-:R-:W-:-:S11]  /*98f0*/  @P0 R2UR UR11, R7 ;  /* 0x00000000070b02ca */ /* 0x010fd600000e0000 */
[----:B------:R-:W-:-:S07]  /*9900*/  USHF.R.S32.HI UR9, URZ, 0x1f, UR8 ;  /* 0x0000001fff097899 */ /* 0x000fce0008011408 */
[----:B------:R-:W-:Y:S02]  /*9910*/  @!UP0 UMOV UR11, UR9 ;  /* 0x00000009000b8c82 */ /* 0x000fe40008000000 */
[----:B------:R-:W-:-:S04]  /*9920*/  ULOP3.LUT UR4, UR11, 0x1fffffff, URZ, 0xc0, !UPT ;  /* 0x1fffffff0b047892 */ /* 0x000fc8000f8ec0ff */
[----:B------:R-:W-:-:S04]  /*9930*/  USHF.R.U32.HI UR5, URZ, 0x4, UR4 ;  /* 0x00000004ff057899 */ /* 0x000fc80008011604 */
[----:B------:R-:W-:-:S06]  /*9940*/  ULOP3.LUT UR5, UR6, 0xf, UR5, 0xb8, !UPT ;  /* 0x0000000f06057892 */ /* 0x000fcc000f8eb805 */
[----:B------:R-:W-:-:S05]  /*9950*/  IMAD.U32 R0, RZ, RZ, UR5 ;  /* 0x00000005ff007e24 */ /* 0x000fca000f8e00ff */
[----:B------:R-:W-:Y:S04]  /*9960*/  STS [R197+0x21c], R0 ;  /* 0x00021c00c5007388 */ /* 0x000fe80000000800 */
[----:B------:R-:W1:Y:S02]  /*9970*/  LDS R2, [R197+0x21c] ;  /* 0x00021c00c5027984 */ /* 0x000e640000000800 */
[----:B-1----:R-:W-:-:S05]  /*9980*/  LOP3.LUT R4, R2, 0xf0, RZ, 0xb8, !PT ;  /* 0x000000f002047812 */ /* 0x002fca00078eb8ff */
[----:B------:R-:W-:Y:S04]  /*9990*/  STS [R197+0x21c], R4 ;  /* 0x00021c04c5007388 */ /* 0x000fe80000000800 */
[----:B------:R-:W1:Y:S01]  /*99a0*/  LDS R3, [R197+0x21c] ;  /* 0x00021c00c5037984 */ /* 0x000e620000000800 */
[----:B------:R-:W-:-:S05]  /*99b0*/  VIADD R2, R197, 0x200 ;  /* 0x00000200c5027836 */ /* 0x000fca0000000000 */
[----:B------:R-:W-:Y:S02]  /*99c0*/  SHF.R.U64 R2, R2, 0x4, RZ ;  /* 0x0000000402027819 */ /* 0x000fe400000012ff */
[----:B------:R-:W-:Y:S02]  /*99d0*/  @P0 R2UR UR10, R6 ;  /* 0x00000000060a02ca */ /* 0x000fe400000e0000 */
[----:B-1----:R-:W-:-:S05]  /*99e0*/  LOP3.LUT R3, R3, 0xf00, RZ, 0xb8, !PT ;  /* 0x00000f0003037812 */ /* 0x002fca00078eb8ff */
[----:B------:R-:W-:Y:S04]  /*99f0*/  STS.64 [R197+0x218], R2 ;  /* 0x00021802c5007388 */ /* 0x000fe80000000a00 */
[----:B------:R-:W1:Y:S01]  /*9a00*/  LDS R8, [R197+0x21c] ;  /* 0x00021c00c5087984 */ /* 0x000e620000000800 */
[----:B------:R-:W-:Y:S01]  /*9a10*/  @!UP0 UMOV UR10, UR8 ;  /* 0x00000008000a8c82 */ /* 0x000fe20008000000 */
[----:B------:R-:W-:Y:S02]  /*9a20*/  UIADD3 UR8, UPT, UPT, UR8, -0x1, URZ ;  /* 0xffffffff08087890 */ /* 0x000fe4000fffe0ff */
[----:B------:R-:W-:Y:S01]  /*9a30*/  USHF.R.U64 UR4, UR10, 0x4, UR4 ;  /* 0x000000040a047899 */ /* 0x000fe20008001204 */
[----:B------:R-:W-:Y:S01]  /*9a40*/  CS2R R6, SRZ ;  /* 0x0000000000067805 */ /* 0x000fe2000001ff00 */
[----:B-----5:R-:W-:-:S02]  /*9a50*/  VIADD R5, R5, 0xffffffff ;  /* 0xffffffff05057836 */ /* 0x020fc40000000000 */
[----:B------:R-:W-:Y:S02]  /*9a60*/  MOV R4, UR8 ;  /* 0x0000000800047c02 */ /* 0x000fe40008000f00 */
[----:B------:R-:W-:Y:S01]  /*9a70*/  IMAD.U32 R0, RZ, RZ, UR4 ;  /* 0x00000004ff007e24 */ /* 0x000fe2000f8e00ff */
[----:B------:R3:W-:Y:S04]  /*9a80*/  STS [R197+0x210], R2 ;  /* 0x00021002c5007388 */ /* 0x0007e80000000800 */
[----:B------:R3:W-:Y:S04]  /*9a90*/  STS [R197+0x214], R2 ;  /* 0x00021402c5007388 */ /* 0x0007e80000000800 */
[----:B------:R3:W-:Y:S04]  /*9aa0*/  STS.128 [R197+0x220], R4 ;  /* 0x00022004c5007388 */ /* 0x0007e80000000c00 */
[----:B------:R3:W-:Y:S04]  /*9ab0*/  STS [R197+0x20c], R0 ;  /* 0x00020c00c5007388 */ /* 0x0007e80000000800 */
[----:B------:R3:W-:Y:S01]  /*9ac0*/  STS.64 [R197+0x200], R10 ;  /* 0x0002000ac5007388 */ /* 0x0007e20000000a00 */
[----:B-1----:R-:W-:-:S05]  /*9ad0*/  LOP3.LUT R8, R8, 0xf000, RZ, 0xb8, !PT ;  /* 0x0000f00008087812 */ /* 0x002fca00078eb8ff */
[----:B------:R3:W-:Y:S02]  /*9ae0*/  STS [R197+0x21c], R8 ;  /* 0x00021c08c5007388 */ /* 0x0007e40000000800 */
.L_x_154:
[----:B------:R-:W-:Y:S05]  /*9af0*/  BSYNC.RECONVERGENT B0 ;  /* 0x0000000000007941 */ /* 0x000fea0003800200 */
.L_x_153:
[----:B------:R-:W-:-:S03]  /*9b00*/  UMOV UR4, 0xffffffff ;  /* 0xffffffff00047882 */ /* 0x000fc60000000000 */
[----:B------:R-:W-:Y:S05]  /*9b10*/  BRA.DIV UR4, `(.L_x_155) ;  /* 0x0000006a04a07947 */ /* 0x000fea000b800000 */
[----:B------:R-:W-:Y:S01]  /*9b20*/  ELECT P6, URZ, PT ;  /* 0x0000000000ff782f */ /* 0x000fe200038c0000 */
[----:B------:R-:W-:-:S12]  /*9b30*/  NOP ;  /* 0x0000000000007918 */ /* 0x000fd80000000000 */
.L_x_254:
[----:B---3--:R-:W1:Y:S02]  /*9b40*/  S2R R0, SR_LANEID ;  /* 0x0000000000007919 */ /* 0x008e640000000000 */
[----:B-1----:R-:W-:-:S05]  /*9b50*/  IMAD.SHL.U32 R0, R0, 0x4, RZ ;  /* 0x0000000400007824 */ /* 0x002fca00078e00ff */
[C---:B--2---:R-:W-:Y:S02]  /*9b60*/  IADD3 R2, PT, PT, R0.reuse, 0x200, R197 ;  /* 0x0000020000027810 */ /* 0x044fe40007ffe0c5 */
[----:B------:R-:W-:-:S04]  /*9b70*/  IADD3 R4, P0, PT, R0, R222, RZ ;  /* 0x000000de00047210 */ /* 0x000fc80007f1e0ff */
[----:B------:R-:W1:Y:S01]  /*9b80*/  LDS R2, [R2] ;  /* 0x0000000002027984 */ /* 0x000e620000000800 */
[----:B------:R-:W-:Y:S08]  /*9b90*/  @!P6 BRA `(.L_x_156) ;  /* 0x000000000008e947 */ /* 0x000ff00003800000 */
[----:B------:R0:W-:Y:S01]  /*9ba0*/  UTMACMDFLUSH ;  /* 0x00000000000079b7 */ /* 0x0001e20000000000 */
[----:B------:R-:W-:-:S04]  /*9bb0*/  DEPBAR.LE SB0, 0x0 ;  /* 0x000080000000791a */ /* 0x000fc80000000000 */
.L_x_156:
[----:B------:R-:W-:Y:S01]  /*9bc0*/  IADD3.X R5, PT, PT, RZ, R223, RZ, P0, !PT ;  /* 0x000000dfff057210 */ /* 0x000fe200007fe4ff */
[----:B------:R-:W-:Y:S05]  /*9bd0*/  WARPSYNC.ALL ;  /* 0x0000000000007948 */ /* 0x000fea0003800000 */
[----:B-1----:R1:W5:Y:S02]  /*9be0*/  ATOMG.E.EXCH.STRONG.GPU PT, RZ, [R4], R2 ;  /* 0x0000000204ff73a8 */ /* 0x00236400041ee100 */
.L_x_151:
[----:B------:R-:W-:-:S04]  /*9bf0*/  MOV R0, UR39 ;  /* 0x0000002700007c02 */ /* 0x000fc80008000f00 */
[----:B------:R-:W-:-:S13]  /*9c00*/  ISETP.NE.AND P0, PT, R0, 0x1, PT ;  /* 0x000000010000780c */ /* 0x000fda0003f05270 */
[----:B------:R-:W-:Y:S05]  /*9c10*/  @P0 BRA `(.L_x_157) ;  /* 0x0000000000040947 */ /* 0x000fea0003800000 */
[----:B------:R-:W-:Y:S05]  /*9c20*/  BPT.TRAP 0x1 ;  /* 0x000000040000795c */ /* 0x000fea0000300000 */
.L_x_157:
[----:B-12---:R-:W-:Y:S01]  /*9c30*/  SHF.L.U32 R2, R215, 0x1f, RZ ;  /* 0x0000001fd7027819 */ /* 0x006fe200000006ff */
[----:B------:R-:W1:Y:S01]  /*9c40*/  S2R R203, SR_CgaCtaId ;  /* 0x0000000000cb7919 */ /* 0x000e620000008800 */
[----:B------:R-:W-:Y:S01]  /*9c50*/  BSSY B0, `(.L_x_158) ;  /* 0x0000004000007945 */ /* 0x000fe20003800000 */
[----:B------:R-:W-:Y:S01]  /*9c60*/  MOV R0, 0x400 ;  /* 0x0000040000007802 */ /* 0x000fe20000000f00 */
[----:B-----5:R-:W2:Y:S02]  /*9c70*/  SYNCS.PHASECHK.TRANS64.TRYWAIT P1, [R197+URZ+0x110], R2 ;  /* 0x00011002c50075a7 */ /* 0x020ea400080211ff */
[----:B-12---:R-:W-:Y:S05]  /*9c80*/  @!P1 BRA `(.L_x_159) ;  /* 0x0000006800749947 */ /* 0x006fea0003800000 */
.L_x_255:
[----:B------:R-:W-:Y:S05]  /*9c90*/  BSYNC B0 ;  /* 0x0000000000007941 */ /* 0x000fea0003800000 */
.L_x_158:
[----:B-1----:R-:W-:-:S05]  /*9ca0*/  LEA R197, R203, R0, 0x18 ;  /* 0x00000000cbc57211 */ /* 0x002fca00078ec0ff */
[----:B------:R1:W2:Y:S01]  /*9cb0*/  LDS.128 R204, [R197+0x150] ;  /* 0x00015000c5cc7984 */ /* 0x0002a20000000c00 */
[----:B------:R-:W-:Y:S01]  /*9cc0*/  @!PT LDS RZ, [RZ] ;  /* 0x00000000fffff984 */ /* 0x000fe20000000800 */
[----:B------:R-:W-:Y:S01]  /*9cd0*/  @!PT LDS RZ, [RZ] ;  /* 0x00000000fffff984 */ /* 0x000fe20000000800 */
[----:B------:R-:W-:Y:S01]  /*9ce0*/  @!PT LDS RZ, [RZ] ;  /* 0x00000000fffff984 */ /* 0x000fe20000000800 */
[----:B------:R-:W-:Y:S01]  /*9cf0*/  @!PT LDS RZ, [RZ] ;  /* 0x00000000fffff984 */ /* 0x000fe20000000800 */
[----:B------:R3:W-:Y:S06]  /*9d00*/  MEMBAR.ALL.CTA ;  /* 0x0000000000007992 */ /* 0x0007ec0000008000 */
[----:B---3--:R-:W3:Y:S01]  /*9d10*/  FENCE.VIEW.ASYNC.S ;  /* 0x00000000000073c6 */ /* 0x008ee20000000000 */
[----:B------:R-:W-:Y:S05]  /*9d20*/  @P0 BRA `(.L_x_160) ;  /* 0x0000000000040947 */ /* 0x000fea0003800000 */
[----:B------:R-:W-:Y:S05]  /*9d30*/  BPT.TRAP 0x1 ;  /* 0x000000040000795c */ /* 0x000fea0000300000 */
.L_x_160:
[----:B------:R-:W4:Y:S01]  /*9d40*/  LDCU.64 UR4, c[0x0][0x390] ;  /* 0x00007200ff0477ac */ /* 0x000f220008000a00 */
[----:B------:R-:W-:-:S05]  /*9d50*/  VIADD R0, R197, 0x118 ;  /* 0x00000118c5007836 */ /* 0x000fca0000000000 */
[----:B------:R-:W-:-:S04]  /*9d60*/  PRMT R0, R203, 0x654, R0 ;  /* 0x00000654cb007816 */ /* 0x000fc80000000000 */
[----:B---3--:R3:W-:Y:S01]  /*9d70*/  SYNCS.ARRIVE.TRANS64.RED.A1T0 RZ, [R0+URZ], RZ ;  /* 0x000000ff00ff79a7 */ /* 0x0087e200081004ff */
[----:B----4-:R-:W-:-:S06]  /*9d80*/  UIMAD.WIDE UR4, UR36, 0xc, UR4 ;  /* 0x0000000c240478a5 */ /* 0x010fcc000f8e0204 */
[----:B------:R-:W-:Y:S02]  /*9d90*/  IMAD.U32 R2, RZ, RZ, UR4 ;  /* 0x00000004ff027e24 */ /* 0x000fe4000f8e00ff */
[----:B------:R-:W-:-:S05]  /*9da0*/  IMAD.U32 R3, RZ, RZ, UR5 ;  /* 0x00000005ff037e24 */ /* 0x000fca000f8e00ff */
[----:B---3--:R3:W4:Y:S01]  /*9db0*/  LDG.E R0, desc[UR40][R2.64+0x8] ;  /* 0x0000082802007981 */ /* 0x008722000c1e1900 */
[----:B------:R-:W-:Y:S01]  /*9dc0*/  CS2R R192, SRZ ;  /* 0x0000000000c07805 */ /* 0x000fe2000001ff00 */
[----:B------:R-:W-:Y:S01]  /*9dd0*/  IMAD.MOV.U32 R195, RZ, RZ, RZ ;  /* 0x000000ffffc37224 */ /* 0x000fe200078e00ff */
[----:B------:R-:W-:Y:S02]  /*9de0*/  CS2R R190, SRZ ;  /* 0x0000000000be7805 */ /* 0x000fe4000001ff00 */
[----:B------:R-:W-:Y:S02]  /*9df0*/  CS2R R188, SRZ ;  /* 0x0000000000bc7805 */ /* 0x000fe4000001ff00 */
[----:B------:R-:W-:Y:S02]  /*9e00*/  CS2R R186, SRZ ;  /* 0x0000000000ba7805 */ /* 0x000fe4000001ff00 */
[----:B------:R-:W-:Y:S02]  /*9e10*/  CS2R R184, SRZ ;  /* 0x0000000000b87805 */ /* 0x000fe4000001ff00 */
[----:B------:R-:W-:-:S02]  /*9e20*/  CS2R R182, SRZ ;  /* 0x0000000000b67805 */ /* 0x000fc4000001ff00 */
[----:B------:R-:W-:Y:S02]  /*9e30*/  CS2R R180, SRZ ;  /* 0x0000000000b47805 */ /* 0x000fe4000001ff00 */
        /* <DEDUP_REMOVED lines=55> */
[----:B------:R-:W-:Y:S01]  /*a1b0*/  CS2R R68, SRZ ;  /* 0x0000000000447805 */ /* 0x000fe2000001ff00 */
[----:B---3--:R-:W-:Y:S02]  /*a1c0*/  IMAD.MOV.U32 R2, RZ, RZ, RZ ;  /* 0x000000ffff027224 */ /* 0x008fe400078e00ff */
[----:B------:R-:W-:Y:S01]  /*a1d0*/  IMAD.MOV.U32 R210, RZ, RZ, R213 ;  /* 0x000000ffffd27224 */ /* 0x000fe200078e00d5 */
[----:B----4-:R-:W-:-:S13]  /*a1e0*/  ISETP.GE.AND P0, PT, R0, 0x1, PT ;  /* 0x000000010000780c */ /* 0x010fda0003f06270 */
[----:B------:R-:W-:Y:S05]  /*a1f0*/  @!P0 BRA `(.L_x_161) ;  /* 0x0000000c00708947 */ /* 0x000fea0003800000 */
[----:B------:R-:W-:Y:S02]  /*a200*/  VIADD R0, R0, 0x7f ;  /* 0x0000007f00007836 */ /* 0x000fe40000000000 */
[----:B------:R-:W-:-:S03]  /*a210*/  HFMA2 R192, -RZ, RZ, 0, 0 ;  /* 0x00000000ffc07431 */ /* 0x000fc600000001ff */
[----:B------:R-:W-:-:S07]  /*a220*/  LEA.HI R210, R0, R213, RZ, 0x19 ;  /* 0x000000d500d27211 */ /* 0x000fce00078fc8ff */
.L_x_168:
[----:B------:R-:W-:Y:S01]  /*a230*/  IMAD R0, R198, 0x8, R197 ;  /* 0x00000008c6007824 */ /* 0x000fe200078e02c5 */
[----:B------:R-:W-:Y:S07]  /*a240*/  SHF.L.U32 R3, R212, 0x1f, RZ ;  /* 0x0000001fd4037819 */ /* 0x000fee00000006ff */
[----:B------:R-:W-:Y:S05]  /*a250*/  YIELD ;  /* 0x0000000000007946 */ /* 0x000fea0003800000 */
[----:B------:R-:W3:Y:S01]  /*a260*/  SYNCS.PHASECHK.TRANS64.TRYWAIT P0, [R0+URZ+0x50], R3 ;  /* 0x00005003000075a7 */ /* 0x000ee200080011ff */
[----:B------:R-:W-:Y:S01]  /*a270*/  LEA R4, R198, R197, 0x2 ;  /* 0x000000c5c6047211 */ /* 0x000fe200078e10ff */
[----:B------:R-:W-:Y:S01]  /*a280*/  VIADD R6, R0, 0x78 ;  /* 0x0000007800067836 */ /* 0x000fe20000000000 */
[----:B------:R-:W-:Y:S04]  /*a290*/  BSSY B0, `(.L_x_162) ;  /* 0x0000002000007945 */ /* 0x000fe80003800000 */
[----:B---3--:R-:W-:Y:S05]  /*a2a0*/  @!P0 BRA `(.L_x_163) ;  /* 0x0000006400008947 */ /* 0x008fea0003800000 */
.L_x_256:
[----:B------:R-:W-:Y:S05]  /*a2b0*/  BSYNC B0 ;  /* 0x0000000000007941 */ /* 0x000fea0003800000 */
.L_x_162:
[----:B------:R-:W-:Y:S01]  /*a2c0*/  PRMT R5, R203, 0x654, R6 ;  /* 0x00000654cb057816 */ /* 0x000fe20000000006 */
[----:B---3--:R-:W-:Y:S01]  /*a2d0*/  LDS R3, [R4+0x30800] ;  /* 0x0308000004037984 */ /* 0x008fe20000000800 */
[C---:B------:R-:W-:Y:S01]  /*a2e0*/  IMAD R209, R196.reuse, 0x8, R197 ;  /* 0x00000008c4d17824 */ /* 0x040fe200078e02c5 */
[----:B------:R-:W-:Y:S01]  /*a2f0*/  SHF.L.U32 R6, R211, 0x1f, RZ ;  /* 0x0000001fd3067819 */ /* 0x000fe200000006ff */
[----:B------:R-:W-:Y:S01]  /*a300*/  IMAD R200, R196, 0x80, R199 ;  /* 0x00000080c4c87824 */ /* 0x000fe200078e02c7 */
[----:B------:R-:W3:Y:S01]  /*a310*/  LDS R0, [R4+0x30820] ;  /* 0x0308200004007984 */ /* 0x000ee20000000800 */
[----:B------:R4:W-:Y:S01]  /*a320*/  SYNCS.ARRIVE.TRANS64.RED.A1T0 RZ, [R5+URZ], RZ ;  /* 0x000000ff05ff79a7 */ /* 0x0009e200081004ff */
[----:B------:R-:W-:Y:S01]  /*a330*/  BSSY B0, `(.L_x_164) ;  /* 0x000000c000007945 */ /* 0x000fe20003800000 */
[----:B------:R-:W5:Y:S01]  /*a340*/  S2R R8, SR_TID.X ;  /* 0x0000000000087919 */ /* 0x000f620000002100 */
[----:B------:R-:W-:Y:S01]  /*a350*/  SHF.R.U32.HI R7, RZ, 0x15, R200 ;  /* 0x00000015ff077819 */ /* 0x000fe200000116c8 */
[----:B------:R-:W1:Y:S01]  /*a360*/  SYNCS.PHASECHK.TRANS64.TRYWAIT P2, [R209+URZ+0xa0], R6 ;  /* 0x0000a006d10075a7 */ /* 0x000e6200080411ff */
[----:B----4-:R-:W-:Y:S05]  /*a370*/  VIADD R5, R198, 0x1 ;  /* 0x00000001c6057836 */ /* 0x010fea0000000000 */
[----:B------:R-:W-:Y:S02]  /*a380*/  ISETP.NE.AND P1, PT, R5, 0x5, PT ;  /* 0x000000050500780c */ /* 0x000fe40003f25270 */
[----:B-----5:R-:W-:Y:S04]  /*a390*/  SHF.R.U32.HI R8, RZ, 0x5, R8 ;  /* 0x00000005ff087819 */ /* 0x020fe80000011608 */
[----:B------:R-:W-:Y:S01]  /*a3a0*/  LOP3.LUT P0, RZ, R7, 0x3, R8, 0x48, !PT ;  /* 0x0000000307ff7812 */ /* 0x000fe20007804808 */
[----:B---3--:R-:W-:Y:S01]  /*a3b0*/  FMUL R194, R3, R0 ;  /* 0x0000000003c27220 */ /* 0x008fe20000400000 */
[----:B------:R-:W-:Y:S04]  /*a3c0*/  SEL R7, RZ, 0x1, P1 ;  /* 0x00000001ff077807 */ /* 0x000fe80000800000 */
[----:B------:R-:W-:Y:S01]  /*a3d0*/  LOP3.LUT R212, R212, R7, RZ, 0x3c, !PT ;  /* 0x00000007d4d47212 */ /* 0x000fe200078e3cff */
[----:B-1----:R-:W-:Y:S06]  /*a3e0*/  @!P2 BRA `(.L_x_165) ;  /* 0x0000006000c4a947 */ /* 0x002fec0003800000 */
.L_x_257:
[----:B------:R-:W-:Y:S05]  /*a3f0*/  BSYNC B0 ;  /* 0x0000000000007941 */ /* 0x000fea0003800000 */
.L_x_164:
[----:B------:R-:W-:Y:S02]  /*a400*/  IADD3 R213, PT, PT, R213, 0x1, RZ ;  /* 0x00000001d5d57810 */ /* 0x000fe40007ffe0ff */
[----:B------:R-:W-:Y:S01]  /*a410*/  SEL R198, R5, RZ, P1 ;  /* 0x000000ff05c67207 */ /* 0x000fe20000800000 */
[----:B------:R-:W-:Y:S06]  /*a420*/  @!P0 BRA `(.L_x_166) ;  /* 0x0000000000408947 */ /* 0x000fec0003800000 */
[----:B------:R-:W3:Y:S01]  /*a430*/  LDCU.64 UR8, c[0x4][0x70] ;  /* 0x01000e00ff0877ac */ /* 0x000ee20008000a00 */
[----:B------:R-:W-:Y:S01]  /*a440*/  MOV R15, 0x0 ;  /* 0x00000000000f7802 */ /* 0x000fe20000000f00 */
[----:B------:R-:W-:Y:S02]  /*a450*/  HFMA2 R12, -RZ, RZ, 0, 5.9604644775390625e-08 ;  /* 0x00000001ff0c7431 */ /* 0x000fe400000001ff */
[----:B------:R-:W-:Y:S02]  /*a460*/  IMAD.MOV.U32 R8, RZ, RZ, 0x192 ;  /* 0x00000192ff087424 */ /* 0x000fe400078e00ff */
[----:B------:R-:W-:Y:S01]  /*a470*/  IMAD.MOV.U32 R13, RZ, RZ, RZ ;  /* 0x000000ffff0d7224 */ /* 0x000fe200078e00ff */
[----:B------:R-:W4:Y:S01]  /*a480*/  LDCU.64 UR6, c[0x4][0x78] ;  /* 0x01000f00ff0677ac */ /* 0x000f220008000a00 */
[----:B------:R-:W2:Y:S01]  /*a490*/  LDC.64 R14, c[0x4][R15] ;  /* 0x010000000f0e7b82 */ /* 0x000ea20000000a00 */
[----:B------:R-:W5:Y:S01]  /*a4a0*/  LDCU.64 UR4, c[0x4][0x8] ;  /* 0x01000100ff0477ac */ /* 0x000f620008000a00 */
[----:B---3--:R-:W-:Y:S01]  /*a4b0*/  MOV R5, UR9 ;  /* 0x0000000900057c02 */ /* 0x008fe20008000f00 */
[----:B------:R-:W-:Y:S01]  /*a4c0*/  IMAD.U32 R4, RZ, RZ, UR8 ;  /* 0x00000008ff047e24 */ /* 0x000fe2000f8e00ff */
[----:B----4-:R-:W-:Y:S01]  /*a4d0*/  MOV R7, UR7 ;  /* 0x0000000700077c02 */ /* 0x010fe20008000f00 */
[----:B-1----:R-:W-:Y:S01]  /*a4e0*/  IMAD.U32 R6, RZ, RZ, UR6 ;  /* 0x00000006ff067e24 */ /* 0x002fe2000f8e00ff */
[----:B-----5:R-:W-:Y:S01]  /*a4f0*/  MOV R11, UR5 ;  /* 0x00000005000b7c02 */ /* 0x020fe20008000f00 */
[----:B------:R-:W-:Y:S02]  /*a500*/  IMAD.U32 R10, RZ, RZ, UR4 ;  /* 0x00000004ff0a7e24 */ /* 0x000fe4000f8e00ff */
[----:B------:R-:W-:Y:S07]  /*a510*/  LEPC R20, `(.L_x_166) ;  /* 0x000000001014794e */ /* 0x000fee0000000000 */
[----:B--2---:R-:W-:Y:S05]  /*a520*/  CALL.ABS.NOINC R14 ;  /* 0x000000000e007343 */ /* 0x004fea0003c00000 */
.L_x_166:
[----:B------:R-:W-:Y:S05]  /*a530*/  WARPSYNC.ALL ;  /* 0x0000000000007948 */ /* 0x000fea0003800000 */
[C---:B------:R-:W-:Y:S01]  /*a540*/  R2UR UR4, R200.reuse ;  /* 0x00000000c80472ca */ /* 0x040fe200000e0000 */
[----:B------:R-:W3:Y:S01]  /*a550*/  S2R R224, SR_TID.X ;  /* 0x0000000000e07919 */ /* 0x000ee20000002100 */
[----:B------:R-:W-:Y:S04]  /*a560*/  IADD3 R0, PT, PT, R200, 0x40, RZ ;  /* 0x00000040c8007810 */ /* 0x000fe80007ffe0ff */
[----:B------:R-:W-:Y:S07]  /*a570*/  SHF.R.U32.HI R0, RZ, 0x15, R0 ;  /* 0x00000015ff007819 */ /* 0x000fee0000011600 */
[----:B-1----:R-:W1:Y:S01]  /*a580*/  LDTM.x64 R4, tmem[UR4] ;  /* 0x00000004000479ee */ /* 0x002e620008340000 */
[----:B------:R-:W-:Y:S01]  /*a590*/  NOP ;  /* 0x0000000000007918 */ /* 0x000fe20000000000 */
[C---:B-1----:R-:W-:Y:S01]  /*a5a0*/  FFMA R69, R194.reuse, R4, R69 ;  /* 0x00000004c2457223 */ /* 0x042fe20000000045 */
[C---:B------:R-:W-:Y:S01]  /*a5b0*/  FFMA R2, R194.reuse, R5, R2 ;  /* 0x00000005c2027223 */ /* 0x040fe20000000002 */
        /* <DEDUP_REMOVED lines=42> */
[----:B---3--:R-:W-:Y:S01]  /*a860*/  SHF.R.U32.HI R224, RZ, 0x5, R224 ;  /* 0x00000005ffe07819 */ /* 0x008fe200000116e0 */
[C---:B------:R-:W-:Y:S01]  /*a870*/  FFMA R113, R194.reuse, R48, R113 ;  /* 0x00000030c2717223 */ /* 0x040fe20000000071 */
[C---:B------:R-:W-:Y:S01]  /*a880*/  FFMA R110, R194.reuse, R49, R110 ;  /* 0x00000031c26e7223 */ /* 0x040fe2000000006e */
[C---:B------:R-:W-:Y:S01]  /*a890*/  FFMA R115, R194.reuse, R50, R115 ;  /* 0x00000032c2737223 */ /* 0x040fe20000000073 */
[----:B------:R-:W-:Y:S01]  /*a8a0*/  FFMA R112, R194, R51, R112 ;  /* 0x00000033c2707223 */ /* 0x000fe20000000070 */
[----:B------:R-:W-:Y:S01]  /*a8b0*/  LOP3.LUT P0, RZ, R0, 0x3, R224, 0x48, !PT ;  /* 0x0000000300ff7812 */ /* 0x000fe200078048e0 */
        /* <DEDUP_REMOVED lines=15> */
[----:B------:R-:W-:Y:S01]  /*a9b0*/  FFMA R128, R194, R67, R128 ;  /* 0x00000043c2807223 */ /* 0x000fe20000000080 */
[----:B------:R-:W-:Y:S06]  /*a9c0*/  @!P0 BRA `(.L_x_167) ;  /* 0x0000000000408947 */ /* 0x000fec0003800000 */
[----:B------:R-:W1:Y:S01]  /*a9d0*/  LDCU.64 UR8, c[0x4][0x70] ;  /* 0x01000e00ff0877ac */ /* 0x000e620008000a00 */
[----:B------:R-:W-:Y:S01]  /*a9e0*/  MOV R15, 0x0 ;  /* 0x00000000000f7802 */ /* 0x000fe20000000f00 */
[----:B------:R-:W-:Y:S02]  /*a9f0*/  HFMA2 R12, -RZ, RZ, 0, 5.9604644775390625e-08 ;  /* 0x00000001ff0c7431 */ /* 0x000fe400000001ff */
[----:B------:R-:W-:Y:S02]  /*aa00*/  IMAD.MOV.U32 R8, RZ, RZ, 0x192 ;  /* 0x00000192ff087424 */ /* 0x000fe400078e00ff */
[----:B------:R-:W-:Y:S01]  /*aa10*/  IMAD.MOV.U32 R13, RZ, RZ, RZ ;  /* 0x000000ffff0d7224 */ /* 0x000fe200078e00ff */
[----:B------:R-:W3:Y:S01]  /*aa20*/  LDCU.64 UR6, c[0x4][0x78] ;  /* 0x01000f00ff0677ac */ /* 0x000ee20008000a00 */
[----:B------:R-:W4:Y:S01]  /*aa30*/  LDC.64 R14, c[0x4][R15] ;  /* 0x010000000f0e7b82 */ /* 0x000f220000000a00 */
[----:B------:R-:W5:Y:S01]  /*aa40*/  LDCU.64 UR4, c[0x4][0x8] ;  /* 0x01000100ff0477ac */ /* 0x000f620008000a00 */
[----:B-1----:R-:W-:Y:S01]  /*aa50*/  MOV R5, UR9 ;  /* 0x0000000900057c02 */ /* 0x002fe20008000f00 */
[----:B------:R-:W-:Y:S01]  /*aa60*/  IMAD.U32 R4, RZ, RZ, UR8 ;  /* 0x00000008ff047e24 */ /* 0x000fe2000f8e00ff */
[----:B---3--:R-:W-:Y:S01]  /*aa70*/  MOV R7, UR7 ;  /* 0x0000000700077c02 */ /* 0x008fe20008000f00 */
[----:B------:R-:W-:Y:S01]  /*aa80*/  IMAD.U32 R6, RZ, RZ, UR6 ;  /* 0x00000006ff067e24 */ /* 0x000fe2000f8e00ff */
[----:B-----5:R-:W-:Y:S01]  /*aa90*/  MOV R11, UR5 ;  /* 0x00000005000b7c02 */ /* 0x020fe20008000f00 */
[----:B------:R-:W-:Y:S02]  /*aaa0*/  IMAD.U32 R10, RZ, RZ, UR4 ;  /* 0x00000004ff0a7e24 */ /* 0x000fe4000f8e00ff */
[----:B------:R-:W-:Y:S07]  /*aab0*/  LEPC R20, `(.L_x_167) ;  /* 0x000000001014794e */ /* 0x000fee0000000000 */
[----:B--2-4-:R-:W-:Y:S05]  /*aac0*/  CALL.ABS.NOINC R14 ;  /* 0x000000000e007343 */ /* 0x014fea0003c00000 */
.L_x_167:
[----:B------:R-:W-:Y:S05]  /*aad0*/  WARPSYNC.ALL ;  /* 0x0000000000007948 */ /* 0x000fea0003800000 */
[----:B------:R-:W-:Y:S02]  /*aae0*/  R2UR UR4, R200 ;  /* 0x00000000c80472ca */ /* 0x000fe400000e0000 */
[----:B------:R-:W-:Y:S02]  /*aaf0*/  IADD3 R226, PT, PT, R209, 0xc0, RZ ;  /* 0x000000c0d1e27810 */ /* 0x000fe40007ffe0ff */
[----:B------:R-:W-:Y:S02]  /*ab00*/  ISETP.NE.AND P0, PT, R213, R210, PT ;  /* 0x000000d2d500720c */ /* 0x000fe40003f05270 */
[----:B------:R-:W-:Y:S02]  /*ab10*/  PRMT R3, R203, 0x654, R226 ;  /* 0x00000654cb037816 */ /* 0x000fe400000000e2 */
[----:B------:R-:W-:Y:S04]  /*ab20*/  IADD3 R0, PT, PT, R196, 0x1, RZ ;  /* 0x00000001c4007810 */ /* 0x000fe80007ffe0ff */
[C---:B------:R-:W-:Y:S01]  /*ab30*/  ISETP.NE.AND P1, PT, R0.reuse, 0x4, PT ;  /* 0x000000040000780c */ /* 0x040fe20003f25270 */
[----:B------:R-:W1:Y:S01]  /*ab40*/  LDTM.x64 R4, tmem[UR4+0x40] ;  /* 0x00004004000479ee */ /* 0x000e620008340000 */
[----:B------:R-:W-:Y:S01]  /*ab50*/  NOP ;  /* 0x0000000000007918 */ /* 0x000fe20000000000 */
[----:B-1----:R-:W-:Y:S01]  /*ab60*/  NOP ;  /* 0x0000000000007918 */ /* 0x002fe20000000000 */
[----:B------:R3:W-:Y:S01]  /*ab70*/  SYNCS.ARRIVE.TRANS64.RED.A1T0 RZ, [R3+URZ], RZ ;  /* 0x000000ff03ff79a7 */ /* 0x0007e200081004ff */
[----:B------:R-:W-:Y:S02]  /*ab80*/  SEL R224, RZ, 0x1, P1 ;  /* 0x00000001ffe07807 */ /* 0x000fe40000800000 */
[----:B------:R-:W-:Y:S02]  /*ab90*/  SEL R196, R0, RZ, P1 ;  /* 0x000000ff00c47207 */ /* 0x000fe40000800000 */
[----:B------:R-:W-:Y:S01]  /*aba0*/  LOP3.LUT R211, R211, R224, RZ, 0x3c, !PT ;  /* 0x000000e0d3d37212 */ /* 0x000fe200078e3cff */
        /* <DEDUP_REMOVED lines=64> */
[----:B---3--:R-:W-:Y:S06]  /*afb0*/  @P0 BRA `(.L_x_168) ;  /* 0xfffffff0009c0947 */ /* 0x008fec000383ffff */
.L_x_161:
[----:B------:R-:W-:Y:S01]  /*afc0*/  ISETP.NE.AND P1, PT, R221, RZ, PT ;  /* 0x000000ffdd00720c */ /* 0x000fe20003f25270 */
[----:B------:R-:W-:Y:S01]  /*afd0*/  IMAD.U32 R17, RZ, RZ, UR38 ;  /* 0x00000026ff117e24 */ /* 0x000fe2000f8e00ff */
[----:B------:R-:W-:Y:S01]  /*afe0*/  LOP3.LUT P0, RZ, R208, 0x3f0, RZ, 0xc0, !PT ;  /* 0x000003f0d0ff7812 */ /* 0x000fe2000780c0ff */
[----:B------:R-:W-:-:S10]  /*aff0*/  IMAD.U32 R16, RZ, RZ, UR37 ;  /* 0x00000025ff107e24 */ /* 0x000fd4000f8e00ff */
[----:B------:R-:W-:Y:S05]  /*b000*/  @!P1 BRA `(.L_x_169) ;  /* 0x0000000000289947 */ /* 0x000fea0003800000 */
[----:B------:R-:W-:-:S13]  /*b010*/  PLOP3.LUT P1, PT, PT, PT, PT, 0x80, 0x8 ;  /* 0x000000000008781c */ /* 0x000fda0003f2f070 */
.L_x_170:
[----:B------:R-:W-:Y:S02]  /*b020*/  PLOP3.LUT P2, PT, P2, P1, PT, 0xf2, 0x2f ;  /* 0x00000000002f781c */ /* 0x000fe40001743e72 */
[----:B---3--:R-:W-:-:S08]  /*b030*/  @P1 R2UR P2, UR4, R222 ;  /* 0x00000000de0412ca */ /* 0x008fd00000040000 */
[----:B------:R-:W-:Y:S02]  /*b040*/  PLOP3.LUT P2, PT, P2, P1, PT, 0xf2, 0x2f ;  /* 0x00000000002f781c */ /* 0x000fe40001743e72 */
[----:B------:R-:W-:-:S08]  /*b050*/  @P1 R2UR.OR P2, UR5, R223 ;  /* 0x00000000df0512ca */ /* 0x000fd00000140000 */
[----:B------:R-:W-:Y:S01]  /*b060*/  @P1 PLOP3.LUT P1, PT, P2, PT, PT, 0x80, 0x8 ;  /* 0x000000000008181c */ /* 0x000fe2000172f070 */
[----:B------:R-:W-:-:S04]  /*b070*/  DEPBAR {5,4,3,2,1,0} ;  /* 0x0000003f0000791a */ /* 0x000fc80000000000 */
[----:B------:R-:W3:Y:S02]  /*b080*/  CCTL.E.C.LDCU.IV.DEEP [UR4] ;  /* 0x0000000004007540 */ /* 0x000ee40009c08000 */
[----:B---3--:R3:W-:Y:S06]  /*b090*/  UTMACCTL.IV [UR4] ;  /* 0x00000000040079b9 */ /* 0x0087ec0008000000 */
[----:B------:R-:W-:Y:S05]  /*b0a0*/  @P1 BRA.U.ANY `(.L_x_170) ;  /* 0xfffffffd00dc1947 */ /* 0x000fea000393ffff */
.L_x_169:
[----:B------:R-:W-:Y:S02]  /*b0b0*/  SHF.L.U32 R17, R17, 0x7, RZ ;  /* 0x0000000711117819 */ /* 0x000fe400000006ff */
[----:B------:R-:W-:Y:S01]  /*b0c0*/  SHF.L.U32 R16, R16, 0x7, RZ ;  /* 0x0000000710107819 */ /* 0x000fe200000006ff */
[----:B------:R-:W-:Y:S05]  /*b0d0*/  @!P0 BRA `(.L_x_171) ;  /* 0x0000000000408947 */ /* 0x000fea0003800000 */
[----:B------:R-:W-:Y:S01]  /*b0e0*/  MOV R14, 0x0 ;  /* 0x00000000000e7802 */ /* 0x000fe20000000f00 */
[----:B------:R-:W4:Y:S01]  /*b0f0*/  LDCU.64 UR8, c[0x4][0x80] ;  /* 0x01001000ff0877ac */ /* 0x000f220008000a00 */
[----:B------:R-:W-:Y:S02]  /*b100*/  HFMA2 R12, -RZ, RZ, 0, 5.9604644775390625e-08 ;  /* 0x00000001ff0c7431 */ /* 0x000fe400000001ff */
[----:B------:R-:W-:Y:S01]  /*b110*/  IMAD.MOV.U32 R8, RZ, RZ, 0x70 ;  /* 0x00000070ff087424 */ /* 0x000fe200078e00ff */
[----:B------:R-:W5:Y:S01]  /*b120*/  LDCU.64 UR6, c[0x4][0x88] ;  /* 0x01001100ff0677ac */ /* 0x000f620008000a00 */
[----:B------:R-:W1:Y:S01]  /*b130*/  LDC.64 R14, c[0x4][R14] ;  /* 0x010000000e0e7b82 */ /* 0x000e620000000a00 */
[----:B------:R-:W-:Y:S01]  /*b140*/  IMAD.MOV.U32 R13, RZ, RZ, RZ ;  /* 0x000000ffff0d7224 */ /* 0x000fe200078e00ff */
[----:B---3--:R-:W3:Y:S01]  /*b150*/  LDCU.64 UR4, c[0x4][0x10] ;  /* 0x01000200ff0477ac */ /* 0x008ee20008000a00 */
[----:B----4-:R-:W-:Y:S01]  /*b160*/  IMAD.U32 R4, RZ, RZ, UR8 ;  /* 0x00000008ff047e24 */ /* 0x010fe2000f8e00ff */
[----:B------:R-:W-:Y:S01]  /*b170*/  MOV R5, UR9 ;  /* 0x0000000900057c02 */ /* 0x000fe20008000f00 */
[----:B-----5:R-:W-:Y:S01]  /*b180*/  IMAD.U32 R6, RZ, RZ, UR6 ;  /* 0x00000006ff067e24 */ /* 0x020fe2000f8e00ff */
[----:B------:R-:W-:Y:S01]  /*b190*/  MOV R7, UR7 ;  /* 0x0000000700077c02 */ /* 0x000fe20008000f00 */
[----:B---3--:R-:W-:Y:S01]  /*b1a0*/  IMAD.U32 R10, RZ, RZ, UR4 ;  /* 0x00000004ff0a7e24 */ /* 0x008fe2000f8e00ff */
[----:B------:R-:W-:-:S02]  /*b1b0*/  MOV R11, UR5 ;  /* 0x00000005000b7c02 */ /* 0x000fc40008000f00 */
[----:B------:R-:W-:-:S07]  /*b1c0*/  LEPC R20, `(.L_x_171) ;  /* 0x000000001014794e */ /* 0x000fce0000000000 */
[----:B-12---:R-:W-:Y:S05]  /*b1d0*/  CALL.ABS.NOINC R14 ;  /* 0x000000000e007343 */ /* 0x006fea0003c00000 */
.L_x_171:
[----:B------:R-:W-:Y:S01]  /*b1e0*/  LOP3.LUT P0, RZ, R220, 0x3f0, RZ, 0xc0, !PT ;  /* 0x000003f0dcff7812 */ /* 0x000fe2000780c0ff */
[----:B------:R-:W-:-:S12]  /*b1f0*/  BSSY.RECONVERGENT B6, `(.L_x_172) ;  /* 0x0000012000067945 */ /* 0x000fd80003800200 */
        /* <DEDUP_REMOVED lines=17> */
.L_x_173:
[----:B---3--:R-:W-:Y:S05]  /*b310*/  BSYNC.RECONVERGENT B6 ;  /* 0x0000000000067941 */ /* 0x008fea0003800200 */
.L_x_172:
[----:B------:R-:W3:Y:S02]  /*b320*/  LDCU.64 UR4, c[0x0][0x890] ;  /* 0x00011200ff0477ac */ /* 0x000ee40008000a00 */
[----:B---3--:R-:W-:-:S04]  /*b330*/  UISETP.NE.U32.AND UP0, UPT, UR4, URZ, UPT ;  /* 0x000000ff0400728c */ /* 0x008fc8000bf05070 */
[----:B------:R-:W-:-:S09]  /*b340*/  UISETP.NE.AND.EX UP0, UPT, UR5, URZ, UPT, UP0 ;  /* 0x000000ff0500728c */ /* 0x000fd2000bf05300 */
[----:B------:R-:W-:Y:S05]  /*b350*/  BRA.U !UP0, `(.L_x_174) ;  /* 0x00000001081c7547 */ /* 0x000fea000b800000 */
[----:B------:R-:W3:Y:S02]  /*b360*/  LDCU.64 UR4, c[0x0][0x890] ;  /* 0x00011200ff0477ac */ /* 0x000ee40008000a00 */
[----:B---3--:R-:W-:-:S06]  /*b370*/  UIMAD.WIDE UR4, UR36, 0x8, UR4 ;  /* 0x00000008240478a5 */ /* 0x008fcc000f8e0204 */
[----:B------:R-:W-:Y:S02]  /*b380*/  MOV R4, UR4 ;  /* 0x0000000400047c02 */ /* 0x000fe40008000f00 */
[----:B------:R-:W-:-:S06]  /*b390*/  MOV R5, UR5 ;  /* 0x0000000500057c02 */ /* 0x000fcc0008000f00 */
[----:B------:R-:W3:Y:S04]  /*b3a0*/  LDG.E.64 R4, desc[UR40][R4.64] ;  /* 0x0000002804047981 */ /* 0x000ee8000c1e1b00 */
[----:B---3--:R3:W5:Y:S01]  /*b3b0*/  LD.E R9, desc[UR40][R4.64] ;  /* 0x0000002804097980 */ /* 0x008762000c101900 */
[----:B------:R-:W-:Y:S05]  /*b3c0*/  BRA `(.L_x_175) ;  /* 0x0000000000387947 */ /* 0x000fea0003800000 */
.L_x_174:
[----:B------:R-:W3:Y:S02]  /*b3d0*/  LDCU.64 UR4, c[0x0][0x888] ;  /* 0x00011100ff0477ac */ /* 0x000ee40008000a00 */
[----:B---3--:R-:W-:-:S04]  /*b3e0*/  UISETP.NE.U32.AND UP0, UPT, UR4, URZ, UPT ;  /* 0x000000ff0400728c */ /* 0x008fc8000bf05070 */
[----:B------:R-:W-:-:S09]  /*b3f0*/  UISETP.NE.AND.EX UP0, UPT, UR5, URZ, UPT, UP0 ;  /* 0x000000ff0500728c */ /* 0x000fd2000bf05300 */
[----:B------:R-:W-:Y:S05]  /*b400*/  BRA.U !UP0, `(.L_x_176) ;  /* 0x0000000108207547 */ /* 0x000fea000b800000 */
[----:B------:R-:W3:Y:S01]  /*b410*/  LDCU UR4, c[0x0][0x898] ;  /* 0x00011300ff0477ac */ /* 0x000ee20008000800 */
[----:B------:R-:W4:Y:S01]  /*b420*/  LDCU.64 UR6, c[0x0][0x888] ;  /* 0x00011100ff0677ac */ /* 0x000f220008000a00 */
[----:B---3--:R-:W-:-:S04]  /*b430*/  UIMAD UR4, UR36, UR4, URZ ;  /* 0x00000004240472a4 */ /* 0x008fc8000f8e02ff */
[----:B----4-:R-:W-:-:S06]  /*b440*/  UIMAD.WIDE UR4, UR4, 0x4, UR6 ;  /* 0x00000004040478a5 */ /* 0x010fcc000f8e0206 */
[----:B------:R-:W-:Y:S02]  /*b450*/  MOV R4, UR4 ;  /* 0x0000000400047c02 */ /* 0x000fe40008000f00 */
[----:B------:R-:W-:-:S05]  /*b460*/  MOV R5, UR5 ;  /* 0x0000000500057c02 */ /* 0x000fca0008000f00 */
[----:B------:R4:W5:Y:S01]  /*b470*/  LDG.E R9, desc[UR40][R4.64] ;  /* 0x0000002804097981 */ /* 0x000962000c1e1900 */
[----:B------:R-:W-:Y:S05]  /*b480*/  BRA `(.L_x_175) ;  /* 0x0000000000087947 */ /* 0x000fea0003800000 */
.L_x_176:
[----:B------:R-:W3:Y:S02]  /*b490*/  LDCU UR4, c[0x0][0x880] ;  /* 0x00011000ff0477ac */ /* 0x000ee40008000800 */
[----:B---3--:R-:W-:-:S07]  /*b4a0*/  MOV R9, UR4 ;  /* 0x0000000400097c02 */ /* 0x008fce0008000f00 */
.L_x_175:
[----:B------:R-:W1:Y:S02]  /*b4b0*/  LDCU.64 UR4, c[0x0][0x8b8] ;  /* 0x00011700ff0477ac */ /* 0x000e640008000a00 */
[----:B-1----:R-:W-:-:S04]  /*b4c0*/  UISETP.NE.U32.AND UP0, UPT, UR4, URZ, UPT ;  /* 0x000000ff0400728c */ /* 0x002fc8000bf05070 */
[----:B------:R-:W-:-:S09]  /*b4d0*/  UISETP.NE.AND.EX UP0, UPT, UR5, URZ, UPT, UP0 ;  /* 0x000000ff0500728c */ /* 0x000fd2000bf05300 */
[----:B------:R-:W-:Y:S05]  /*b4e0*/  BRA.U !UP0, `(.L_x_177) ;  /* 0x00000001081c7547 */ /* 0x000fea000b800000 */
[----:B------:R-:W1:Y:S02]  /*b4f0*/  LDCU.64 UR4, c[0x0][0x8b8] ;  /* 0x00011700ff0477ac */ /* 0x000e640008000a00 */
[----:B-1----:R-:W-:-:S06]  /*b500*/  UIMAD.WIDE UR4, UR36, 0x8, UR4 ;  /* 0x00000008240478a5 */ /* 0x002fcc000f8e0204 */
[----:B---34-:R-:W-:Y:S02]  /*b510*/  MOV R4, UR4 ;  /* 0x0000000400047c02 */ /* 0x018fe40008000f00 */
[----:B------:R-:W-:-:S06]  /*b520*/  MOV R5, UR5 ;  /* 0x0000000500057c02 */ /* 0x000fcc0008000f00 */
[----:B------:R-:W3:Y:S04]  /*b530*/  LDG.E.64 R4, desc[UR40][R4.64] ;  /* 0x0000002804047981 */ /* 0x000ee8000c1e1b00 */
[----:B---3--:R1:W5:Y:S01]  /*b540*/  LD.E R7, desc[UR40][R4.64] ;  /* 0x0000002804077980 */ /* 0x008362000c101900 */
[----:B------:R-:W-:Y:S05]  /*b550*/  BRA `(.L_x_178) ;  /* 0x0000000000387947 */ /* 0x000fea0003800000 */
.L_x_177:
[----:B------:R-:W1:Y:S02]  /*b560*/  LDCU.64 UR4, c[0x0][0x8b0] ;  /* 0x00011600ff0477ac */ /* 0x000e640008000a00 */
[----:B-1----:R-:W-:-:S04]  /*b570*/  UISETP.NE.U32.AND UP0, UPT, UR4, URZ, UPT ;  /* 0x000000ff0400728c */ /* 0x002fc8000bf05070 */
[----:B------:R-:W-:-:S09]  /*b580*/  UISETP.NE.AND.EX UP0, UPT, UR5, URZ, UPT, UP0 ;  /* 0x000000ff0500728c */ /* 0x000fd2000bf05300 */
[----:B------:R-:W-:Y:S05]  /*b590*/  BRA.U !UP0, `(.L_x_179) ;  /* 0x0000000108207547 */ /* 0x000fea000b800000 */
[----:B------:R-:W1:Y:S01]  /*b5a0*/  LDCU UR4, c[0x0][0x8c0] ;  /* 0x00011800ff0477ac */ /* 0x000e620008000800 */
[----:B------:R-:W2:Y:S01]  /*b5b0*/  LDCU.64 UR6, c[0x0][0x8b0] ;  /* 0x00011600ff0677ac */ /* 0x000ea20008000a00 */
[----:B-1----:R-:W-:-:S04]  /*b5c0*/  UIMAD UR4, UR36, UR4, URZ ;  /* 0x00000004240472a4 */ /* 0x002fc8000f8e02ff */
[----:B--2---:R-:W-:-:S06]  /*b5d0*/  UIMAD.WIDE UR4, UR4, 0x4, UR6 ;  /* 0x00000004040478a5 */ /* 0x004fcc000f8e0206 */
[----:B---34-:R-:W-:Y:S02]  /*b5e0*/  MOV R4, UR4 ;  /* 0x0000000400047c02 */ /* 0x018fe40008000f00 */
[----:B------:R-:W-:-:S05]  /*b5f0*/  MOV R5, UR5 ;  /* 0x0000000500057c02 */ /* 0x000fca0008000f00 */
[----:B------:R1:W5:Y:S01]  /*b600*/  LDG.E R7, desc[UR40][R4.64] ;  /* 0x0000002804077981 */ /* 0x000362000c1e1900 */
[----:B------:R-:W-:Y:S05]  /*b610*/  BRA `(.L_x_178) ;  /* 0x0000000000087947 */ /* 0x000fea0003800000 */
.L_x_179:
[----:B------:R-:W1:Y:S02]  /*b620*/  LDCU UR4, c[0x0][0x8a8] ;  /* 0x00011500ff0477ac */ /* 0x000e640008000800 */
[----:B-1----:R-:W-:-:S07]  /*b630*/  MOV R7, UR4 ;  /* 0x0000000400077c02 */ /* 0x002fce0008000f00 */
.L_x_178:
[----:B------:R-:W-:Y:S01]  /*b640*/  SHF.L.U32 R8, R214, 0x1f, RZ ;  /* 0x0000001fd6087819 */ /* 0x000fe200000006ff */
[----:B------:R-:W-:Y:S02]  /*b650*/  IMAD.IADD R22, R197, 0x1, R216 ;  /* 0x00000001c5167824 */ /* 0x000fe400078e02d8 */
[----:B------:R-:W-:Y:S01]  /*b660*/  HFMA2 R234, -RZ, RZ, 0, 0 ;  /* 0x00000000ffea7431 */ /* 0x000fe200000001ff */
[----:B-----5:R-:W-:Y:S01]  /*b670*/  FSETP.NEU.AND P3, PT, R9, RZ, PT ;  /* 0x000000ff0900720b */ /* 0x020fe20003f6d000 */
[----:B------:R-:W2:Y:S01]  /*b680*/  SYNCS.PHASECHK.TRANS64.TRYWAIT P0, [R197+URZ+0xe0], R8 ;  /* 0x0000e008c50075a7 */ /* 0x000ea200080011ff */
[----:B------:R-:W-:Y:S02]  /*b690*/  HFMA2 R64, -RZ, RZ, 0, 0 ;  /* 0x00000000ff407431 */ /* 0x000fe400000001ff */
[C---:B------:R-:W-:Y:S01]  /*b6a0*/  FMUL R10, R7.reuse, R71 ;  /* 0x00000047070a7220 */ /* 0x040fe20000400000 */
[----:B------:R-:W-:Y:S02]  /*b6b0*/  HFMA2 R252, -RZ, RZ, 0, 0 ;  /* 0x00000000fffc7431 */ /* 0x000fe400000001ff */
[----:B------:R-:W-:Y:S01]  /*b6c0*/  FMUL R68, R7, R68 ;  /* 0x0000004407447220 */ /* 0x000fe20000400000 */
[----:B------:R-:W-:-:S02]  /*b6d0*/  HFMA2 R226, -RZ, RZ, 0, 0 ;  /* 0x00000000ffe27431 */ /* 0x000fc400000001ff */
[C---:B------:R-:W-:Y:S01]  /*b6e0*/  FMUL R12, R7.reuse, R75 ;  /* 0x0000004b070c7220 */ /* 0x040fe20000400000 */
[----:B------:R-:W-:Y:S02]  /*b6f0*/  HFMA2 R19, -RZ, RZ, 0, 0 ;  /* 0x00000000ff137431 */ /* 0x000fe400000001ff */
[C---:B------:R-:W-:Y:S01]  /*b700*/  FMUL R72, R7.reuse, R72 ;  /* 0x0000004807487220 */ /* 0x040fe20000400000 */
[----:B------:R-:W-:Y:S02]  /*b710*/  HFMA2 R23, -RZ, RZ, 0, 0 ;  /* 0x00000000ff177431 */ /* 0x000fe400000001ff */
[C---:B------:R-:W-:Y:S01]  /*b720*/  FMUL R14, R7.reuse, R79 ;  /* 0x0000004f070e7220 */ /* 0x040fe20000400000 */
[C---:B------:R-:W-:Y:S01]  /*b730*/  FMUL R76, R7.reuse, R76 ;  /* 0x0000004c074c7220 */ /* 0x040fe20000400000 */
[C---:B------:R-:W-:Y:S01]  /*b740*/  FMUL R18, R7.reuse, R83 ;  /* 0x0000005307127220 */ /* 0x040fe20000400000 */
[----:B------:R-:W-:Y:S01]  /*b750*/  FMUL R80, R7, R80 ;  /* 0x0000005007507220 */ /* 0x000fe20000400000 */
[----:B------:R-:W-:Y:S01]  /*b760*/  CS2R R50, SRZ ;  /* 0x0000000000327805 */ /* 0x000fe2000001ff00 */
[----:B------:R-:W-:Y:S01]  /*b770*/  IMAD.MOV.U32 R246, RZ, RZ, RZ ;  /* 0x000000fffff67224 */ /* 0x000fe200078e00ff */
[----:B------:R-:W-:Y:S01]  /*b780*/  CS2R R38, SRZ ;  /* 0x0000000000267805 */ /* 0x000fe2000001ff00 */
[----:B------:R-:W-:Y:S01]  /*b790*/  IMAD.MOV.U32 R66, RZ, RZ, RZ ;  /* 0x000000ffff427224 */ /* 0x000fe200078e00ff */
[----:B------:R-:W-:Y:S01]  /*b7a0*/  MOV R3, RZ ;  /* 0x000000ff00037202 */ /* 0x000fe20000000f00 */
[----:B------:R-:W-:Y:S01]  /*b7b0*/  IMAD.MOV.U32 R0, RZ, RZ, RZ ;  /* 0x000000ffff007224 */ /* 0x000fe200078e00ff */
[----:B------:R-:W-:Y:S01]  /*b7c0*/  CS2R R46, SRZ ;  /* 0x00000000002e7805 */ /* 0x000fe2000001ff00 */
[----:B------:R-:W-:Y:S01]  /*b7d0*/  IMAD.MOV.U32 R244, RZ, RZ, RZ ;  /* 0x000000fffff47224 */ /* 0x000fe200078e00ff */
[----:B------:R-:W-:Y:S01]  /*b7e0*/  CS2R R48, SRZ ;  /* 0x0000000000307805 */ /* 0x000fe2000001ff00 */
[----:B------:R-:W-:Y:S01]  /*b7f0*/  IMAD.MOV.U32 R232, RZ, RZ, RZ ;  /* 0x000000ffffe87224 */ /* 0x000fe200078e00ff */
[----:B-1-34-:R-:W-:Y:S01]  /*b800*/  CS2R R4, SRZ ;  /* 0x0000000000047805 */ /* 0x01afe2000001ff00 */
        /* <DEDUP_REMOVED lines=9> */
[----:B------:R-:W-:Y:S01]  /*b8a0*/  CS2R R60, SRZ ;  /* 0x00000000003c7805 */ /* 0x000fe2000001ff00 */
[----:B------:R-:W-:Y:S01]  /*b8b0*/  IMAD.MOV.U32 R228, RZ, RZ, RZ ;  /* 0x000000ffffe47224 */ /* 0x000fe200078e00ff */
[----:B------:R-:W-:-:S02]  /*b8c0*/  CS2R R44, SRZ ;  /* 0x00000000002c7805 */ /* 0x000fc4000001ff00 */
[----:B------:R-:W-:Y:S01]  /*b8d0*/  MOV R32, RZ ;  /* 0x000000ff00207202 */ /* 0x000fe20000000f00 */
[----:B------:R-:W-:Y:S01]  /*b8e0*/  IMAD.MOV.U32 R250, RZ, RZ, RZ ;  /* 0x000000fffffa7224 */ /* 0x000fe200078e00ff */
[----:B------:R-:W-:Y:S01]  /*b8f0*/  CS2R R58, SRZ ;  /* 0x00000000003a7805 */ /* 0x000fe2000001ff00 */
[----:B------:R-:W-:Y:S01]  /*b900*/  IMAD.MOV.U32 R238, RZ, RZ, RZ ;  /* 0x000000ffffee7224 */ /* 0x000fe200078e00ff */
[----:B------:R-:W-:Y:S01]  /*b910*/  CS2R R30, SRZ ;  /* 0x00000000001e7805 */ /* 0x000fe2000001ff00 */
[----:B------:R-:W-:Y:S01]  /*b920*/  IMAD.MOV.U32 R248, RZ, RZ, RZ ;  /* 0x000000fffff87224 */ /* 0x000fe200078e00ff */
[----:B------:R-:W-:Y:S01]  /*b930*/  MOV R224, RZ ;  /* 0x000000ff00e07202 */ /* 0x000fe20000000f00 */
[----:B------:R-:W-:Y:S01]  /*b940*/  IMAD.MOV.U32 R236, RZ, RZ, RZ ;  /* 0x000000ffffec7224 */ /* 0x000fe200078e00ff */
[----:B------:R-:W-:Y:S02]  /*b950*/  CS2R R56, SRZ ;  /* 0x0000000000387805 */ /* 0x000fe4000001ff00 */
[----:B------:R-:W-:Y:S01]  /*b960*/  CS2R R40, SRZ ;  /* 0x0000000000287805 */ /* 0x000fe2000001ff00 */
[----:B------:R-:W-:Y:S01]  /*b970*/  IMAD.MOV.U32 R28, RZ, RZ, RZ ;  /* 0x000000ffff1c7224 */ /* 0x000fe200078e00ff */
[----:B------:R-:W-:Y:S01]  /*b980*/  CS2R R24, SRZ ;  /* 0x0000000000187805 */ /* 0x000fe2000001ff00 */
[----:B------:R-:W-:Y:S01]  /*b990*/  IMAD.MOV.U32 R200, RZ, RZ, RZ ;  /* 0x000000ffffc87224 */ /* 0x000fe200078e00ff */
[----:B------:R-:W-:-:S02]  /*b9a0*/  CS2R R54, SRZ ;  /* 0x0000000000367805 */ /* 0x000fc4000001ff00 */
[----:B------:R-:W-:Y:S01]  /*b9b0*/  MOV R13, RZ ;  /* 0x000000ff000d7202 */ /* 0x000fe20000000f00 */
[----:B------:R-:W-:Y:S01]  /*b9c0*/  IMAD.MOV.U32 R26, RZ, RZ, RZ ;  /* 0x000000ffff1a7224 */ /* 0x000fe200078e00ff */
[----:B------:R-:W-:Y:S01]  /*b9d0*/  MOV R194, RZ ;  /* 0x000000ff00c27202 */ /* 0x000fe20000000f00 */
[----:B------:R-:W-:Y:S01]  /*b9e0*/  IMAD.MOV.U32 R15, RZ, RZ, RZ ;  /* 0x000000ffff0f7224 */ /* 0x000fe200078e00ff */
[----:B------:R-:W-:Y:S01]  /*b9f0*/  IADD3 R20, PT, PT, R218, R22, RZ ;  /* 0x00000016da147210 */ /* 0x000fe20007ffe0ff */
[----:B------:R-:W-:Y:S01]  /*ba00*/  IMAD.MOV.U32 R11, RZ, RZ, RZ ;  /* 0x000000ffff0b7224 */ /* 0x000fe200078e00ff */
[----:B--2---:R-:W-:Y:S06]  /*ba10*/  @P0 BRA `(.L_x_180) ;  /* 0x0000000000080947 */ /* 0x004fec0003800000 */
[----:B------:R-:W1:Y:S02]  /*ba20*/  SYNCS.PHASECHK.TRANS64.TRYWAIT P0, [R197+URZ+0xe0], R8 ;  /* 0x0000e008c50075a7 */ /* 0x000e6400080011ff */
[----:B-1----:R-:W-:Y:S05]  /*ba30*/  @!P0 BRA `(.L_x_181) ;  /* 0x0000004c00448947 */ /* 0x002fea0003800000 */
.L_x_180:
[----:B------:R-:W-:Y:S04]  /*ba40*/  BSSY.RECONVERGENT B0, `(.L_x_182) ;  /* 0x00000c8000007945 */ /* 0x000fe80003800200 */
[----:B------:R-:W-:Y:S05]  /*ba50*/  @!P3 BRA `(.L_x_183) ;  /* 0x0000000c0018b947 */ /* 0x000fea0003800000 */
[----:B------:R-:W-:Y:S01]  /*ba60*/  IMAD.IADD R19, R219, 0x1, R22 ;  /* 0x00000001db137824 */ /* 0x000fe200078e0216 */
[----:B------:R-:W-:Y:S01]  /*ba70*/  IADD3 R232, PT, PT, R217, R22, RZ ;  /* 0x00000016d9e87210 */ /* 0x000fe20007ffe0ff */
[C---:B------:R-:W-:Y:S01]  /*ba80*/  IMAD.IADD R33, R219.reuse, 0x1, R20 ;  /* 0x00000001db217824 */ /* 0x040fe200078e0214 */
[----:B------:R-:W-:Y:S03]  /*ba90*/  LDS.U8 R61, [R20+0x400] ;  /* 0x00040000143d7984 */ /* 0x000fe60000000000 */
[----:B------:R-:W-:Y:S01]  /*baa0*/  IMAD.IADD R47, R219, 0x1, R232 ;  /* 0x00000001db2f7824 */ /* 0x000fe200078e02e8 */
[----:B------:R-:W2:Y:S04]  /*bab0*/  LDS.U8 R0, [R19+0x400] ;  /* 0x0004000013007984 */ /* 0x000ea80000000000 */
[----:B------:R-:W3:Y:S04]  /*bac0*/  LDS.U8 R15, [R19+0x800] ;  /* 0x00080000130f7984 */ /* 0x000ee80000000000 */
[----:B------:R-:W4:Y:S04]  /*bad0*/  LDS.U8 R5, [R19+0xc00] ;  /* 0x000c000013057984 */ /* 0x000f280000000000 */
[----:B------:R-:W5:Y:S04]  /*bae0*/  LDS.U8 R3, [R19+0x1400] ;  /* 0x0014000013037984 */ /* 0x000f680000000000 */
[----:B------:R-:W1:Y:S04]  /*baf0*/  LDS.U8 R28, [R19+0x1800] ;  /* 0x00180000131c7984 */ /* 0x000e680000000000 */
[----:B------:R-:W1:Y:S04]  /*bb00*/  LDS.U8 R4, [R19+0x1000] ;  /* 0x0010000013047984 */ /* 0x000e680000000000 */
[----:B------:R-:W1:Y:S04]  /*bb10*/  LDS.U8 R31, [R19+0x1c00] ;  /* 0x001c0000131f7984 */ /* 0x000e680000000000 */
[----:B------:R-:W1:Y:S04]  /*bb20*/  LDS.U8 R29, [R19+0x2000] ;  /* 0x00200000131d7984 */ /* 0x000e680000000000 */
[----:B------:R-:W1:Y:S04]  /*bb30*/  LDS.U8 R13, [R33+0x400] ;  /* 0x00040000210d7984 */ /* 0x000e680000000000 */
[----:B------:R-:W1:Y:S04]  /*bb40*/  LDS.U8 R11, [R33+0x800] ;  /* 0x00080000210b7984 */ /* 0x000e680000000000 */
[----:B------:R-:W1:Y:S01]  /*bb50*/  LDS.U8 R27, [R33+0x1000] ;  /* 0x00100000211b7984 */ /* 0x000e620000000000 */
[----:B--2---:R-:W-:-:S03]  /*bb60*/  F2FP.F16.E4M3.UNPACK_B R0, R0 ;  /* 0x00000000ff00723e */ /* 0x004fc600020006ff */
[----:B------:R-:W2:Y:S02]  /*bb70*/  LDS.U8 R21, [R33+0x1c00] ;  /* 0x001c000021157984 */ /* 0x000ea40000000000 */
[----:B------:R-:W-:Y:S01]  /*bb80*/  HADD2.F32 R24, -RZ, R0.H0_H0 ;  /* 0x20000000ff187230 */ /* 0x000fe20000004100 */
[----:B---3--:R-:W-:Y:S01]  /*bb90*/  F2FP.F16.E4M3.UNPACK_B R0, R15 ;  /* 0x0000000fff00723e */ /* 0x008fe200020006ff */
[----:B------:R-:W3:Y:S01]  /*bba0*/  LDS.U8 R25, [R33+0x1400] ;  /* 0x0014000021197984 */ /* 0x000ee20000000000 */
[----:B----4-:R-:W-:-:S03]  /*bbb0*/  F2FP.F16.E4M3.UNPACK_B R5, R5 ;  /* 0x00000005ff05723e */ /* 0x010fc600020006ff */
[----:B------:R-:W4:Y:S01]  /*bbc0*/  LDS.U8 R23, [R33+0x1800] ;  /* 0x0018000021177984 */ /* 0x000f220000000000 */
[----:B------:R-:W-:Y:S01]  /*bbd0*/  HADD2.F32 R26, -RZ, R0.H0_H0 ;  /* 0x20000000ff1a7230 */ /* 0x000fe20000004100 */
[----:B-----5:R-:W-:Y:S02]  /*bbe0*/  F2FP.F16.E4M3.UNPACK_B R3, R3 ;  /* 0x00000003ff03723e */ /* 0x020fe400020006ff */
[----:B------:R-:W5:Y:S01]  /*bbf0*/  LDS.U8 R6, [R33+0xc00] ;  /* 0x000c000021067984 */ /* 0x000f620000000000 */
[----:B-1----:R-:W-:Y:S01]  /*bc00*/  F2FP.F16.E4M3.UNPACK_B R0, R28 ;  /* 0x0000001cff00723e */ /* 0x002fe200020006ff */
[----:B------:R-:W-:Y:S02]  /*bc10*/  HADD2.F32 R28, -RZ, R5.H0_H0 ;  /* 0x20000005ff1c7230 */ /* 0x000fe40000004100 */
[----:B------:R-:W1:Y:S01]  /*bc20*/  LDS.U8 R43, [R33+0x2000] ;  /* 0x00200000212b7984 */ /* 0x000e620000000000 */
[----:B------:R-:W-:Y:S01]  /*bc30*/  F2FP.F16.E4M3.UNPACK_B R4, R4 ;  /* 0x00000004ff04723e */ /* 0x000fe200020006ff */
[----:B------:R-:W-:-:S02]  /*bc40*/  HADD2.F32 R32, -RZ, R3.H0_H0 ;  /* 0x20000003ff207230 */ /* 0x000fc40000004100 */
[----:B------:R-:W1:Y:S01]  /*bc50*/  LDS.U8 R41, [R232+0x400] ;  /* 0x00040000e8297984 */ /* 0x000e620000000000 */
[----:B------:R-:W-:Y:S01]  /*bc60*/  HADD2.F32 R34, -RZ, R0.H0_H0 ;  /* 0x20000000ff227230 */ /* 0x000fe20000004100 */
[----:B------:R-:W-:Y:S01]  /*bc70*/  F2FP.F16.E4M3.UNPACK_B R3, R31 ;  /* 0x0000001fff03723e */ /* 0x000fe200020006ff */
[----:B------:R-:W-:Y:S01]  /*bc80*/  HADD2.F32 R30, -RZ, R4.H0_H0 ;  /* 0x20000004ff1e7230 */ /* 0x000fe20000004100 */
[----:B------:R-:W1:Y:S01]  /*bc90*/  LDS.U8 R19, [R232+0x800] ;  /* 0x00080000e8137984 */ /* 0x000e620000000000 */
[----:B------:R-:W-:Y:S02]  /*bca0*/  F2FP.F16.E4M3.UNPACK_B R0, R29 ;  /* 0x0000001dff00723e */ /* 0x000fe400020006ff */
[----:B------:R-:W-:Y:S01]  /*bcb0*/  HADD2.F32 R36, -RZ, R3.H0_H0 ;  /* 0x20000003ff247230 */ /* 0x000fe20000004100 */
[----:B------:R-:W1:Y:S01]  /*bcc0*/  LDS.U8 R15, [R232+0xc00] ;  /* 0x000c0000e80f7984 */ /* 0x000e620000000000 */
[----:B------:R-:W-:Y:S01]  /*bcd0*/  F2FP.F16.E4M3.UNPACK_B R5, R13 ;  /* 0x0000000dff05723e */ /* 0x000fe200020006ff */
[----:B------:R-:W-:-:S02]  /*bce0*/  HADD2.F32 R38, -RZ, R0.H0_H0 ;  /* 0x20000000ff267230 */ /* 0x000fc40000004100 */
[----:B------:R-:W1:Y:S01]  /*bcf0*/  LDS.U8 R39, [R232+0x1000] ;  /* 0x00100000e8277984 */ /* 0x000e620000000000 */
[----:B------:R-:W-:Y:S01]  /*bd00*/  F2FP.F16.E4M3.UNPACK_B R4, R11 ;  /* 0x0000000bff04723e */ /* 0x000fe200020006ff */
[----:B------:R-:W-:Y:S02]  /*bd10*/  HADD2.F32 R11, -RZ, R5.H0_H0 ;  /* 0x20000005ff0b7230 */ /* 0x000fe40000004100 */
[----:B------:R-:W1:Y:S01]  /*bd20*/  LDS.U8 R37, [R232+0x1400] ;  /* 0x00140000e8257984 */ /* 0x000e620000000000 */
[----:B------:R-:W-:Y:S01]  /*bd30*/  F2FP.F16.E4M3.UNPACK_B R5, R27 ;  /* 0x0000001bff05723e */ /* 0x000fe200020006ff */
[----:B------:R-:W-:Y:S02]  /*bd40*/  HADD2.F32 R13, -RZ, R4.H0_H0 ;  /* 0x20000004ff0d7230 */ /* 0x000fe40000004100 */
[----:B------:R-:W1:Y:S01]  /*bd50*/  LDS.U8 R35, [R232+0x1800] ;  /* 0x00180000e8237984 */ /* 0x000e620000000000 */
[----:B--2---:R-:W-:Y:S01]  /*bd60*/  F2FP.F16.E4M3.UNPACK_B R0, R21 ;  /* 0x00000015ff00723e */ /* 0x004fe200020006ff */
[----:B------:R-:W-:-:S02]  /*bd70*/  HADD2.F32 R42, -RZ, R5.H0_H0 ;  /* 0x20000005ff2a7230 */ /* 0x000fc40000004100 */
[----:B------:R-:W2:Y:S01]  /*bd80*/  LDS.U8 R33, [R232+0x1c00] ;  /* 0x001c0000e8217984 */ /* 0x000ea20000000000 */
[----:B---3--:R-:W-:Y:S01]  /*bd90*/  F2FP.F16.E4M3.UNPACK_B R4, R25 ;  /* 0x00000019ff04723e */ /* 0x008fe200020006ff */
[----:B------:R-:W-:Y:S02]  /*bda0*/  HADD2.F32 R48, -RZ, R0.H0_H0 ;  /* 0x20000000ff307230 */ /* 0x000fe40000004100 */
[----:B------:R3:W2:Y:S01]  /*bdb0*/  LDS.U8 R31, [R232+0x2000] ;  /* 0x00200000e81f7984 */ /* 0x0006a20000000000 */
[----:B----4-:R-:W-:Y:S01]  /*bdc0*/  F2FP.F16.E4M3.UNPACK_B R3, R23 ;  /* 0x00000017ff03723e */ /* 0x010fe200020006ff */
[----:B------:R-:W-:Y:S02]  /*bdd0*/  HADD2.F32 R44, -RZ, R4.H0_H0 ;  /* 0x20000004ff2c7230 */ /* 0x000fe40000004100 */
[----:B------:R-:W4:Y:S01]  /*bde0*/  LDS.U8 R29, [R47+0x400] ;  /* 0x000400002f1d7984 */ /* 0x000f220000000000 */
[----:B-----5:R-:W-:Y:S01]  /*bdf0*/  F2FP.F16.E4M3.UNPACK_B R6, R6 ;  /* 0x00000006ff06723e */ /* 0x020fe200020006ff */
[----:B------:R-:W-:-:S02]  /*be00*/  HADD2.F32 R46, -RZ, R3.H0_H0 ;  /* 0x20000003ff2e7230 */ /* 0x000fc40000004100 */
[----:B------:R-:W5:Y:S01]  /*be10*/  LDS.U8 R27, [R47+0x800] ;  /* 0x000800002f1b7984 */ /* 0x000f620000000000 */
[----:B-1----:R-:W-:Y:S01]  /*be20*/  F2FP.F16.E4M3.UNPACK_B R0, R43 ;  /* 0x0000002bff00723e */ /* 0x002fe200020006ff */
[----:B------:R-:W-:Y:S02]  /*be30*/  HADD2.F32 R40, -RZ, R6.H0_H0 ;  /* 0x20000006ff287230 */ /* 0x000fe40000004100 */
[----:B------:R-:W1:Y:S01]  /*be40*/  LDS.U8 R21, [R47+0x1400] ;  /* 0x001400002f157984 */ /* 0x000e620000000000 */
[----:B------:R-:W-:Y:S01]  /*be50*/  F2FP.F16.E4M3.UNPACK_B R6, R41 ;  /* 0x00000029ff06723e */ /* 0x000fe200020006ff */
[----:B------:R-:W-:Y:S02]  /*be60*/  HADD2.F32 R50, -RZ, R0.H0_H0 ;  /* 0x20000000ff327230 */ /* 0x000fe40000004100 */
[----:B------:R-:W1:Y:S01]  /*be70*/  LDS.U8 R25, [R47+0xc00] ;  /* 0x000c00002f197984 */ /* 0x000e620000000000 */
[----:B------:R-:W-:Y:S01]  /*be80*/  F2FP.F16.E4M3.UNPACK_B R5, R19 ;  /* 0x00000013ff05723e */ /* 0x000fe200020006ff */
[----:B------:R-:W-:-:S02]  /*be90*/  HADD2.F32 R52, -RZ, R6.H0_H0 ;  /* 0x20000006ff347230 */ /* 0x000fc40000004100 */
[----:B------:R-:W1:Y:S01]  /*bea0*/  LDS.U8 R23, [R47+0x1000] ;  /* 0x001000002f177984 */ /* 0x000e620000000000 */
[----:B------:R-:W-:Y:S01]  /*beb0*/  F2FP.F16.E4M3.UNPACK_B R4, R15 ;  /* 0x0000000fff04723e */ /* 0x000fe200020006ff */
[----:B------:R-:W-:Y:S01]  /*bec0*/  HADD2.F32 R54, -RZ, R5.H0_H0 ;  /* 0x20000005ff367230 */ /* 0x000fe20000004100 */
[----:B---3--:R-:W-:Y:S01]  /*bed0*/  IADD3 R232, PT, PT, R218, R232, RZ ;  /* 0x000000e8dae87210 */ /* 0x008fe20007ffe0ff */
[----:B------:R-:W3:Y:S01]  /*bee0*/  LDS.U8 R43, [R47+0x1c00] ;  /* 0x001c00002f2b7984 */ /* 0x000ee20000000000 */
[----:B------:R-:W-:Y:S01]  /*bef0*/  F2FP.F16.E4M3.UNPACK_B R3, R39 ;  /* 0x00000027ff03723e */ /* 0x000fe200020006ff */
[----:B------:R-:W-:Y:S01]  /*bf00*/  HADD2.F32 R56, -RZ, R4.H0_H0 ;  /* 0x20000004ff387230 */ /* 0x000fe20000004100 */
[----:B------:R-:W-:Y:S01]  /*bf10*/  IADD3 R53, PT, PT, R219, R232, RZ ;  /* 0x000000e8db357210 */ /* 0x000fe20007ffe0ff */
[----:B------:R-:W3:Y:S01]  /*bf20*/  LDS.U8 R45, [R47+0x1800] ;  /* 0x001800002f2d7984 */ /* 0x000ee20000000000 */
[----:B------:R-:W-:Y:S01]  /*bf30*/  F2FP.F16.E4M3.UNPACK_B R5, R37 ;  /* 0x00000025ff05723e */ /* 0x000fe200020006ff */
[----:B------:R-:W-:-:S02]  /*bf40*/  HADD2.F32 R58, -RZ, R3.H0_H0 ;  /* 0x20000003ff3a7230 */ /* 0x000fc40000004100 */
[----:B------:R-:W3:Y:S01]  /*bf50*/  LDS.U8 R41, [R47+0x2000] ;  /* 0x002000002f297984 */ /* 0x000ee20000000000 */
[----:B------:R-:W-:Y:S01]  /*bf60*/  F2FP.F16.E4M3.UNPACK_B R4, R35 ;  /* 0x00000023ff04723e */ /* 0x000fe200020006ff */
[----:B------:R-:W-:Y:S02]  /*bf70*/  HADD2.F32 R60, -RZ, R5.H0_H0 ;  /* 0x20000005ff3c7230 */ /* 0x000fe40000004100 */
[----:B------:R-:W3:Y:S01]  /*bf80*/  LDS.U8 R19, [R232+0x400] ;  /* 0x00040000e8137984 */ /* 0x000ee20000000000 */
[----:B--2---:R-:W-:Y:S01]  /*bf90*/  F2FP.F16.E4M3.UNPACK_B R3, R33 ;  /* 0x00000021ff03723e */ /* 0x004fe200020006ff */
[----:B------:R-:W-:Y:S02]  /*bfa0*/  HADD2.F32 R62, -RZ, R4.H0_H0 ;  /* 0x20000004ff3e7230 */ /* 0x000fe40000004100 */
[----:B------:R-:W2:Y:S01]  /*bfb0*/  LDS.U8 R15, [R232+0x800] ;  /* 0x00080000e80f7984 */ /* 0x000ea20000000000 */
[----:B------:R-:W-:Y:S01]  /*bfc0*/  F2FP.F16.E4M3.UNPACK_B R0, R31 ;  /* 0x0000001fff00723e */ /* 0x000fe200020006ff */
[----:B------:R-:W-:-:S02]  /*bfd0*/  HADD2.F32 R64, -RZ, R3.H0_H0 ;  /* 0x20000003ff407230 */ /* 0x000fc40000004100 */
[----:B------:R-:W2:Y:S01]  /*bfe0*/  LDS.U8 R39, [R232+0xc00] ;  /* 0x000c0000e8277984 */ /* 0x000ea20000000000 */
[----:B----4-:R-:W-:Y:S01]  /*bff0*/  F2FP.F16.E4M3.UNPACK_B R5, R29 ;  /* 0x0000001dff05723e */ /* 0x010fe200020006ff */
[----:B------:R-:W-:Y:S02]  /*c000*/  HADD2.F32 R66, -RZ, R0.H0_H0 ;  /* 0x20000000ff427230 */ /* 0x000fe40000004100 */
[----:B------:R-:W4:Y:S01]  /*c010*/  LDS.U8 R35, [R232+0x1400] ;  /* 0x00140000e8237984 */ /* 0x000f220000000000 */
[----:B-----5:R-:W-:Y:S01]  /*c020*/  F2FP.F16.E4M3.UNPACK_B R0, R27 ;  /* 0x0000001bff00723e */ /* 0x020fe200020006ff */
[----:B------:R-:W-:Y:S02]  /*c030*/  HADD2.F32 R194, -RZ, R5.H0_H0 ;  /* 0x20000005ffc27230 */ /* 0x000fe40000004100 */
[----:B------:R-:W5:Y:S01]  /*c040*/  LDS.U8 R33, [R232+0x1800] ;  /* 0x00180000e8217984 */ /* 0x000f620000000000 */
[----:B-1----:R-:W-:Y:S01]  /*c050*/  F2FP.F16.E4M3.UNPACK_B R3, R21 ;  /* 0x00000015ff03723e */ /* 0x002fe200020006ff */
[----:B------:R-:W-:-:S02]  /*c060*/  HADD2.F32 R200, -RZ, R0.H0_H0 ;  /* 0x20000000ffc87230 */ /* 0x000fc40000004100 */
[----:B------:R-:W1:Y:S01]  /*c070*/  LDS.U8 R31, [R232+0x1c00] ;  /* 0x001c0000e81f7984 */ /* 0x000e620000000000 */
[----:B------:R-:W-:Y:S01]  /*c080*/  F2FP.F16.E4M3.UNPACK_B R5, R25 ;  /* 0x00000019ff05723e */ /* 0x000fe200020006ff */
[----:B------:R-:W-:Y:S02]  /*c090*/  HADD2.F32 R228, -RZ, R3.H0_H0 ;  /* 0x20000003ffe47230 */ /* 0x000fe40000004100 */
[----:B------:R-:W1:Y:S01]  /*c0a0*/  LDS.U8 R37, [R232+0x1000] ;  /* 0x00100000e8257984 */ /* 0x000e620000000000 */
[----:B------:R-:W-:Y:S01]  /*c0b0*/  F2FP.F16.E4M3.UNPACK_B R4, R23 ;  /* 0x00000017ff04723e */ /* 0x000fe200020006ff */
[----:B------:R-:W-:Y:S02]  /*c0c0*/  HADD2.F32 R224, -RZ, R5.H0_H0 ;  /* 0x20000005ffe07230 */ /* 0x000fe40000004100 */
[----:B------:R4:W1:Y:S01]  /*c0d0*/  LDS.U8 R29, [R232+0x2000] ;  /* 0x00200000e81d7984 */ /* 0x0008620000000000 */
[----:B---3--:R-:W-:Y:S01]  /*c0e0*/  F2FP.F16.E4M3.UNPACK_B R3, R43 ;  /* 0x0000002bff03723e */ /* 0x008fe200020006ff */
[----:B------:R-:W-:-:S02]  /*c0f0*/  HADD2.F32 R226, -RZ, R4.H0_H0 ;  /* 0x20000004ffe27230 */ /* 0x000fc40000004100 */
[----:B------:R-:W3:Y:S01]  /*c100*/  LDS.U8 R27, [R53+0x400] ;  /* 0x00040000351b7984 */ /* 0x000ee20000000000 */
[----:B------:R-:W-:-:S03]  /*c110*/  F2FP.F16.E4M3.UNPACK_B R4, R45 ;  /* 0x0000002dff04723e */ /* 0x000fc600020006ff */
[----:B------:R-:W3:Y:S01]  /*c120*/  LDS.U8 R21, [R53+0x1000] ;  /* 0x0010000035157984 */ /* 0x000ee20000000000 */
[----:B------:R-:W-:Y:S01]  /*c130*/  F2FP.F16.E4M3.UNPACK_B R0, R41 ;  /* 0x00000029ff00723e */ /* 0x000fe200020006ff */
[----:B------:R-:W-:Y:S02]  /*c140*/  HADD2.F32 R230, -RZ, R4.H0_H0 ;  /* 0x20000004ffe67230 */ /* 0x000fe40000004100 */
[----:B------:R-:W3:Y:S01]  /*c150*/  LDS.U8 R25, [R53+0x800] ;  /* 0x0008000035197984 */ /* 0x000ee20000000000 */
[----:B------:R-:W-:Y:S01]  /*c160*/  F2FP.F16.E4M3.UNPACK_B R6, R19 ;  /* 0x00000013ff06723e */ /* 0x000fe200020006ff */
[----:B------:R-:W-:Y:S02]  /*c170*/  HADD2.F32 R234, -RZ, R0.H0_H0 ;  /* 0x20000000ffea7230 */ /* 0x000fe40000004100 */
[----:B------:R-:W3:Y:S01]  /*c180*/  LDS.U8 R23, [R53+0xc00] ;  /* 0x000c000035177984 */ /* 0x000ee20000000000 */
[----:B--2---:R-:W-:Y:S01]  /*c190*/  F2FP.F16.E4M3.UNPACK_B R5, R15 ;  /* 0x0000000fff05723e */ /* 0x004fe200020006ff */
[----:B------:R-:W-:-:S02]  /*c1a0*/  HADD2.F32 R15, -RZ, R6.H0_H0 ;  /* 0x20000006ff0f7230 */ /* 0x000fc40000004100 */
[----:B------:R-:W2:Y:S01]  /*c1b0*/  LDS.U8 R63, [R53+0x1400] ;  /* 0x00140000353f7984 */ /* 0x000ea20000000000 */
[----:B------:R-:W-:Y:S01]  /*c1c0*/  F2FP.F16.E4M3.UNPACK_B R6, R39 ;  /* 0x00000027ff06723e */ /* 0x000fe200020006ff */
[----:B------:R-:W-:Y:S02]  /*c1d0*/  HADD2.F32 R19, -RZ, R5.H0_H0 ;  /* 0x20000005ff137230 */ /* 0x000fe40000004100 */
[----:B------:R-:W2:Y:S01]  /*c1e0*/  LDS.U8 R55, [R53+0x1800] ;  /* 0x0018000035377984 */ /* 0x000ea20000000000 */
[----:B----4-:R-:W-:Y:S01]  /*c1f0*/  HADD2.F32 R232, -RZ, R3.H0_H0 ;  /* 0x20000003ffe87230 */ /* 0x010fe20000004100 */
[----:B------:R-:W-:Y:S01]  /*c200*/  F2FP.F16.E4M3.UNPACK_B R4, R35 ;  /* 0x00000023ff04723e */ /* 0x000fe200020006ff */
[----:B------:R-:W-:Y:S01]  /*c210*/  HADD2.F32 R236, -RZ, R6.H0_H0 ;  /* 0x20000006ffec7230 */ /* 0x000fe20000004100 */
[----:B------:R-:W4:Y:S01]  /*c220*/  LDS.U8 R51, [R53+0x1c00] ;  /* 0x001c000035337984 */ /* 0x000f220000000000 */
[----:B-----5:R-:W-:Y:S02]  /*c230*/  F2FP.F16.E4M3.UNPACK_B R3, R33 ;  /* 0x00000021ff03723e */ /* 0x020fe400020006ff */
[----:B------:R-:W-:Y:S01]  /*c240*/  HADD2.F32 R240, -RZ, R4.H0_H0 ;  /* 0x20000004fff07230 */ /* 0x000fe20000004100 */
        /* <DEDUP_REMOVED lines=21> */
[----:B------:R-:W-:Y:S01]  /*c3a0*/  HADD2.F32 R25, -RZ, R5.H0_H0 ;  /* 0x20000005ff197230 */ /* 0x000fe20000004100 */
[----:B--2---:R-:W-:Y:S01]  /*c3b0*/  F2FP.F16.E4M3.UNPACK_B R5, R63 ;  /* 0x0000003fff05723e */ /* 0x004fe200020006ff */
[----:B------:R-:W-:Y:S01]  /*c3c0*/  HADD2.F32 R248, -RZ, R4.H0_H0 ;  /* 0x20000004fff87230 */ /* 0x000fe20000004100 */
[----:B------:R-:W2:Y:S01]  /*c3d0*/  LDS.U8 R39, [R22+0x1400] ;  /* 0x0014000016277984 */ /* 0x000ea20000000000 */
[----:B------:R-:W-:-:S02]  /*c3e0*/  F2FP.F16.E4M3.UNPACK_B R4, R55 ;  /* 0x00000037ff04723e */ /* 0x000fc400020006ff */
[----:B------:R-:W-:Y:S01]  /*c3f0*/  HADD2.F32 R252, -RZ, R5.H0_H0 ;  /* 0x20000005fffc7230 */ /* 0x000fe20000004100 */
[----:B------:R-:W2:Y:S01]  /*c400*/  LDS.U8 R35, [R20+0x1400] ;  /* 0x0014000014237984 */ /* 0x000ea20000000000 */
[----:B----4-:R-:W-:-:S03]  /*c410*/  F2FP.F16.E4M3.UNPACK_B R3, R51 ;  /* 0x00000033ff03723e */ /* 0x010fc600020006ff */
[----:B------:R-:W4:Y:S01]  /*c420*/  LDS.U8 R31, [R22+0x1800] ;  /* 0x00180000161f7984 */ /* 0x000f220000000000 */
[----:B-----5:R-:W-:Y:S01]  /*c430*/  F2FP.F16.E4M3.UNPACK_B R0, R47 ;  /* 0x0000002fff00723e */ /* 0x020fe200020006ff */
[----:B------:R-:W-:Y:S02]  /*c440*/  HADD2.F32 R47, -RZ, R3.H0_H0 ;  /* 0x20000003ff2f7230 */ /* 0x000fe40000004100 */
[----:B------:R-:W5:Y:S01]  /*c450*/  LDS.U8 R37, [R20+0x1800] ;  /* 0x0018000014257984 */ /* 0x000f620000000000 */
[----:B-1----:R-:W-:Y:S01]  /*c460*/  F2FP.F16.E4M3.UNPACK_B R6, R43 ;  /* 0x0000002bff06723e */ /* 0x002fe200020006ff */
[----:B------:R-:W-:Y:S02]  /*c470*/  HADD2.F32 R43, -RZ, R4.H0_H0 ;  /* 0x20000004ff2b7230 */ /* 0x000fe40000004100 */
[----:B------:R-:W1:Y:S01]  /*c480*/  LDS.U8 R33, [R22+0x1c00] ;  /* 0x001c000016217984 */ /* 0x000e620000000000 */
[----:B------:R-:W-:Y:S01]  /*c490*/  HADD2.F32 R51, -RZ, R0.H0_H0 ;  /* 0x20000000ff337230 */ /* 0x000fe20000004100 */
[----:B------:R-:W-:Y:S01]  /*c4a0*/  F2FP.F16.E4M3.UNPACK_B R5, R59 ;  /* 0x0000003bff05723e */ /* 0x000fe200020006ff */
[----:B------:R-:W-:Y:S01]  /*c4b0*/  HADD2.F32 R55, -RZ, R6.H0_H0 ;  /* 0x20000006ff377230 */ /* 0x000fe20000004100 */
[----:B------:R-:W1:Y:S01]  /*c4c0*/  LDS.U8 R29, [R20+0x1c00] ;  /* 0x001c0000141d7984 */ /* 0x000e620000000000 */
[----:B------:R-:W-:-:S02]  /*c4d0*/  F2FP.F16.E4M3.UNPACK_B R6, R61 ;  /* 0x0000003dff06723e */ /* 0x000fc400020006ff */
[----:B------:R-:W-:Y:S01]  /*c4e0*/  F2FP.F16.E4M3.UNPACK_B R4, R57 ;  /* 0x00000039ff04723e */ /* 0x000fe200020006ff */
[----:B------:R-:W1:Y:S01]  /*c4f0*/  LDS.U8 R27, [R22+0x2000] ;  /* 0x00200000161b7984 */ /* 0x000e620000000000 */
[----:B---3--:R-:W-:Y:S01]  /*c500*/  F2FP.F16.E4M3.UNPACK_B R3, R49 ;  /* 0x00000031ff03723e */ /* 0x008fe200020006ff */
[----:B------:R-:W-:Y:S02]  /*c510*/  HADD2.F32 R49, -RZ, R5.H0_H0 ;  /* 0x20000005ff317230 */ /* 0x000fe40000004100 */
[----:B------:R-:W3:Y:S01]  /*c520*/  LDS.U8 R21, [R20+0x2000] ;  /* 0x0020000014157984 */ /* 0x000ee20000000000 */
[----:B------:R-:W-:Y:S01]  /*c530*/  F2FP.F16.E4M3.UNPACK_B R0, R41 ;  /* 0x00000029ff00723e */ /* 0x000fe200020006ff */
[----:B------:R-:W-:Y:S02]  /*c540*/  HADD2.F32 R41, -RZ, R6.H0_H0 ;  /* 0x20000006ff297230 */ /* 0x000fe40000004100 */
[----:B------:R-:W-:Y:S01]  /*c550*/  HADD2.F32 R57, -RZ, R4.H0_H0 ;  /* 0x20000004ff397230 */ /* 0x000fe20000004100 */
[----:B------:R-:W-:Y:S01]  /*c560*/  F2FP.F16.E4M3.UNPACK_B R6, R53 ;  /* 0x00000035ff06723e */ /* 0x000fe200020006ff */
[----:B------:R-:W-:-:S02]  /*c570*/  HADD2.F32 R59, -RZ, R3.H0_H0 ;  /* 0x20000003ff3b7230 */ /* 0x000fc40000004100 */
[----:B------:R-:W-:Y:S01]  /*c580*/  HADD2.F32 R61, -RZ, R0.H0_H0 ;  /* 0x20000000ff3d7230 */ /* 0x000fe20000004100 */
[----:B------:R-:W-:Y:S02]  /*c590*/  F2FP.F16.E4M3.UNPACK_B R5, R45 ;  /* 0x0000002dff05723e */ /* 0x000fe400020006ff */
[----:B--2---:R-:W-:Y:S02]  /*c5a0*/  F2FP.F16.E4M3.UNPACK_B R4, R39 ;  /* 0x00000027ff04723e */ /* 0x004fe400020006ff */
[----:B------:R-:W-:Y:S01]  /*c5b0*/  F2FP.F16.E4M3.UNPACK_B R3, R35 ;  /* 0x00000023ff03723e */ /* 0x000fe200020006ff */
[----:B------:R-:W-:Y:S02]  /*c5c0*/  HADD2.F32 R35, -RZ, R5.H0_H0 ;  /* 0x20000005ff237230 */ /* 0x000fe40000004100 */
[----:B------:R-:W-:Y:S01]  /*c5d0*/  HADD2.F32 R39, -RZ, R4.H0_H0 ;  /* 0x20000004ff277230 */ /* 0x000fe20000004100 */
[----:B----4-:R-:W-:Y:S01]  /*c5e0*/  F2FP.F16.E4M3.UNPACK_B R0, R31 ;  /* 0x0000001fff00723e */ /* 0x010fe200020006ff */
[----:B------:R-:W-:-:S02]  /*c5f0*/  HADD2.F32 R31, -RZ, R6.H0_H0 ;  /* 0x20000006ff1f7230 */ /* 0x000fc40000004100 */
[----:B------:R-:W-:Y:S01]  /*c600*/  HADD2.F32 R45, -RZ, R3.H0_H0 ;  /* 0x20000003ff2d7230 */ /* 0x000fe20000004100 */
[----:B-----5:R-:W-:Y:S01]  /*c610*/  F2FP.F16.E4M3.UNPACK_B R6, R37 ;  /* 0x00000025ff06723e */ /* 0x020fe200020006ff */
[----:B------:R-:W-:Y:S01]  /*c620*/  HADD2.F32 R53, -RZ, R0.H0_H0 ;  /* 0x20000000ff357230 */ /* 0x000fe20000004100 */
[----:B-1----:R-:W-:-:S03]  /*c630*/  F2FP.F16.E4M3.UNPACK_B R5, R33 ;  /* 0x00000021ff05723e */ /* 0x002fc600020006ff */
[----:B------:R-:W-:Y:S01]  /*c640*/  HADD2.F32 R6, -RZ, R6.H0_H0 ;  /* 0x20000006ff067230 */ /* 0x000fe20000004100 */
[----:B------:R-:W-:Y:S01]  /*c650*/  F2FP.F16.E4M3.UNPACK_B R4, R29 ;  /* 0x0000001dff04723e */ /* 0x000fe200020006ff */
[----:B------:R-:W-:Y:S01]  /*c660*/  HADD2.F32 R5, -RZ, R5.H0_H0 ;  /* 0x20000005ff057230 */ /* 0x000fe20000004100 */
[----:B------:R-:W-:-:S03]  /*c670*/  F2FP.F16.E4M3.UNPACK_B R3, R27 ;  /* 0x0000001bff03723e */ /* 0x000fc600020006ff */
[----:B------:R-:W-:Y:S01]  /*c680*/  HADD2.F32 R4, -RZ, R4.H0_H0 ;  /* 0x20000004ff047230 */ /* 0x000fe20000004100 */
[----:B---3--:R-:W-:Y:S01]  /*c690*/  F2FP.F16.E4M3.UNPACK_B R0, R21 ;  /* 0x00000015ff00723e */ /* 0x008fe200020006ff */
[----:B------:R-:W-:-:S04]  /*c6a0*/  HADD2.F32 R3, -RZ, R3.H0_H0 ;  /* 0x20000003ff037230 */ /* 0x000fc80000004100 */
[----:B------:R-:W-:Y:S02]  /*c6b0*/  HADD2.F32 R0, -RZ, R0.H0_H0 ;  /* 0x20000000ff007230 */ /* 0x000fe40000004100 */
.L_x_183:
[----:B------:R-:W-:Y:S05]  /*c6c0*/  BSYNC.RECONVERGENT B0 ;  /* 0x0000000000007941 */ /* 0x000fea0003800200 */
.L_x_182:
[-C--:B------:R-:W-:Y:S01]  /*c6d0*/  FFMA R14, R57, R9.reuse, R14 ;  /* 0x00000009390e7223 */ /* 0x080fe2000000000e */
[-C--:B------:R-:W-:Y:S01]  /*c6e0*/  FFMA R29, R13, R9.reuse, R76 ;  /* 0x000000090d1d7223 */ /* 0x080fe2000000004c */
[-C--:B------:R-:W-:Y:S01]  /*c6f0*/  FFMA R10, R41, R9.reuse, R10 ;  /* 0x00000009290a7223 */ /* 0x080fe2000000000a */
[-C--:B------:R-:W-:Y:S01]  /*c700*/  FFMA R21, R11, R9.reuse, R68 ;  /* 0x000000090b157223 */ /* 0x080fe20000000044 */
[-C--:B------:R-:W-:Y:S01]  /*c710*/  FFMA R18, R19, R9.reuse, R18 ;  /* 0x0000000913127223 */ /* 0x080fe20000000012 */
[-C--:B------:R-:W-:Y:S01]  /*c720*/  FFMA R33, R25, R9.reuse, R80 ;  /* 0x0000000919217223 */ /* 0x080fe20000000050 */
[-C--:B------:R-:W-:Y:S01]  /*c730*/  FFMA R12, R15, R9.reuse, R12 ;  /* 0x000000090f0c7223 */ /* 0x080fe2000000000c */
[----:B------:R-:W-:Y:S01]  /*c740*/  FFMA R27, R23, R9, R72 ;  /* 0x00000009171b7223 */ /* 0x000fe20000000048 */
[----:B------:R-:W-:Y:S01]  /*c750*/  F2FP.SATFINITE.E4M3.F32.PACK_AB_MERGE_C R14, R29, R14, RZ ;  /* 0x0000000e1d0e723e */ /* 0x000fe200048070ff */
[----:B------:R-:W-:Y:S01]  /*c760*/  FMUL R72, R7, R95 ;  /* 0x0000005f07487220 */ /* 0x000fe20000400000 */
[----:B------:R-:W-:Y:S01]  /*c770*/  F2FP.SATFINITE.E4M3.F32.PACK_AB_MERGE_C R10, R21, R10, RZ ;  /* 0x0000000a150a723e */ /* 0x000fe200048070ff */
[----:B------:R-:W-:Y:S01]  /*c780*/  FMUL R29, R7, R92 ;  /* 0x0000005c071d7220 */ /* 0x000fe20000400000 */
[----:B------:R-:W-:Y:S01]  /*c790*/  F2FP.SATFINITE.E4M3.F32.PACK_AB_MERGE_C R18, R33, R18, RZ ;  /* 0x000000122112723e */ /* 0x000fe200048070ff */
[----:B------:R-:W-:Y:S01]  /*c7a0*/  FMUL R68, R7, R87 ;  /* 0x0000005707447220 */ /* 0x000fe20000400000 */
[----:B------:R-:W-:Y:S01]  /*c7b0*/  F2FP.SATFINITE.E4M3.F32.PACK_AB_MERGE_C R12, R27, R12, RZ ;  /* 0x0000000c1b0c723e */ /* 0x000fe200048070ff */
[C---:B------:R-:W-:Y:S01]  /*c7c0*/  FMUL R21, R7.reuse, R84 ;  /* 0x0000005407157220 */ /* 0x040fe20000400000 */
[C---:B------:R-:W-:Y:S01]  /*c7d0*/  FMUL R33, R7.reuse, R96 ;  /* 0x0000006007217220 */ /* 0x040fe20000400000 */
[----:B------:R-:W-:Y:S01]  /*c7e0*/  FMUL R27, R7, R88 ;  /* 0x00000058071b7220 */ /* 0x000fe20000400000 */
[----:B------:R-:W-:Y:S01]  /*c7f0*/  @!PT LDS RZ, [RZ] ;  /* 0x00000000fffff984 */ /* 0x000fe20000000800 */
[----:B------:R-:W-:Y:S01]  /*c800*/  @!PT LDS RZ, [RZ] ;  /* 0x00000000fffff984 */ /* 0x000fe20000000800 */
[----:B------:R-:W-:Y:S01]  /*c810*/  @!PT LDS RZ, [RZ] ;  /* 0x00000000fffff984 */ /* 0x000fe20000000800 */
[----:B------:R-:W-:Y:S01]  /*c820*/  @!PT LDS RZ, [RZ] ;  /* 0x00000000fffff984 */ /* 0x000fe20000000800 */
[----:B------:R2:W-:Y:S06]  /*c830*/  MEMBAR.ALL.CTA ;  /* 0x0000000000007992 */ /* 0x0005ec0000008000 */
[----:B--2---:R-:W2:Y:S01]  /*c840*/  FENCE.VIEW.ASYNC.S ;  /* 0x00000000000073c6 */ /* 0x004ea20000000000 */
[-C--:B------:R-:W-:Y:S01]  /*c850*/  FFMA R72, R35, R9.reuse, R72 ;  /* 0x0000000923487223 */ /* 0x080fe20000000048 */
[-C--:B------:R-:W-:Y:S01]  /*c860*/  FFMA R29, R42, R9.reuse, R29 ;  /* 0x000000092a1d7223 */ /* 0x080fe2000000001d */
[-C--:B------:R-:W-:Y:S01]  /*c870*/  FFMA R68, R61, R9.reuse, R68 ;  /* 0x000000093d447223 */ /* 0x080fe20000000044 */
[-C--:B------:R-:W-:Y:S01]  /*c880*/  FFMA R21, R40, R9.reuse, R21 ;  /* 0x0000000928157223 */ /* 0x080fe20000000015 */
[-C--:B------:R-:W-:Y:S01]  /*c890*/  FFMA R84, R250, R9.reuse, R33 ;  /* 0x00000009fa547223 */ /* 0x080fe20000000021 */
[----:B------:R-:W-:Y:S01]  /*c8a0*/  FFMA R80, R248, R9, R27 ;  /* 0x00000009f8507223 */ /* 0x000fe2000000001b */
[C---:B------:R-:W-:Y:S01]  /*c8b0*/  FMUL R33, R7.reuse, R108 ;  /* 0x0000006c07217220 */ /* 0x040fe20000400000 */
[----:B------:R-:W-:Y:S01]  /*c8c0*/  FMUL R27, R7, R104 ;  /* 0x00000068071b7220 */ /* 0x000fe20000400000 */
[----:B------:R-:W-:Y:S01]  /*c8d0*/  F2FP.SATFINITE.E4M3.F32.PACK_AB_MERGE_C R29, R29, R72, RZ ;  /* 0x000000481d1d723e */ /* 0x000fe200048070ff */
[----:B------:R-:W-:Y:S01]  /*c8e0*/  FMUL R88, R7, R69 ;  /* 0x0000004507587220 */ /* 0x000fe20000400000 */
[----:B------:R-:W-:Y:S01]  /*c8f0*/  F2FP.SATFINITE.E4M3.F32.PACK_AB_MERGE_C R21, R21, R68, RZ ;  /* 0x000000441515723e */ /* 0x000fe200048070ff */
[-C--:B------:R-:W-:Y:S01]  /*c900*/  FFMA R72, R46, R9.reuse, R33 ;  /* 0x000000092e487223 */ /* 0x080fe20000000021 */
[-C--:B------:R-:W-:Y:S01]  /*c910*/  FFMA R68, R252, R9.reuse, R27 ;  /* 0x00000009fc447223 */ /* 0x080fe2000000001b */
[C---:B------:R-:W-:Y:S01]  /*c920*/  FMUL R33, R7.reuse, R124 ;  /* 0x0000007c07217220 */ /* 0x040fe20000400000 */
[----:B------:R-:W-:Y:S01]  /*c930*/  FMUL R27, R7, R2 ;  /* 0x00000002071b7220 */ /* 0x000fe20000400000 */
[----:B------:R-:W-:Y:S01]  /*c940*/  IADD3 R2, PT, PT, R197, 0xf0, RZ ;  /* 0x000000f0c5027810 */ /* 0x000fe20007ffe0ff */
[----:B------:R-:W-:Y:S01]  /*c950*/  FMUL R67, R7, R82 ;  /* 0x0000005207437220 */ /* 0x000fe20000400000 */
[-C--:B------:R-:W-:Y:S01]  /*c960*/  FFMA R92, R50, R9.reuse, R33 ;  /* 0x00000009325c7223 */ /* 0x080fe20000000021 */
[-C--:B------:R-:W-:Y:S01]  /*c970*/  FFMA R33, R55, R9.reuse, R88 ;  /* 0x0000000937217223 */ /* 0x080fe20000000058 */
[----:B------:R-:W-:Y:S01]  /*c980*/  FFMA R27, R24, R9, R27 ;  /* 0x00000009181b7223 */ /* 0x000fe2000000001b */
[----:B------:R-:W-:Y:S01]  /*c990*/  PRMT R2, R203, 0x654, R2 ;  /* 0x00000654cb027816 */ /* 0x000fe20000000002 */
[C---:B------:R-:W-:Y:S01]  /*c9a0*/  FMUL R73, R7.reuse, R73 ;  /* 0x0000004907497220 */ /* 0x040fe20000400000 */
[----:B------:R-:W-:Y:S01]  /*c9b0*/  FFMA R67, R28, R9, R67 ;  /* 0x000000091c437223 */ /* 0x000fe20000000043 */
[----:B------:R-:W-:Y:S01]  /*c9c0*/  FMUL R76, R7, R103 ;  /* 0x00000067074c7220 */ /* 0x000fe20000400000 */
[----:B------:R-:W-:Y:S01]  /*c9d0*/  F2FP.SATFINITE.E4M3.F32.PACK_AB_MERGE_C R27, R27, R33, R10 ;  /* 0x000000211b1b723e */ /* 0x000fe2000480700a */
[C---:B------:R-:W-:Y:S01]  /*c9e0*/  FMUL R10, R7.reuse, R85 ;  /* 0x00000055070a7220 */ /* 0x040fe20000400000 */
[----:B--2---:R2:W-:Y:S01]  /*c9f0*/  SYNCS.ARRIVE.TRANS64.RED.A1T0 RZ, [R2+URZ], RZ ;  /* 0x000000ff02ff79a7 */ /* 0x0045e200081004ff */
[C---:B------:R-:W-:Y:S01]  /*ca00*/  FMUL R33, R7.reuse, R70 ;  /* 0x0000004607217220 */ /* 0x040fe20000400000 */
[----:B------:R-:W-:Y:S01]  /*ca10*/  FMUL R37, R7, R100 ;  /* 0x0000006407257220 */ /* 0x000fe20000400000 */
[-C--:B------:R-:W-:Y:S01]  /*ca20*/  FFMA R10, R59, R9.reuse, R10 ;  /* 0x000000093b0a7223 */ /* 0x080fe2000000000a */
[-C--:B------:R-:W-:Y:S01]  /*ca30*/  FFMA R73, R52, R9.reuse, R73 ;  /* 0x0000000934497223 */ /* 0x080fe20000000049 */
[-C--:B------:R-:W-:Y:S01]  /*ca40*/  FFMA R33, R194, R9.reuse, R33 ;  /* 0x00000009c2217223 */ /* 0x080fe20000000021 */
[-C--:B------:R-:W-:Y:S01]  /*ca50*/  FFMA R76, R45, R9.reuse, R76 ;  /* 0x000000092d4c7223 */ /* 0x080fe2000000004c */
[----:B------:R-:W-:Y:S01]  /*ca60*/  FFMA R37, R44, R9, R37 ;  /* 0x000000092c257223 */ /* 0x000fe20000000025 */
[----:B------:R-:W-:Y:S01]  /*ca70*/  F2FP.SATFINITE.E4M3.F32.PACK_AB_MERGE_C R67, R67, R10, R21 ;  /* 0x0000000a4343723e */ /* 0x000fe20004807015 */
[C---:B------:R-:W-:Y:S01]  /*ca80*/  FMUL R21, R7.reuse, R90 ;  /* 0x0000005a07157220 */ /* 0x040fe20000400000 */
[----:B------:R-:W-:Y:S01]  /*ca90*/  FMUL R63, R7, R116 ;  /* 0x00000074073f7220 */ /* 0x000fe20000400000 */
[----:B------:R-:W-:Y:S01]  /*caa0*/  F2FP.SATFINITE.E4M3.F32.PACK_AB_MERGE_C R33, R33, R73, R12 ;  /* 0x000000492121723e */ /* 0x000fe2000480700c */
[C---:B------:R-:W-:Y:S01]  /*cab0*/  FMUL R81, R7.reuse, R81 ;  /* 0x0000005107517220 */ /* 0x040fe20000400000 */
[C---:B------:R-:W-:Y:S01]  /*cac0*/  FMUL R65, R7.reuse, R78 ;  /* 0x0000004e07417220 */ /* 0x040fe20000400000 */
[C---:B------:R-:W-:Y:S01]  /*cad0*/  FMUL R10, R7.reuse, R101 ;  /* 0x00000065070a7220 */ /* 0x040fe20000400000 */
[----:B------:R-:W-:Y:S01]  /*cae0*/  FMUL R73, R7, R98 ;  /* 0x0000006207497220 */ /* 0x000fe20000400000 */
[----:B------:R-:W-:Y:S01]  /*caf0*/  FFMA R21, R30, R9, R21 ;  /* 0x000000091e157223 */ /* 0x000fe20000000015 */
[----:B------:R-:W-:Y:S01]  /*cb00*/  F2FP.SATFINITE.E4M3.F32.PACK_AB_MERGE_C R37, R37, R76, RZ ;  /* 0x0000004c2525723e */ /* 0x000fe200048070ff */
[C---:B------:R-:W-:Y:S01]  /*cb10*/  FMUL R107, R7.reuse, R107 ;  /* 0x0000006b076b7220 */ /* 0x040fe20000400000 */
[C---:B------:R-:W-:Y:S01]  /*cb20*/  FMUL R115, R7.reuse, R115 ;  /* 0x0000007307737220 */ /* 0x040fe20000400000 */
[C---:B------:R-:W-:Y:S01]  /*cb30*/  FMUL R112, R7.reuse, R112 ;  /* 0x0000007007707220 */ /* 0x040fe20000400000 */
[----:B------:R-:W-:Y:S01]  /*cb40*/  FFMA R76, R48, R9, R63 ;  /* 0x00000009304c7223 */ /* 0x000fe2000000003f */
[C---:B------:R-:W-:Y:S01]  /*cb50*/  FMUL R91, R7.reuse, R91 ;  /* 0x0000005b075b7220 */ /* 0x040fe20000400000 */
[C---:B--2---:R-:W-:Y:S01]  /*cb60*/  FMUL R2, R7.reuse, R77 ;  /* 0x0000004d07027220 */ /* 0x044fe20000400000 */
[----:B------:R-:W-:Y:S01]  /*cb70*/  FMUL R63, R7, R74 ;  /* 0x0000004a073f7220 */ /* 0x000fe20000400000 */
[-C--:B------:R-:W-:Y:S01]  /*cb80*/  FFMA R81, R54, R9.reuse, R81 ;  /* 0x0000000936517223 */ /* 0x080fe20000000051 */
[-C--:B------:R-:W-:Y:S01]  /*cb90*/  FFMA R65, R200, R9.reuse, R65 ;  /* 0x00000009c8417223 */ /* 0x080fe20000000041 */
[----:B------:R-:W-:Y:S01]  /*cba0*/  FFMA R71, R49, R9, R2 ;  /* 0x0000000931477223 */ /* 0x000fe20000000002 */
[----:B------:R-:W-:Y:S01]  /*cbb0*/  FMUL R2, R7, R93 ;  /* 0x0000005d07027220 */ /* 0x000fe20000400000 */
        /* <DEDUP_REMOVED lines=8> */
[----:B------:R-:W-:Y:S01]  /*cc40*/  F2FP.SATFINITE.E4M3.F32.PACK_AB_MERGE_C R29, R21, R2, R29 ;  /* 0x00000002151d723e */ /* 0x000fe2000480701d */
[C---:B------:R-:W-:Y:S01]  /*cc50*/  FMUL R75, R7.reuse, R102 ;  /* 0x00000066074b7220 */ /* 0x040fe20000400000 */
[C---:B------:R-:W-:Y:S01]  /*cc60*/  FMUL R113, R7.reuse, R113 ;  /* 0x0000007107717220 */ /* 0x040fe20000400000 */
[C---:B------:R-:W-:Y:S01]  /*cc70*/  FMUL R21, R7.reuse, R110 ;  /* 0x0000006e07157220 */ /* 0x040fe20000400000 */
[C---:B------:R-:W-:Y:S01]  /*cc80*/  FMUL R119, R7.reuse, R119 ;  /* 0x0000007707777220 */ /* 0x040fe20000400000 */
[----:B------:R-:W-:Y:S01]  /*cc90*/  FFMA R91, R236, R9, R91 ;  /* 0x00000009ec5b7223 */ /* 0x000fe2000000005b */
[C---:B------:R-:W-:Y:S01]  /*cca0*/  FMUL R89, R7.reuse, R89 ;  /* 0x0000005907597220 */ /* 0x040fe20000400000 */
[----:B------:R-:W-:Y:S01]  /*ccb0*/  FMUL R69, R7, R86 ;  /* 0x0000005607457220 */ /* 0x000fe20000400000 */
[----:B------:R-:W-:Y:S01]  /*ccc0*/  FFMA R63, R26, R9, R63 ;  /* 0x000000091a3f7223 */ /* 0x000fe2000000003f */
[----:B------:R-:W-:Y:S01]  /*ccd0*/  F2FP.SATFINITE.E4M3.F32.PACK_AB_MERGE_C R65, R65, R81, R18 ;  /* 0x000000514141723e */ /* 0x000fe20004807012 */
[-C--:B------:R-:W-:Y:S01]  /*cce0*/  FFMA R127, R0, R9.reuse, R127 ;  /* 0x00000009007f7223 */ /* 0x080fe2000000007f */
[----:B------:R-:W-:Y:S01]  /*ccf0*/  F2FP.SATFINITE.E4M3.F32.PACK_AB_MERGE_C R37, R73, R10, R37 ;  /* 0x0000000a4925723e */ /* 0x000fe20004807025 */
[-C--:B------:R-:W-:Y:S01]  /*cd00*/  FFMA R105, R60, R9.reuse, R105 ;  /* 0x000000093c697223 */ /* 0x080fe20000000069 */
[----:B------:R-:W-:Y:S01]  /*cd10*/  FFMA R75, R228, R9, R75 ;  /* 0x00000009e44b7223 */ /* 0x000fe2000000004b */
[C---:B------:R-:W-:Y:S01]  /*cd20*/  FMUL R10, R7.reuse, R125 ;  /* 0x0000007d070a7220 */ /* 0x040fe20000400000 */
[C---:B------:R-:W-:Y:S01]  /*cd30*/  FMUL R81, R7.reuse, R122 ;  /* 0x0000007a07517220 */ /* 0x040fe20000400000 */
[-C--:B------:R-:W-:Y:S01]  /*cd40*/  FFMA R113, R62, R9.reuse, R113 ;  /* 0x000000093e717223 */ /* 0x080fe20000000071 */
[-C--:B------:R-:W-:Y:S01]  /*cd50*/  FFMA R21, R230, R9.reuse, R21 ;  /* 0x00000009e6157223 */ /* 0x080fe20000000015 */
[----:B------:R-:W-:Y:S01]  /*cd60*/  FFMA R119, R4, R9, R119 ;  /* 0x0000000904777223 */ /* 0x000fe20000000077 */
[----:B------:R-:W-:Y:S01]  /*cd70*/  F2FP.SATFINITE.E4M3.F32.PACK_AB_MERGE_C R68, R68, R107, RZ ;  /* 0x0000006b4444723e */ /* 0x000fe200048070ff */
[C---:B------:R-:W-:Y:S01]  /*cd80*/  FMUL R2, R7.reuse, R117 ;  /* 0x0000007507027220 */ /* 0x040fe20000400000 */
[----:B------:R-:W-:Y:S01]  /*cd90*/  F2FP.SATFINITE.E4M3.F32.PACK_AB_MERGE_C R112, R112, R115, RZ ;  /* 0x000000737070723e */ /* 0x000fe200048070ff */
[----:B------:R-:W-:Y:S01]  /*cda0*/  FMUL R73, R7, R114 ;  /* 0x0000007207497220 */ /* 0x000fe20000400000 */
[-C--:B------:R-:W-:Y:S01]  /*cdb0*/  FFMA R89, R56, R9.reuse, R89 ;  /* 0x0000000938597223 */ /* 0x080fe20000000059 */
[----:B------:R-:W-:Y:S01]  /*cdc0*/  FFMA R69, R224, R9, R69 ;  /* 0x00000009e0457223 */ /* 0x000fe20000000045 */
[----:B------:R-:W-:Y:S01]  /*cdd0*/  F2FP.SATFINITE.E4M3.F32.PACK_AB_MERGE_C R80, R80, R91, RZ ;  /* 0x0000005b5050723e */ /* 0x000fe200048070ff */
[----:B------:R-:W-:Y:S01]  /*cde0*/  FFMA R87, R3, R9, R10 ;  /* 0x0000000903577223 */ /* 0x000fe2000000000a */
[----:B------:R-:W-:Y:S01]  /*cdf0*/  F2FP.SATFINITE.E4M3.F32.PACK_AB_MERGE_C R63, R63, R71, R14 ;  /* 0x000000473f3f723e */ /* 0x000fe2000480700e */
[----:B------:R-:W-:Y:S01]  /*ce00*/  FFMA R81, R38, R9, R81 ;  /* 0x0000000926517223 */ /* 0x000fe20000000051 */
[-C--:B------:R-:W-:Y:S01]  /*ce10*/  IADD3 R14, PT, PT, R217, R22.reuse, RZ ;  /* 0x00000016d90e7210 */ /* 0x080fe20007ffe0ff */
[----:B------:R-:W-:Y:S01]  /*ce20*/  FMUL R12, R7, R109 ;  /* 0x0000006d070c7220 */ /* 0x000fe20000400000 */
[----:B------:R-:W-:Y:S01]  /*ce30*/  F2FP.SATFINITE.E4M3.F32.PACK_AB_MERGE_C R92, R92, R127, RZ ;  /* 0x0000007f5c5c723e */ /* 0x000fe200048070ff */
[----:B------:R-:W-:Y:S01]  /*ce40*/  FFMA R85, R5, R9, R2 ;  /* 0x0000000905557223 */ /* 0x000fe20000000002 */
[----:B------:R-:W-:Y:S01]  /*ce50*/  F2FP.SATFINITE.E4M3.F32.PACK_AB_MERGE_C R75, R75, R105, R68 ;  /* 0x000000694b4b723e */ /* 0x000fe20004807044 */
[----:B------:R-:W-:Y:S01]  /*ce60*/  FFMA R73, R36, R9, R73 ;  /* 0x0000000924497223 */ /* 0x000fe20000000049 */
[----:B------:R-:W-:Y:S01]  /*ce70*/  F2FP.SATFINITE.E4M3.F32.PACK_AB_MERGE_C R113, R21, R113, R112 ;  /* 0x000000711571723e */ /* 0x000fe20004807070 */
[----:B------:R-:W-:Y:S01]  /*ce80*/  FFMA R79, R53, R9, R12 ;  /* 0x00000009354f7223 */ /* 0x000fe2000000000c */
[----:B------:R-:W-:Y:S01]  /*ce90*/  F2FP.SATFINITE.E4M3.F32.PACK_AB_MERGE_C R76, R76, R119, RZ ;  /* 0x000000774c4c723e */ /* 0x000fe200048070ff */
[----:B------:R2:W-:Y:S01]  /*cea0*/  STS.U8 [R22+0x4400], R27 ;  /* 0x0044001b16007388 */ /* 0x0005e20000000000 */
[----:B------:R-:W-:Y:S01]  /*ceb0*/  IADD3 R21, PT, PT, R219, R22, RZ ;  /* 0x00000016db157210 */ /* 0x000fe20007ffe0ff */
[C---:B------:R-:W-:Y:S01]  /*cec0*/  FMUL R99, R7.reuse, R99 ;  /* 0x0000006307637220 */ /* 0x040fe20000400000 */
[----:B------:R-:W-:Y:S01]  /*ced0*/  SHF.R.U32.HI R68, RZ, 0x8, R27 ;  /* 0x00000008ff447819 */ /* 0x000fe2000001161b */
[----:B------:R-:W-:Y:S01]  /*cee0*/  FMUL R97, R7, R97 ;  /* 0x0000006107617220 */ /* 0x000fe20000400000 */
[----:B------:R-:W-:Y:S01]  /*cef0*/  F2FP.SATFINITE.E4M3.F32.PACK_AB_MERGE_C R69, R69, R89, R80 ;  /* 0x000000594545723e */ /* 0x000fe20004807050 */
[-C--:B------:R-:W-:Y:S01]  /*cf00*/  FFMA R99, R238, R9.reuse, R99 ;  /* 0x00000009ee637223 */ /* 0x080fe20000000063 */
[--C-:B------:R-:W-:Y:S01]  /*cf10*/  SHF.R.U32.HI R91, RZ, 0x10, R27.reuse ;  /* 0x00000010ff5b7819 */ /* 0x100fe2000001161b */
[----:B------:R3:W-:Y:S01]  /*cf20*/  STS.U8 [R21+0x4400], R68 ;  /* 0x0044004415007388 */ /* 0x0007e20000000000 */
[----:B------:R-:W-:Y:S01]  /*cf30*/  IADD3 R18, PT, PT, R219, R20, RZ ;  /* 0x00000014db127210 */ /* 0x000fe20007ffe0ff */
[----:B------:R-:W-:Y:S01]  /*cf40*/  FMUL R71, R7, R94 ;  /* 0x0000005e07477220 */ /* 0x000fe20000400000 */
[----:B------:R-:W-:Y:S01]  /*cf50*/  SHF.R.U32.HI R89, RZ, 0x18, R27 ;  /* 0x00000018ff597819 */ /* 0x000fe2000001161b */
[----:B------:R4:W-:Y:S01]  /*cf60*/  STS.U8 [R20+0x4400], R91 ;  /* 0x0044005b14007388 */ /* 0x0009e20000000000 */
[-C--:B------:R-:W-:Y:S01]  /*cf70*/  IADD3 R10, PT, PT, R218, R14.reuse, RZ ;  /* 0x0000000eda0a7210 */ /* 0x080fe20007ffe0ff */
[----:B------:R-:W-:Y:S01]  /*cf80*/  FFMA R97, R58, R9, R97 ;  /* 0x000000093a617223 */ /* 0x000fe20000000061 */
[----:B------:R-:W-:Y:S01]  /*cf90*/  F2FP.SATFINITE.E4M3.F32.PACK_AB_MERGE_C R81, R81, R87, R92 ;  /* 0x000000575151723e */ /* 0x000fe2000480705c */
[----:B------:R5:W-:Y:S01]  /*cfa0*/  STS.U8 [R18+0x4400], R89 ;  /* 0x0044005912007388 */ /* 0x000be20000000000 */
[----:B------:R-:W-:Y:S01]  /*cfb0*/  F2FP.SATFINITE.E4M3.F32.PACK_AB_MERGE_C R73, R73, R85, R76 ;  /* 0x000000554949723e */ /* 0x000fe2000480704c */
[----:B------:R-:W-:Y:S01]  /*cfc0*/  FFMA R71, R226, R9, R71 ;  /* 0x00000009e2477223 */ /* 0x000fe20000000047 */
[----:B------:R-:W-:Y:S01]  /*cfd0*/  IADD3 R12, PT, PT, R219, R14, RZ ;  /* 0x0000000edb0c7210 */ /* 0x000fe20007ffe0ff */
[----:B------:R1:W-:Y:S01]  /*cfe0*/  STS.U8 [R14+0x4400], R33 ;  /* 0x004400210e007388 */ /* 0x0003e20000000000 */
[--C-:B------:R-:W-:Y:S01]  /*cff0*/  SHF.R.U32.HI R87, RZ, 0x8, R33.reuse ;  /* 0x00000008ff577819 */ /* 0x100fe20000011621 */
[C---:B------:R-:W-:Y:S01]  /*d000*/  FMUL R111, R7.reuse, R111 ;  /* 0x0000006f076f7220 */ /* 0x040fe20000400000 */
[--C-:B------:R-:W-:Y:S01]  /*d010*/  SHF.R.U32.HI R85, RZ, 0x10, R33.reuse ;  /* 0x00000010ff557819 */ /* 0x100fe20000011621 */
[----:B------:R-:W-:Y:S01]  /*d020*/  FMUL R77, R7, R106 ;  /* 0x0000006a074d7220 */ /* 0x000fe20000400000 */
[----:B------:R-:W-:Y:S01]  /*d030*/  IADD3 R2, PT, PT, R219, R10, RZ ;  /* 0x0000000adb027210 */ /* 0x000fe20007ffe0ff */
[----:B------:R1:W-:Y:S01]  /*d040*/  STS.U8 [R12+0x4400], R87 ;  /* 0x004400570c007388 */ /* 0x0003e20000000000 */
[----:B--2---:R-:W-:Y:S01]  /*d050*/  SHF.R.U32.HI R27, RZ, 0x18, R33 ;  /* 0x00000018ff1b7819 */ /* 0x004fe20000011621 */
[-C--:B------:R-:W-:Y:S01]  /*d060*/  FFMA R111, R6, R9.reuse, R111 ;  /* 0x00000009066f7223 */ /* 0x080fe2000000006f */
[----:B------:R-:W-:Y:S01]  /*d070*/  SHF.R.U32.HI R93, RZ, 0x8, R65 ;  /* 0x00000008ff5d7819 */ /* 0x000fe20000011641 */
[----:B------:R2:W-:Y:S01]  /*d080*/  STS.U8 [R10+0x4400], R85 ;  /* 0x004400550a007388 */ /* 0x0005e20000000000 */
[----:B------:R-:W-:Y:S01]  /*d090*/  SHF.R.U32.HI R70, RZ, 0x8, R67 ;  /* 0x00000008ff467819 */ /* 0x000fe20000011643 */
[----:B------:R-:W-:Y:S01]  /*d0a0*/  FFMA R77, R34, R9, R77 ;  /* 0x00000009224d7223 */ /* 0x000fe2000000004d */
[--C-:B---3--:R-:W-:Y:S01]  /*d0b0*/  SHF.R.U32.HI R68, RZ, 0x8, R63.reuse ;  /* 0x00000008ff447819 */ /* 0x108fe2000001163f */
[----:B------:R3:W-:Y:S01]  /*d0c0*/  STS.U8 [R2+0x4400], R27 ;  /* 0x0044001b02007388 */ /* 0x0007e20000000000 */
[----:B------:R-:W-:Y:S01]  /*d0d0*/  F2FP.SATFINITE.E4M3.F32.PACK_AB_MERGE_C R84, R84, R99, RZ ;  /* 0x000000635454723e */ /* 0x000fe200048070ff */
[----:B------:R-:W-:Y:S01]  /*d0e0*/  FMUL R123, R7, R123 ;  /* 0x0000007b077b7220 */ /* 0x000fe20000400000 */
[--C-:B----4-:R-:W-:Y:S01]  /*d0f0*/  SHF.R.U32.HI R91, RZ, 0x18, R63.reuse ;  /* 0x00000018ff5b7819 */ /* 0x110fe2000001163f */
[----:B------:R4:W-:Y:S01]  /*d100*/  STS.U8 [R22+0x4800], R63 ;  /* 0x0048003f16007388 */ /* 0x0009e20000000000 */
[----:B------:R-:W-:Y:S01]  /*d110*/  F2FP.SATFINITE.E4M3.F32.PACK_AB_MERGE_C R71, R71, R97, R84 ;  /* 0x000000614747723e */ /* 0x000fe20004807054 */
[----:B------:R-:W-:Y:S01]  /*d120*/  FMUL R120, R7, R120 ;  /* 0x0000007807787220 */ /* 0x000fe20000400000 */
[----:B-----5:R-:W-:Y:S01]  /*d130*/  SHF.R.U32.HI R89, RZ, 0x10, R63 ;  /* 0x00000010ff597819 */ /* 0x020fe2000001163f */
[----:B------:R5:W-:Y:S01]  /*d140*/  STS.U8 [R21+0x4800], R68 ;  /* 0x0048004415007388 */ /* 0x000be20000000000 */
[----:B------:R-:W-:Y:S01]  /*d150*/  F2FP.SATFINITE.E4M3.F32.PACK_AB_MERGE_C R72, R72, R111, RZ ;  /* 0x0000006f4848723e */ /* 0x000fe200048070ff */
[----:B------:R-:W-:Y:S01]  /*d160*/  FFMA R123, R244, R9, R123 ;  /* 0x00000009f47b7223 */ /* 0x000fe2000000007b */
[----:B-1----:R-:W-:Y:S01]  /*d170*/  SHF.R.U32.HI R33, RZ, 0x10, R65 ;  /* 0x00000010ff217819 */ /* 0x002fe20000011641 */
[----:B------:R-:W-:Y:S01]  /*d180*/  STS.U8 [R20+0x4800], R89 ;  /* 0x0048005914007388 */ /* 0x000fe20000000000 */
[----:B------:R-:W-:Y:S01]  /*d190*/  F2FP.SATFINITE.E4M3.F32.PACK_AB_MERGE_C R77, R77, R79, R72 ;  /* 0x0000004f4d4d723e */ /* 0x000fe20004807048 */
[----:B------:R-:W-:Y:S01]  /*d1a0*/  FFMA R120, R47, R9, R120 ;  /* 0x000000092f787223 */ /* 0x000fe20000000078 */
[C---:B------:R-:W-:Y:S01]  /*d1b0*/  FMUL R121, R7.reuse, R121 ;  /* 0x0000007907797220 */ /* 0x040fe20000400000 */
[----:B------:R-:W-:Y:S01]  /*d1c0*/  STS.U8 [R18+0x4800], R91 ;  /* 0x0048005b12007388 */ /* 0x000fe20000000000 */
[----:B------:R-:W-:Y:S01]  /*d1d0*/  SHF.R.U32.HI R87, RZ, 0x8, R69 ;  /* 0x00000008ff577819 */ /* 0x000fe20000011645 */
[C---:B------:R-:W-:Y:S01]  /*d1e0*/  FMUL R79, R7.reuse, R118 ;  /* 0x00000076074f7220 */ /* 0x040fe20000400000 */
[C---:B------:R-:W-:Y:S01]  /*d1f0*/  FMUL R131, R7.reuse, R131 ;  /* 0x0000008307837220 */ /* 0x040fe20000400000 */
[----:B------:R1:W-:Y:S01]  /*d200*/  STS.U8 [R14+0x4800], R65 ;  /* 0x004800410e007388 */ /* 0x0003e20000000000 */
[----:B--2---:R-:W-:Y:S01]  /*d210*/  SHF.R.U32.HI R85, RZ, 0x18, R65 ;  /* 0x00000018ff557819 */ /* 0x004fe20000011641 */
[----:B------:R-:W-:Y:S01]  /*d220*/  FMUL R128, R7, R128 ;  /* 0x0000008007807220 */ /* 0x000fe20000400000 */
[-C--:B------:R-:W-:Y:S01]  /*d230*/  FFMA R121, R64, R9.reuse, R121 ;  /* 0x0000000940797223 */ /* 0x080fe20000000079 */
[----:B------:R-:W-:Y:S01]  /*d240*/  STS.U8 [R12+0x4800], R93 ;  /* 0x0048005d0c007388 */ /* 0x000fe20000000000 */
[----:B---3--:R-:W-:Y:S01]  /*d250*/  SHF.R.U32.HI R27, RZ, 0x10, R67 ;  /* 0x00000010ff1b7819 */ /* 0x008fe20000011643 */
[----:B------:R-:W-:Y:S01]  /*d260*/  FFMA R79, R232, R9, R79 ;  /* 0x00000009e84f7223 */ /* 0x000fe2000000004f */
[----:B------:R-:W-:Y:S01]  /*d270*/  F2FP.SATFINITE.E4M3.F32.PACK_AB_MERGE_C R120, R120, R123, RZ ;  /* 0x0000007b7878723e */ /* 0x000fe200048070ff */
[----:B------:R2:W-:Y:S01]  /*d280*/  STS.U8 [R10+0x4800], R33 ;  /* 0x004800210a007388 */ /* 0x0005e20000000000 */
[----:B----4-:R-:W-:Y:S01]  /*d290*/  SHF.R.U32.HI R63, RZ, 0x18, R67 ;  /* 0x00000018ff3f7819 */ /* 0x010fe20000011643 */
[-C--:B------:R-:W-:Y:S01]  /*d2a0*/  FFMA R131, R246, R9.reuse, R131 ;  /* 0x00000009f6837223 */ /* 0x080fe20000000083 */
[----:B------:R-:W-:Y:S01]  /*d2b0*/  FFMA R128, R51, R9, R128 ;  /* 0x0000000933807223 */ /* 0x000fe20000000080 */
[----:B------:R-:W-:Y:S01]  /*d2c0*/  STS.U8 [R2+0x4800], R85 ;  /* 0x0048005502007388 */ /* 0x000fe20000000000 */
[----:B-----5:R-:W-:Y:S01]  /*d2d0*/  SHF.R.U32.HI R68, RZ, 0x8, R29 ;  /* 0x00000008ff447819 */ /* 0x020fe2000001161d */
[C---:B------:R-:W-:Y:S01]  /*d2e0*/  FMUL R129, R7.reuse, R129 ;  /* 0x0000008107817220 */ /* 0x040fe20000400000 */
[----:B------:R-:W-:Y:S01]  /*d2f0*/  FMUL R83, R7, R126 ;  /* 0x0000007e07537220 */ /* 0x000fe20000400000 */
[----:B------:R3:W-:Y:S01]  /*d300*/  STS.U8 [R22+0x4c00], R67 ;  /* 0x004c004316007388 */ /* 0x0007e20000000000 */
[----:B------:R-:W-:Y:S01]  /*d310*/  F2FP.SATFINITE.E4M3.F32.PACK_AB_MERGE_C R79, R79, R121, R120 ;  /* 0x000000794f4f723e */ /* 0x000fe20004807078 */
[-C--:B------:R-:W-:Y:S01]  /*d320*/  FFMA R129, R66, R9.reuse, R129 ;  /* 0x0000000942817223 */ /* 0x080fe20000000081 */
[----:B------:R-:W-:Y:S01]  /*d330*/  FFMA R83, R234, R9, R83 ;  /* 0x00000009ea537223 */ /* 0x000fe20000000053 */
[----:B------:R4:W-:Y:S01]  /*d340*/  STS.U8 [R21+0x4c00], R70 ;  /* 0x004c004615007388 */ /* 0x0009e20000000000 */
[----:B------:R-:W-:-:S02]  /*d350*/  F2FP.SATFINITE.E4M3.F32.PACK_AB_MERGE_C R128, R128, R131, RZ ;  /* 0x000000838080723e */ /* 0x000fc400048070ff */
[----:B------:R-:W-:Y:S01]  /*d360*/  ISETP.NE.AND P2, PT, R201, RZ, PT ;  /* 0x000000ffc900720c */ /* 0x000fe20003f45270 */
[----:B------:R5:W-:Y:S01]  /*d370*/  STS.U8 [R20+0x4c00], R27 ;  /* 0x004c001b14007388 */ /* 0x000be20000000000 */
[--C-:B-1----:R-:W-:Y:S02]  /*d380*/  SHF.R.U32.HI R65, RZ, 0x10, R69.reuse ;  /* 0x00000010ff417819 */ /* 0x102fe40000011645 */
[----:B------:R-:W-:Y:S01]  /*d390*/  F2FP.SATFINITE.E4M3.F32.PACK_AB_MERGE_C R83, R83, R129, R128 ;  /* 0x000000815353723e */ /* 0x000fe20004807080 */
[----:B------:R1:W-:Y:S04]  /*d3a0*/  STS.U8 [R18+0x4c00], R63 ;  /* 0x004c003f12007388 */ /* 0x0003e80000000000 */
[----:B------:R1:W-:Y:S01]  /*d3b0*/  STS.U8 [R14+0x4c00], R69 ;  /* 0x004c00450e007388 */ /* 0x0003e20000000000 */
[----:B--2---:R-:W-:-:S03]  /*d3c0*/  SHF.R.U32.HI R33, RZ, 0x18, R69 ;  /* 0x00000018ff217819 */ /* 0x004fc60000011645 */
[----:B------:R-:W-:Y:S04]  /*d3d0*/  STS.U8 [R12+0x4c00], R87 ;  /* 0x004c00570c007388 */ /* 0x000fe80000000000 */
[----:B------:R2:W-:Y:S01]  /*d3e0*/  STS.U8 [R10+0x4c00], R65 ;  /* 0x004c00410a007388 */ /* 0x0005e20000000000 */
[----:B---3--:R-:W-:-:S03]  /*d3f0*/  SHF.R.U32.HI R67, RZ, 0x10, R29 ;  /* 0x00000010ff437819 */ /* 0x008fc6000001161d */
[----:B------:R3:W-:Y:S01]  /*d400*/  STS.U8 [R2+0x4c00], R33 ;  /* 0x004c002102007388 */ /* 0x0007e20000000000 */
[----:B----4-:R-:W-:-:S03]  /*d410*/  SHF.R.U32.HI R70, RZ, 0x8, R37 ;  /* 0x00000008ff467819 */ /* 0x010fc60000011625 */
[----:B------:R4:W-:Y:S01]  /*d420*/  STS.U8 [R22+0x5000], R29 ;  /* 0x0050001d16007388 */ /* 0x0009e20000000000 */
[----:B-----5:R-:W-:-:S03]  /*d430*/  SHF.R.U32.HI R27, RZ, 0x18, R29 ;  /* 0x00000018ff1b7819 */ /* 0x020fc6000001161d */
[----:B------:R5:W-:Y:S01]  /*d440*/  STS.U8 [R21+0x5000], R68 ;  /* 0x0050004415007388 */ /* 0x000be20000000000 */
[----:B-1----:R-:W-:-:S03]  /*d450*/  SHF.R.U32.HI R63, RZ, 0x10, R71 ;  /* 0x00000010ff3f7819 */ /* 0x002fc60000011647 */
[----:B------:R1:W-:Y:S01]  /*d460*/  STS.U8 [R20+0x5000], R67 ;  /* 0x0050004314007388 */ /* 0x0003e20000000000 */
[----:B------:R-:W-:-:S03]  /*d470*/  SHF.R.U32.HI R69, RZ, 0x8, R71 ;  /* 0x00000008ff457819 */ /* 0x000fc60000011647 */
[----:B------:R1:W-:Y:S04]  /*d480*/  STS.U8 [R18+0x5000], R27 ;  /* 0x0050001b12007388 */ /* 0x0003e80000000000 */
[----:B------:R-:W-:Y:S01]  /*d490*/  STS.U8 [R14+0x5000], R71 ;  /* 0x005000470e007388 */ /* 0x000fe20000000000 */
[----:B--2---:R-:W-:-:S03]  /*d4a0*/  SHF.R.U32.HI R65, RZ, 0x18, R71 ;  /* 0x00000018ff417819 */ /* 0x004fc60000011647 */
[----:B------:R-:W-:Y:S01]  /*d4b0*/  STS.U8 [R12+0x5000], R69 ;  /* 0x005000450c007388 */ /* 0x000fe20000000000 */
        /* <DEDUP_REMOVED lines=10> */
[----:B------:R5:W-:Y:S04]  /*d560*/  STS.U8 [R18+0x5400], R33 ;  /* 0x0054002112007388 */ /* 0x000be80000000000 */
[----:B------:R-:W-:Y:S01]  /*d570*/  STS.U8 [R14+0x5400], R75 ;  /* 0x0054004b0e007388 */ /* 0x000fe20000000000 */
[----:B--2---:R-:W-:-:S03]  /*d580*/  SHF.R.U32.HI R63, RZ, 0x18, R75 ;  /* 0x00000018ff3f7819 */ /* 0x004fc6000001164b */
[----:B------:R2:W-:Y:S01]  /*d590*/  STS.U8 [R12+0x5400], R67 ;  /* 0x005400430c007388 */ /* 0x0005e20000000000 */
[----:B---3--:R-:W-:-:S03]  /*d5a0*/  SHF.R.U32.HI R65, RZ, 0x8, R113 ;  /* 0x00000008ff417819 */ /* 0x008fc60000011671 */
[----:B------:R3:W-:Y:S01]  /*d5b0*/  STS.U8 [R10+0x5400], R27 ;  /* 0x0054001b0a007388 */ /* 0x0007e20000000000 */
[----:B----4-:R-:W-:-:S03]  /*d5c0*/  SHF.R.U32.HI R37, RZ, 0x10, R77 ;  /* 0x00000010ff257819 */ /* 0x010fc6000001164d */
[----:B------:R4:W-:Y:S01]  /*d5d0*/  STS.U8 [R2+0x5400], R63 ;  /* 0x0054003f02007388 */ /* 0x0009e20000000000 */
[----:B-1----:R-:W-:-:S03]  /*d5e0*/  SHF.R.U32.HI R70, RZ, 0x8, R73 ;  /* 0x00000008ff467819 */ /* 0x002fc60000011649 */
[----:B------:R-:W-:Y:S01]  /*d5f0*/  STS.U8 [R22+0x5800], R77 ;  /* 0x0058004d16007388 */ /* 0x000fe20000000000 */
[----:B-----5:R-:W-:-:S03]  /*d600*/  SHF.R.U32.HI R29, RZ, 0x18, R77 ;  /* 0x00000018ff1d7819 */ /* 0x020fc6000001164d */
[----:B------:R1:W-:Y:S01]  /*d610*/  STS.U8 [R21+0x5800], R68 ;  /* 0x0058004415007388 */ /* 0x0003e20000000000 */
[----:B------:R-:W-:-:S03]  /*d620*/  SHF.R.U32.HI R33, RZ, 0x10, R113 ;  /* 0x00000010ff217819 */ /* 0x000fc60000011671 */
[----:B------:R5:W-:Y:S04]  /*d630*/  STS.U8 [R20+0x5800], R37 ;  /* 0x0058002514007388 */ /* 0x000be80000000000 */
[----:B------:R5:W-:Y:S01]  /*d640*/  STS.U8 [R18+0x5800], R29 ;  /* 0x0058001d12007388 */ /* 0x000be20000000000 */
[----:B--2---:R-:W-:-:S03]  /*d650*/  SHF.R.U32.HI R67, RZ, 0x10, R83 ;  /* 0x00000010ff437819 */ /* 0x004fc60000011653 */
[----:B------:R-:W-:Y:S01]  /*d660*/  STS.U8 [R14+0x5800], R113 ;  /* 0x005800710e007388 */ /* 0x000fe20000000000 */
[----:B---3--:R-:W-:-:S03]  /*d670*/  SHF.R.U32.HI R27, RZ, 0x18, R113 ;  /* 0x00000018ff1b7819 */ /* 0x008fc60000011671 */
[----:B------:R2:W-:Y:S01]  /*d680*/  STS.U8 [R12+0x5800], R65 ;  /* 0x005800410c007388 */ /* 0x0005e20000000000 */
[----:B----4-:R-:W-:-:S03]  /*d690*/  SHF.R.U32.HI R63, RZ, 0x10, R73 ;  /* 0x00000010ff3f7819 */ /* 0x010fc60000011649 */
[----:B------:R3:W-:Y:S04]  /*d6a0*/  STS.U8 [R10+0x5800], R33 ;  /* 0x005800210a007388 */ /* 0x0007e80000000000 */
[----:B------:R4:W-:Y:S01]  /*d6b0*/  STS.U8 [R2+0x5800], R27 ;  /* 0x0058001b02007388 */ /* 0x0009e20000000000 */
[----:B-1----:R-:W-:-:S03]  /*d6c0*/  SHF.R.U32.HI R68, RZ, 0x8, R81 ;  /* 0x00000008ff447819 */ /* 0x002fc60000011651 */
[----:B------:R-:W-:Y:S01]  /*d6d0*/  STS.U8 [R22+0x5c00], R73 ;  /* 0x005c004916007388 */ /* 0x000fe20000000000 */
[----:B-----5:R-:W-:-:S03]  /*d6e0*/  SHF.R.U32.HI R37, RZ, 0x18, R73 ;  /* 0x00000018ff257819 */ /* 0x020fc60000011649 */
[----:B------:R-:W-:Y:S01]  /*d6f0*/  STS.U8 [R21+0x5c00], R70 ;  /* 0x005c004615007388 */ /* 0x000fe20000000000 */
        /* <DEDUP_REMOVED lines=9> */
[----:B------:R3:W-:Y:S04]  /*d790*/  STS.U8 [R2+0x5c00], R33 ;  /* 0x005c002102007388 */ /* 0x0007e80000000000 */
[----:B------:R3:W-:Y:S01]  /*d7a0*/  STS.U8 [R22+0x6000], R81 ;  /* 0x0060005116007388 */ /* 0x0007e20000000000 */
[----:B-1----:R-:W-:-:S03]  /*d7b0*/  SHF.R.U32.HI R63, RZ, 0x18, R81 ;  /* 0x00000018ff3f7819 */ /* 0x002fc60000011651 */
[----:B------:R3:W-:Y:S01]  /*d7c0*/  STS.U8 [R21+0x6000], R68 ;  /* 0x0060004415007388 */ /* 0x0007e20000000000 */
[----:B-----5:R-:W-:-:S03]  /*d7d0*/  SHF.R.U32.HI R37, RZ, 0x8, R83 ;  /* 0x00000008ff257819 */ /* 0x020fc60000011653 */
[----:B------:R3:W-:Y:S04]  /*d7e0*/  STS.U8 [R20+0x6000], R27 ;  /* 0x0060001b14007388 */ /* 0x0007e80000000000 */
[----:B------:R3:W-:Y:S01]  /*d7f0*/  STS.U8 [R18+0x6000], R63 ;  /* 0x0060003f12007388 */ /* 0x0007e20000000000 */
[----:B--2---:R-:W-:-:S03]  /*d800*/  SHF.R.U32.HI R29, RZ, 0x18, R83 ;  /* 0x00000018ff1d7819 */ /* 0x004fc60000011653 */
[----:B------:R3:W-:Y:S04]  /*d810*/  STS.U8 [R14+0x6000], R83 ;  /* 0x006000530e007388 */ /* 0x0007e80000000000 */
[----:B------:R3:W-:Y:S04]  /*d820*/  STS.U8 [R12+0x6000], R37 ;  /* 0x006000250c007388 */ /* 0x0007e80000000000 */
[----:B------:R3:W-:Y:S04]  /*d830*/  STS.U8 [R10+0x6000], R67 ;  /* 0x006000430a007388 */ /* 0x0007e80000000000 */
[----:B------:R3:W-:Y:S01]  /*d840*/  STS.U8 [R2+0x6000], R29 ;  /* 0x0060001d02007388 */ /* 0x0007e20000000000 */
[----:B------:R-:W-:Y:S01]  /*d850*/  @!PT LDS RZ, [RZ] ;  /* 0x00000000fffff984 */ /* 0x000fe20000000800 */
[----:B------:R-:W-:Y:S01]  /*d860*/  @!PT LDS RZ, [RZ] ;  /* 0x00000000fffff984 */ /* 0x000fe20000000800 */
[----:B------:R-:W-:Y:S01]  /*d870*/  @!PT LDS RZ, [RZ] ;  /* 0x00000000fffff984 */ /* 0x000fe20000000800 */
[----:B------:R-:W-:Y:S01]  /*d880*/  @!PT LDS RZ, [RZ] ;  /* 0x00000000fffff984 */ /* 0x000fe20000000800 */
[----:B------:R1:W-:Y:S06]  /*d890*/  MEMBAR.ALL.CTA ;  /* 0x0000000000007992 */ /* 0x0003ec0000008000 */
[----:B-1----:R-:W1:Y:S02]  /*d8a0*/  FENCE.VIEW.ASYNC.S ;  /* 0x00000000000073c6 */ /* 0x002e640000000000 */
[----:B------:R-:W-:Y:S05]  /*d8b0*/  WARPSYNC.ALL ;  /* 0x0000000000007948 */ /* 0x000fea0003800000 */
[----:B------:R-:W-:Y:S01]  /*d8c0*/  BSSY.RECONVERGENT B0, `(.L_x_184) ;  /* 0x0000012000007945 */ /* 0x000fe20003800200 */
[----:B-1----:R-:W-:Y:S06]  /*d8d0*/  BAR.SYNC.DEFER_BLOCKING 0x1, 0x80 ;  /* 0x0042000000007b1d */ /* 0x002fec0000010000 */
[----:B------:R-:W-:Y:S05]  /*d8e0*/  @P2 BRA `(.L_x_185) ;  /* 0x00000000003c2947 */ /* 0x000fea0003800000 */
[----:B------:R-:W-:Y:S01]  /*d8f0*/  R2UR UR5, R17 ;  /* 0x00000000110572ca */ /* 0x000fe200000e0000 */
[----:B------:R-:W-:Y:S01]  /*d900*/  VIADD R220, R197, 0x4400 ;  /* 0x00004400c5dc7836 */ /* 0x000fe20000000000 */
[----:B------:R-:W-:Y:S02]  /*d910*/  R2UR UR6, R16 ;  /* 0x00000000100672ca */ /* 0x000fe400000e0000 */
[----:B------:R-:W-:-:S13]  /*d920*/  PLOP3.LUT P0, PT, PT, PT, PT, 0x80, 0x8 ;  /* 0x000000000008781c */ /* 0x000fda0003f0f070 */
.L_x_186:
[----:B------:R-:W-:Y:S02]  /*d930*/  PLOP3.LUT P1, PT, P1, P0, PT, 0xf2, 0x2f ;  /* 0x00000000002f781c */ /* 0x000fe40000f21e72 */
[----:B------:R-:W-:-:S08]  /*d940*/  @P0 R2UR P1, UR8, R222 ;  /* 0x00000000de0802ca */ /* 0x000fd00000020000 */
[----:B------:R-:W-:Y:S02]  /*d950*/  PLOP3.LUT P1, PT, P1, P0, PT, 0xf2, 0x2f ;  /* 0x00000000002f781c */ /* 0x000fe40000f21e72 */
[----:B------:R-:W-:-:S08]  /*d960*/  @P0 R2UR.OR P1, UR9, R223 ;  /* 0x00000000df0902ca */ /* 0x000fd00000120000 */
[----:B------:R-:W-:Y:S02]  /*d970*/  PLOP3.LUT P1, PT, P1, P0, PT, 0xf2, 0x2f ;  /* 0x00000000002f781c */ /* 0x000fe40000f21e72 */
[----:B------:R-:W-:-:S08]  /*d980*/  @P0 R2UR.OR P1, UR4, R220 ;  /* 0x00000000dc0402ca */ /* 0x000fd00000120000 */
[----:B------:R-:W-:-:S05]  /*d990*/  @P0 PLOP3.LUT P0, PT, P1, PT, PT, 0x80, 0x8 ;  /* 0x000000000008081c */ /* 0x000fca0000f0f070 */
[----:B------:R1:W-:Y:S08]  /*d9a0*/  UTMASTG.2D [UR4], [UR8] ;  /* 0x00000004080073b5 */ /* 0x0003f00008008000 */
[----:B-1----:R-:W-:Y:S05]  /*d9b0*/  @P0 BRA.U.ANY `(.L_x_186) ;  /* 0xfffffffd00dc0947 */ /* 0x002fea000393ffff */
[----:B------:R0:W-:Y:S01]  /*d9c0*/  UTMACMDFLUSH ;  /* 0x00000000000079b7 */ /* 0x0001e20000000000 */
[----:B------:R-:W-:-:S04]  /*d9d0*/  DEPBAR.LE SB0, 0x1 ;  /* 0x000080400000791a */ /* 0x000fc80000000000 */
.L_x_185:
[----:B------:R-:W-:Y:S05]  /*d9e0*/  BSYNC.RECONVERGENT B0 ;  /* 0x0000000000007941 */ /* 0x000fea0003800200 */
.L_x_184:
[----:B------:R-:W-:Y:S01]  /*d9f0*/  BAR.SYNC.DEFER_BLOCKING 0x1, 0x80 ;  /* 0x0042000000007b1d */ /* 0x000fe20000010000 */
[----:B------:R-:W-:Y:S01]  /*da00*/  IADD3 R98, PT, PT, R197, 0xf8, RZ ;  /* 0x000000f8c5627810 */ /* 0x000fe20007ffe0ff */
[C---:B---3--:R-:W-:Y:S01]  /*da10*/  FMUL R68, R7.reuse, R133 ;  /* 0x0000008507447220 */ /* 0x048fe20000400000 */
[C---:B------:R-:W-:Y:S01]  /*da20*/  FMUL R27, R7.reuse, R130 ;  /* 0x00000082071b7220 */ /* 0x040fe20000400000 */
        /* <DEDUP_REMOVED lines=20> */
[----:B------:R-:W1:Y:S01]  /*db70*/  SYNCS.PHASECHK.TRANS64.TRYWAIT P0, [R197+URZ+0xe8], R8 ;  /* 0x0000e808c50075a7 */ /* 0x000e6200080011ff */
        /* <DEDUP_REMOVED lines=41> */
[----:B------:R-:W-:Y:S01]  /*de10*/  FMUL R192, R7, R192 ;  /* 0x000000c007c07220 */ /* 0x000fe20000400000 */
[----:B------:R-:W-:Y:S01]  /*de20*/  PRMT R203, R203, 0x654, R98 ;  /* 0x00000654cbcb7816 */ /* 0x000fe20000000062 */
[----:B-1----:R-:W-:Y:S05]  /*de30*/  @P0 BRA `(.L_x_187) ;  /* 0x0000000000080947 */ /* 0x002fea0003800000 */
[----:B------:R-:W1:Y:S02]  /*de40*/  SYNCS.PHASECHK.TRANS64.TRYWAIT P0, [R197+URZ+0xe8], R8 ;  /* 0x0000e808c50075a7 */ /* 0x000e6400080011ff */
[----:B-1----:R-:W-:Y:S05]  /*de50*/  @!P0 BRA `(.L_x_188) ;  /* 0x0000002800508947 */ /* 0x002fea0003800000 */
.L_x_187:
[----:B------:R-:W-:Y:S04]  /*de60*/  BSSY.RECONVERGENT B0, `(.L_x_189) ;  /* 0x00000c2000007945 */ /* 0x000fe80003800200 */
[----:B------:R-:W-:Y:S05]  /*de70*/  @!P3 BRA `(.L_x_190) ;  /* 0x0000000c0000b947 */ /* 0x000fea0003800000 */
        /* <DEDUP_REMOVED lines=12> */
[----:B------:R-:W2:Y:S01]  /*df40*/  LDS.U8 R13, [R18+0x2800] ;  /* 0x00280000120d7984 */ /* 0x000ea20000000000 */
[----:B---3--:R-:W-:Y:S01]  /*df50*/  F2FP.F16.E4M3.UNPACK_B R24, R24 ;  /* 0x00000018ff18723e */ /* 0x008fe200020006ff */
[----:B------:R-:W-:Y:S02]  /*df60*/  HADD2.F32 R55, -RZ, R55.H0_H0 ;  /* 0x20000037ff377230 */ /* 0x000fe40000004100 */
[----:B------:R-:W3:Y:S01]  /*df70*/  LDS.U8 R54, [R14+0x2800] ;  /* 0x002800000e367984 */ /* 0x000ee20000000000 */
        /* <DEDUP_REMOVED lines=27> */
[----:B--2---:R-:W-:Y:S01]  /*e130*/  F2FP.F16.E4M3.UNPACK_B R13, R13 ;  /* 0x0000000dff0d723e */ /* 0x004fe200020006ff */
[----:B------:R-:W-:Y:S02]  /*e140*/  HADD2.F32 R57, -RZ, R57.H0_H0 ;  /* 0x20000039ff397230 */ /* 0x000fe40000004100 */
[----:B------:R-:W2:Y:S01]  /*e150*/  LDS.U8 R236, [R10+0x2c00] ;  /* 0x002c00000aec7984 */ /* 0x000ea20000000000 */
[----:B---3--:R-:W-:Y:S01]  /*e160*/  F2FP.F16.E4M3.UNPACK_B R54, R54 ;  /* 0x00000036ff36723e */ /* 0x008fe200020006ff */
[----:B------:R-:W-:-:S02]  /*e170*/  HADD2.F32 R13, -RZ, R13.H0_H0 ;  /* 0x2000000dff0d7230 */ /* 0x000fc40000004100 */
[----:B------:R-:W3:Y:S01]  /*e180*/  LDS.U8 R248, [R2+0x2c00] ;  /* 0x002c000002f87984 */ /* 0x000ee20000000000 */
        /* <DEDUP_REMOVED lines=27> */
[----:B--2---:R-:W-:Y:S01]  /*e340*/  F2FP.F16.E4M3.UNPACK_B R236, R236 ;  /* 0x000000ecffec723e */ /* 0x004fe200020006ff */
[----:B------:R-:W-:Y:S02]  /*e350*/  HADD2.F32 R224, -RZ, R224.H0_H0 ;  /* 0x200000e0ffe07230 */ /* 0x000fe40000004100 */
[----:B------:R-:W2:Y:S01]  /*e360*/  LDS.U8 R32, [R21+0x3400] ;  /* 0x0034000015207984 */ /* 0x000ea20000000000 */
[----:B---3--:R-:W-:Y:S01]  /*e370*/  F2FP.F16.E4M3.UNPACK_B R248, R248 ;  /* 0x000000f8fff8723e */ /* 0x008fe200020006ff */
[----:B------:R-:W-:Y:S02]  /*e380*/  HADD2.F32 R236, -RZ, R236.H0_H0 ;  /* 0x200000ecffec7230 */ /* 0x000fe40000004100 */
[----:B------:R-:W3:Y:S01]  /*e390*/  LDS.U8 R45, [R20+0x3400] ;  /* 0x00340000142d7984 */ /* 0x000ee20000000000 */
[----:B----4-:R-:W-:Y:S01]  /*e3a0*/  F2FP.F16.E4M3.UNPACK_B R31, R31 ;  /* 0x0000001fff1f723e */ /* 0x010fe200020006ff */
[----:B------:R-:W-:-:S02]  /*e3b0*/  HADD2.F32 R248, -RZ, R248.H0_H0 ;  /* 0x200000f8fff87230 */ /* 0x000fc40000004100 */
[----:B------:R-:W4:Y:S01]  /*e3c0*/  LDS.U8 R44, [R18+0x3400] ;  /* 0x00340000122c7984 */ /* 0x000f220000000000 */
[----:B-----5:R-:W-:Y:S01]  /*e3d0*/  F2FP.F16.E4M3.UNPACK_B R30, R30 ;  /* 0x0000001eff1e723e */ /* 0x020fe200020006ff */
[----:B------:R-:W-:Y:S02]  /*e3e0*/  HADD2.F32 R31, -RZ, R31.H0_H0 ;  /* 0x2000001fff1f7230 */ /* 0x000fe40000004100 */
[----:B------:R-:W5:Y:S01]  /*e3f0*/  LDS.U8 R60, [R14+0x3400] ;  /* 0x003400000e3c7984 */ /* 0x000f620000000000 */
[----:B-1----:R-:W-:Y:S01]  /*e400*/  F2FP.F16.E4M3.UNPACK_B R35, R35 ;  /* 0x00000023ff23723e */ /* 0x002fe200020006ff */
        /* <DEDUP_REMOVED lines=81> */
[----:B------:R-:W-:Y:S01]  /*e920*/  HADD2.F32 R64, -RZ, R64.H0_H0 ;  /* 0x20000040ff407230 */ /* 0x000fe20000004100 */
[----:B------:R-:W-:-:S03]  /*e930*/  F2FP.F16.E4M3.UNPACK_B R244, R244 ;  /* 0x000000f4fff4723e */ /* 0x000fc600020006ff */
[----:B------:R-:W-:Y:S01]  /*e940*/  HADD2.F32 R232, -RZ, R232.H0_H0 ;  /* 0x200000e8ffe87230 */ /* 0x000fe20000004100 */
[----:B--2---:R-:W-:Y:S01]  /*e950*/  F2FP.F16.E4M3.UNPACK_B R47, R47 ;  /* 0x0000002fff2f723e */ /* 0x004fe200020006ff */
[----:B------:R-:W-:Y:S01]  /*e960*/  HADD2.F32 R244, -RZ, R244.H0_H0 ;  /* 0x200000f4fff47230 */ /* 0x000fe20000004100 */
[----:B---3--:R-:W-:-:S03]  /*e970*/  F2FP.F16.E4M3.UNPACK_B R3, R3 ;  /* 0x00000003ff03723e */ /* 0x008fc600020006ff */
[----:B------:R-:W-:Y:S01]  /*e980*/  HADD2.F32 R47, -RZ, R47.H0_H0 ;  /* 0x2000002fff2f7230 */ /* 0x000fe20000004100 */
[----:B----4-:R-:W-:Y:S01]  /*e990*/  F2FP.F16.E4M3.UNPACK_B R38, R38 ;  /* 0x00000026ff26723e */ /* 0x010fe200020006ff */
[----:B------:R-:W-:Y:S01]  /*e9a0*/  HADD2.F32 R3, -RZ, R3.H0_H0 ;  /* 0x20000003ff037230 */ /* 0x000fe20000004100 */
[----:B-----5:R-:W-:-:S03]  /*e9b0*/  F2FP.F16.E4M3.UNPACK_B R0, R0 ;  /* 0x00000000ff00723e */ /* 0x020fc600020006ff */
[----:B------:R-:W-:Y:S01]  /*e9c0*/  HADD2.F32 R38, -RZ, R38.H0_H0 ;  /* 0x20000026ff267230 */ /* 0x000fe20000004100 */
[----:B-1----:R-:W-:Y:S01]  /*e9d0*/  F2FP.F16.E4M3.UNPACK_B R50, R50 ;  /* 0x00000032ff32723e */ /* 0x002fe200020006ff */
[----:B------:R-:W-:Y:S01]  /*e9e0*/  HADD2.F32 R0, -RZ, R0.H0_H0 ;  /* 0x20000000ff007230 */ /* 0x000fe20000004100 */
[----:B------:R-:W-:-:S03]  /*e9f0*/  F2FP.F16.E4M3.UNPACK_B R66, R66 ;  /* 0x00000042ff42723e */ /* 0x000fc600020006ff */
[----:B------:R-:W-:Y:S01]  /*ea00*/  HADD2.F32 R50, -RZ, R50.H0_H0 ;  /* 0x20000032ff327230 */ /* 0x000fe20000004100 */
[----:B------:R-:W-:Y:S01]  /*ea10*/  F2FP.F16.E4M3.UNPACK_B R234, R234 ;  /* 0x000000eaffea723e */ /* 0x000fe200020006ff */
[----:B------:R-:W-:Y:S01]  /*ea20*/  HADD2.F32 R66, -RZ, R66.H0_H0 ;  /* 0x20000042ff427230 */ /* 0x000fe20000004100 */
[----:B------:R-:W-:-:S03]  /*ea30*/  F2FP.F16.E4M3.UNPACK_B R246, R246 ;  /* 0x000000f6fff6723e */ /* 0x000fc600020006ff */
[----:B------:R-:W-:Y:S01]  /*ea40*/  HADD2.F32 R234, -RZ, R234.H0_H0 ;  /* 0x200000eaffea7230 */ /* 0x000fe20000004100 */
[----:B------:R-:W-:Y:S01]  /*ea50*/  F2FP.F16.E4M3.UNPACK_B R51, R51 ;  /* 0x00000033ff33723e */ /* 0x000fe200020006ff */
[----:B------:R-:W-:-:S04]  /*ea60*/  HADD2.F32 R246, -RZ, R246.H0_H0 ;  /* 0x200000f6fff67230 */ /* 0x000fc80000004100 */
[----:B------:R-:W-:Y:S02]  /*ea70*/  HADD2.F32 R51, -RZ, R51.H0_H0 ;  /* 0x20000033ff337230 */ /* 0x000fe40000004100 */
.L_x_190:
[----:B------:R-:W-:Y:S05]  /*ea80*/  BSYNC.RECONVERGENT B0 ;  /* 0x0000000000007941 */ /* 0x000fea0003800200 */
.L_x_189:
        /* <DEDUP_REMOVED lines=11> */
[-C--:B------:R-:W-:Y:S01]  /*eb40*/  FFMA R23, R23, R9.reuse, R136 ;  /* 0x0000000917177223 */ /* 0x080fe20000000088 */
[----:B------:R-:W-:Y:S01]  /*eb50*/  F2FP.SATFINITE.E4M3.F32.PACK_AB_MERGE_C R11, R11, R70, RZ ;  /* 0x000000460b0b723e */ /* 0x000fe200048070ff */
[-C--:B------:R-:W-:Y:S01]  /*eb60*/  FFMA R137, R52, R9.reuse, R137 ;  /* 0x0000000934897223 */ /* 0x080fe20000000089 */
[-C--:B------:R-:W-:Y:S01]  /*eb70*/  FFMA R194, R194, R9.reuse, R29 ;  /* 0x00000009c2c27223 */ /* 0x080fe2000000001d */
[-C--:B------:R-:W-:Y:S01]  /*eb80*/  FFMA R76, R57, R9.reuse, R76 ;  /* 0x00000009394c7223 */ /* 0x080fe2000000004c */
[-C--:B------:R-:W-:Y:S01]  /*eb90*/  FFMA R13, R13, R9.reuse, R140 ;  /* 0x000000090d0d7223 */ /* 0x080fe2000000008c */
[----:B------:R-:W-:Y:S01]  /*eba0*/  F2FP.SATFINITE.E4M3.F32.PACK_AB_MERGE_C R23, R23, R72, RZ ;  /* 0x000000481717723e */ /* 0x000fe200048070ff */
[-C--:B------:R-:W-:Y:S01]  /*ebb0*/  FFMA R74, R49, R9.reuse, R74 ;  /* 0x00000009314a7223 */ /* 0x080fe2000000004a */
[----:B------:R-:W-:Y:S01]  /*ebc0*/  F2FP.SATFINITE.E4M3.F32.PACK_AB_MERGE_C R11, R27, R68, R11 ;  /* 0x000000441b0b723e */ /* 0x000fe2000480700b */
[-C--:B------:R-:W-:Y:S01]  /*ebd0*/  FFMA R33, R26, R9.reuse, R33 ;  /* 0x000000091a217223 */ /* 0x080fe20000000021 */
[-C--:B------:R-:W-:Y:S01]  /*ebe0*/  FFMA R78, R19, R9.reuse, R78 ;  /* 0x00000009134e7223 */ /* 0x080fe2000000004e */
[-C--:B------:R-:W-:Y:S01]  /*ebf0*/  FFMA R25, R25, R9.reuse, R144 ;  /* 0x0000000919197223 */ /* 0x080fe20000000090 */
[-C--:B------:R-:W-:Y:S01]  /*ec00*/  FFMA R191, R0, R9.reuse, R191 ;  /* 0x0000000900bf7223 */ /* 0x080fe200000000bf */
[-C--:B------:R-:W-:Y:S01]  /*ec10*/  FFMA R96, R3, R9.reuse, R96 ;  /* 0x0000000903607223 */ /* 0x080fe20000000060 */
[----:B------:R-:W-:Y:S01]  /*ec20*/  F2FP.SATFINITE.E4M3.F32.PACK_AB_MERGE_C R13, R13, R76, RZ ;  /* 0x0000004c0d0d723e */ /* 0x000fe200048070ff */
[----:B------:R-:W-:Y:S01]  /*ec30*/  FFMA R94, R5, R9, R94 ;  /* 0x00000009055e7223 */ /* 0x000fe2000000005e */
[----:B------:R-:W-:Y:S01]  /*ec40*/  F2FP.SATFINITE.E4M3.F32.PACK_AB_MERGE_C R23, R194, R137, R23 ;  /* 0x00000089c217723e */ /* 0x000fe20004807017 */
[-C--:B------:R-:W-:Y:S01]  /*ec50*/  FFMA R145, R54, R9.reuse, R145 ;  /* 0x0000000936917223 */ /* 0x080fe20000000091 */
[----:B------:R-:W-:Y:S01]  /*ec60*/  SHF.R.U32.HI R0, RZ, 0x8, R11 ;  /* 0x00000008ff007819 */ /* 0x000fe2000001160b */
[-C--:B------:R-:W-:Y:S01]  /*ec70*/  FFMA R200, R200, R9.reuse, R37 ;  /* 0x00000009c8c87223 */ /* 0x080fe20000000025 */
[--C-:B------:R-:W-:Y:S01]  /*ec80*/  SHF.R.U32.HI R3, RZ, 0x10, R11.reuse ;  /* 0x00000010ff037819 */ /* 0x100fe2000001160b */
[-C--:B------:R-:W-:Y:S01]  /*ec90*/  FFMA R80, R59, R9.reuse, R80 ;  /* 0x000000093b507223 */ /* 0x080fe20000000050 */
[----:B------:R-:W-:Y:S01]  /*eca0*/  SHF.R.U32.HI R5, RZ, 0x18, R11 ;  /* 0x00000018ff057819 */ /* 0x000fe2000001160b */
[-C--:B------:R-:W-:Y:S01]  /*ecb0*/  FFMA R63, R28, R9.reuse, R63 ;  /* 0x000000091c3f7223 */ /* 0x080fe2000000003f */
        /* <DEDUP_REMOVED lines=43> */
[----:B--2---:R2:W-:Y:S01]  /*ef70*/  SYNCS.ARRIVE.TRANS64.RED.A1T0 RZ, [R203+URZ], RZ ;  /* 0x000000ffcbff79a7 */ /* 0x0045e200081004ff */
[----:B------:R-:W-:Y:S01]  /*ef80*/  F2FP.SATFINITE.E4M3.F32.PACK_AB_MERGE_C R25, R25, R78, RZ ;  /* 0x0000004e1919723e */ /* 0x000fe200048070ff */
[----:B------:R3:W-:Y:S01]  /*ef90*/  STS.U8 [R22+0x6400], R11 ;  /* 0x0064000b16007388 */ /* 0x0007e20000000000 */
[----:B------:R-:W-:Y:S01]  /*efa0*/  F2FP.SATFINITE.E4M3.F32.PACK_AB_MERGE_C R13, R33, R74, R13 ;  /* 0x0000004a210d723e */ /* 0x000fe2000480700d */
[----:B------:R-:W-:Y:S01]  /*efb0*/  BSSY.RECONVERGENT B0, `(.L_x_191) ;  /* 0x000009d000007945 */ /* 0x000fe20003800200 */
[--C-:B------:R-:W-:Y:S01]  /*efc0*/  SHF.R.U32.HI R9, RZ, 0x8, R23.reuse ;  /* 0x00000008ff097819 */ /* 0x100fe20000011617 */
[----:B------:R4:W-:Y:S01]  /*efd0*/  STS.U8 [R21+0x6400], R0 ;  /* 0x0064000015007388 */ /* 0x0009e20000000000 */
[----:B------:R-:W-:-:S02]  /*efe0*/  SHF.R.U32.HI R7, RZ, 0x10, R23 ;  /* 0x00000010ff077819 */ /* 0x000fc40000011617 */
[----:B------:R-:W-:Y:S01]  /*eff0*/  SHF.R.U32.HI R15, RZ, 0x18, R23 ;  /* 0x00000018ff0f7819 */ /* 0x000fe20000011617 */
[----:B------:R5:W-:Y:S01]  /*f000*/  STS.U8 [R20+0x6400], R3 ;  /* 0x0064000314007388 */ /* 0x000be20000000000 */
[----:B------:R-:W-:Y:S02]  /*f010*/  F2FP.SATFINITE.E4M3.F32.PACK_AB_MERGE_C R65, R65, R82, RZ ;  /* 0x000000524141723e */ /* 0x000fe400048070ff */
[----:B------:R-:W-:Y:S01]  /*f020*/  F2FP.SATFINITE.E4M3.F32.PACK_AB_MERGE_C R25, R200, R145, R25 ;  /* 0x00000091c819723e */ /* 0x000fe20004807019 */
[----:B------:R1:W-:Y:S01]  /*f030*/  STS.U8 [R18+0x6400], R5 ;  /* 0x0064000512007388 */ /* 0x0003e20000000000 */
[----:B------:R-:W-:Y:S02]  /*f040*/  SHF.R.U32.HI R4, RZ, 0x8, R13 ;  /* 0x00000008ff047819 */ /* 0x000fe4000001160d */
[----:B------:R-:W-:Y:S01]  /*f050*/  F2FP.SATFINITE.E4M3.F32.PACK_AB_MERGE_C R155, R248, R155, RZ ;  /* 0x0000009bf89b723e */ /* 0x000fe200048070ff */
[----:B------:R-:W-:Y:S01]  /*f060*/  STS.U8 [R14+0x6400], R23 ;  /* 0x006400170e007388 */ /* 0x000fe20000000000 */
[----:B------:R-:W-:-:S02]  /*f070*/  F2FP.SATFINITE.E4M3.F32.PACK_AB_MERGE_C R63, R63, R80, R65 ;  /* 0x000000503f3f723e */ /* 0x000fc40004807041 */
[----:B------:R-:W-:Y:S01]  /*f080*/  SHF.R.U32.HI R19, RZ, 0x8, R25 ;  /* 0x00000008ff137819 */ /* 0x000fe20000011619 */
[----:B------:R2:W-:Y:S01]  /*f090*/  STS.U8 [R12+0x6400], R9 ;  /* 0x006400090c007388 */ /* 0x0005e20000000000 */
[----:B------:R-:W-:Y:S02]  /*f0a0*/  F2FP.SATFINITE.E4M3.F32.PACK_AB_MERGE_C R73, R73, R86, RZ ;  /* 0x000000564949723e */ /* 0x000fe400048070ff */
[----:B------:R-:W-:Y:S01]  /*f0b0*/  F2FP.SATFINITE.E4M3.F32.PACK_AB_MERGE_C R153, R224, R153, R155 ;  /* 0x00000099e099723e */ /* 0x000fe2000480709b */
[----:B------:R2:W-:Y:S01]  /*f0c0*/  STS.U8 [R10+0x6400], R7 ;  /* 0x006400070a007388 */ /* 0x0005e20000000000 */
[----:B---3--:R-:W-:Y:S02]  /*f0d0*/  SHF.R.U32.HI R11, RZ, 0x10, R13 ;  /* 0x00000010ff0b7819 */ /* 0x008fe4000001160d */
[----:B------:R-:W-:Y:S01]  /*f0e0*/  F2FP.SATFINITE.E4M3.F32.PACK_AB_MERGE_C R163, R250, R163, RZ ;  /* 0x000000a3faa3723e */ /* 0x000fe200048070ff */
[----:B------:R3:W-:Y:S01]  /*f0f0*/  STS.U8 [R2+0x6400], R15 ;  /* 0x0064000f02007388 */ /* 0x0007e20000000000 */
[----:B----4-:R-:W-:-:S02]  /*f100*/  SHF.R.U32.HI R0, RZ, 0x8, R63 ;  /* 0x00000008ff007819 */ /* 0x010fc4000001163f */
[----:B------:R-:W-:Y:S01]  /*f110*/  F2FP.SATFINITE.E4M3.F32.PACK_AB_MERGE_C R71, R71, R84, R73 ;  /* 0x000000544747723e */ /* 0x000fe20004807049 */
[----:B------:R4:W-:Y:S01]  /*f120*/  STS.U8 [R22+0x6800], R13 ;  /* 0x0068000d16007388 */ /* 0x0009e20000000000 */
[----:B-----5:R-:W-:Y:S02]  /*f130*/  SHF.R.U32.HI R3, RZ, 0x18, R13 ;  /* 0x00000018ff037819 */ /* 0x020fe4000001160d */
[----:B------:R-:W-:Y:S01]  /*f140*/  F2FP.SATFINITE.E4M3.F32.PACK_AB_MERGE_C R81, R81, R90, RZ ;  /* 0x0000005a5151723e */ /* 0x000fe200048070ff */
[----:B------:R5:W-:Y:S01]  /*f150*/  STS.U8 [R21+0x6800], R4 ;  /* 0x0068000415007388 */ /* 0x000be20000000000 */
[----:B-1----:R-:W-:Y:S02]  /*f160*/  SHF.R.U32.HI R5, RZ, 0x10, R25 ;  /* 0x00000010ff057819 */ /* 0x002fe40000011619 */
[----:B------:R-:W-:Y:S01]  /*f170*/  F2FP.SATFINITE.E4M3.F32.PACK_AB_MERGE_C R161, R226, R161, R163 ;  /* 0x000000a1e2a1723e */ /* 0x000fe200048070a3 */
[----:B------:R1:W-:Y:S01]  /*f180*/  STS.U8 [R20+0x6800], R11 ;  /* 0x0068000b14007388 */ /* 0x0003e20000000000 */
[----:B------:R-:W-:-:S02]  /*f190*/  F2FP.SATFINITE.E4M3.F32.PACK_AB_MERGE_C R171, R252, R171, RZ ;  /* 0x000000abfcab723e */ /* 0x000fc400048070ff */
[----:B------:R-:W-:Y:S01]  /*f1a0*/  F2FP.SATFINITE.E4M3.F32.PACK_AB_MERGE_C R79, R79, R88, R81 ;  /* 0x000000584f4f723e */ /* 0x000fe20004807051 */
[----:B------:R1:W-:Y:S01]  /*f1b0*/  STS.U8 [R18+0x6800], R3 ;  /* 0x0068000312007388 */ /* 0x0003e20000000000 */
[----:B--2---:R-:W-:Y:S02]  /*f1c0*/  SHF.R.U32.HI R9, RZ, 0x10, R63 ;  /* 0x00000010ff097819 */ /* 0x004fe4000001163f */
[----:B------:R-:W-:Y:S01]  /*f1d0*/  F2FP.SATFINITE.E4M3.F32.PACK_AB_MERGE_C R46, R46, R175, RZ ;  /* 0x000000af2e2e723e */ /* 0x000fe200048070ff */
[----:B------:R-:W-:Y:S01]  /*f1e0*/  STS.U8 [R14+0x6800], R25 ;  /* 0x006800190e007388 */ /* 0x000fe20000000000 */
[----:B------:R-:W-:Y:S02]  /*f1f0*/  SHF.R.U32.HI R7, RZ, 0x18, R25 ;  /* 0x00000018ff077819 */ /* 0x000fe40000011619 */
[----:B------:R-:W-:Y:S01]  /*f200*/  F2FP.SATFINITE.E4M3.F32.PACK_AB_MERGE_C R169, R228, R169, R171 ;  /* 0x000000a9e4a9723e */ /* 0x000fe200048070ab */
[----:B------:R-:W-:Y:S01]  /*f210*/  STS.U8 [R12+0x6800], R19 ;  /* 0x006800130c007388 */ /* 0x000fe20000000000 */
[----:B---3--:R-:W-:-:S02]  /*f220*/  SHF.R.U32.HI R15, RZ, 0x8, R161 ;  /* 0x00000008ff0f7819 */ /* 0x008fc400000116a1 */
[----:B------:R-:W-:Y:S01]  /*f230*/  F2FP.SATFINITE.E4M3.F32.PACK_AB_MERGE_C R176, R176, R179, RZ ;  /* 0x000000b3b0b0723e */ /* 0x000fe200048070ff */
[----:B------:R2:W-:Y:S01]  /*f240*/  STS.U8 [R10+0x6800], R5 ;  /* 0x006800050a007388 */ /* 0x0005e20000000000 */
[----:B----4-:R-:W-:Y:S02]  /*f250*/  SHF.R.U32.HI R13, RZ, 0x8, R153 ;  /* 0x00000008ff0d7819 */ /* 0x010fe40000011699 */
[----:B------:R-:W-:Y:S01]  /*f260*/  F2FP.SATFINITE.E4M3.F32.PACK_AB_MERGE_C R87, R87, R92, R46 ;  /* 0x0000005c5757723e */ /* 0x000fe2000480702e */
[----:B------:R3:W-:Y:S01]  /*f270*/  STS.U8 [R2+0x6800], R7 ;  /* 0x0068000702007388 */ /* 0x0007e20000000000 */
[----:B-----5:R-:W-:Y:S02]  /*f280*/  SHF.R.U32.HI R4, RZ, 0x8, R71 ;  /* 0x00000008ff047819 */ /* 0x020fe40000011647 */
[----:B------:R-:W-:Y:S01]  /*f290*/  F2FP.SATFINITE.E4M3.F32.PACK_AB_MERGE_C R48, R48, R183, RZ ;  /* 0x000000b73030723e */ /* 0x000fe200048070ff */
[----:B------:R-:W-:Y:S01]  /*f2a0*/  STS.U8 [R22+0x6c00], R63 ;  /* 0x006c003f16007388 */ /* 0x000fe20000000000 */
[----:B-1----:R-:W-:-:S02]  /*f2b0*/  SHF.R.U32.HI R11, RZ, 0x18, R63 ;  /* 0x00000018ff0b7819 */ /* 0x002fc4000001163f */
[----:B------:R-:W-:Y:S01]  /*f2c0*/  F2FP.SATFINITE.E4M3.F32.PACK_AB_MERGE_C R177, R230, R177, R176 ;  /* 0x000000b1e6b1723e */ /* 0x000fe200048070b0 */
[----:B------:R1:W-:Y:S01]  /*f2d0*/  STS.U8 [R21+0x6c00], R0 ;  /* 0x006c000015007388 */ /* 0x0003e20000000000 */
[----:B------:R-:W-:Y:S02]  /*f2e0*/  SHF.R.U32.HI R3, RZ, 0x10, R153 ;  /* 0x00000010ff037819 */ /* 0x000fe40000011699 */
[----:B------:R-:W-:Y:S01]  /*f2f0*/  F2FP.SATFINITE.E4M3.F32.PACK_AB_MERGE_C R184, R184, R187, RZ ;  /* 0x000000bbb8b8723e */ /* 0x000fe200048070ff */
[----:B------:R4:W-:Y:S01]  /*f300*/  STS.U8 [R20+0x6c00], R9 ;  /* 0x006c000914007388 */ /* 0x0009e20000000000 */
[----:B------:R-:W-:Y:S02]  /*f310*/  F2FP.SATFINITE.E4M3.F32.PACK_AB_MERGE_C R93, R93, R94, R48 ;  /* 0x0000005e5d5d723e */ /* 0x000fe40004807030 */
[----:B------:R-:W-:Y:S01]  /*f320*/  F2FP.SATFINITE.E4M3.F32.PACK_AB_MERGE_C R50, R50, R191, RZ ;  /* 0x000000bf3232723e */ /* 0x000fe200048070ff */
[----:B------:R5:W-:Y:S01]  /*f330*/  STS.U8 [R18+0x6c00], R11 ;  /* 0x006c000b12007388 */ /* 0x000be20000000000 */
[----:B------:R-:W-:-:S02]  /*f340*/  F2FP.SATFINITE.E4M3.F32.PACK_AB_MERGE_C R185, R232, R185, R184 ;  /* 0x000000b9e8b9723e */ /* 0x000fc400048070b8 */
[----:B------:R-:W-:Y:S01]  /*f350*/  F2FP.SATFINITE.E4M3.F32.PACK_AB_MERGE_C R192, R192, R195, RZ ;  /* 0x000000c3c0c0723e */ /* 0x000fe200048070ff */
[----:B------:R-:W-:Y:S01]  /*f360*/  STS.U8 [R14+0x6c00], R153 ;  /* 0x006c00990e007388 */ /* 0x000fe20000000000 */
[----:B--2---:R-:W-:Y:S02]  /*f370*/  SHF.R.U32.HI R5, RZ, 0x18, R153 ;  /* 0x00000018ff057819 */ /* 0x004fe40000011699 */
[----:B------:R-:W-:Y:S01]  /*f380*/  F2FP.SATFINITE.E4M3.F32.PACK_AB_MERGE_C R99, R99, R96, R50 ;  /* 0x000000606363723e */ /* 0x000fe20004807032 */
[----:B------:R2:W-:Y:S01]  /*f390*/  STS.U8 [R12+0x6c00], R13 ;  /* 0x006c000d0c007388 */ /* 0x0005e20000000000 */
[----:B---3--:R-:W-:Y:S02]  /*f3a0*/  SHF.R.U32.HI R7, RZ, 0x10, R71 ;  /* 0x00000010ff077819 */ /* 0x008fe40000011647 */
[----:B------:R-:W-:Y:S01]  /*f3b0*/  F2FP.SATFINITE.E4M3.F32.PACK_AB_MERGE_C R193, R234, R193, R192 ;  /* 0x000000c1eac1723e */ /* 0x000fe200048070c0 */
[----:B------:R3:W-:Y:S04]  /*f3c0*/  STS.U8 [R10+0x6c00], R3 ;  /* 0x006c00030a007388 */ /* 0x0007e80000000000 */
[----:B------:R3:W-:Y:S01]  /*f3d0*/  STS.U8 [R2+0x6c00], R5 ;  /* 0x006c000502007388 */ /* 0x0007e20000000000 */
[----:B-1----:R-:W-:-:S03]  /*f3e0*/  SHF.R.U32.HI R0, RZ, 0x8, R79 ;  /* 0x00000008ff007819 */ /* 0x002fc6000001164f */
[----:B------:R-:W-:Y:S01]  /*f3f0*/  STS.U8 [R22+0x7000], R71 ;  /* 0x0070004716007388 */ /* 0x000fe20000000000 */
[----:B----4-:R-:W-:-:S03]  /*f400*/  SHF.R.U32.HI R9, RZ, 0x18, R71 ;  /* 0x00000018ff097819 */ /* 0x010fc60000011647 */
[----:B------:R1:W-:Y:S01]  /*f410*/  STS.U8 [R21+0x7000], R4 ;  /* 0x0070000415007388 */ /* 0x0003e20000000000 */
[----:B-----5:R-:W-:-:S03]  /*f420*/  SHF.R.U32.HI R11, RZ, 0x10, R161 ;  /* 0x00000010ff0b7819 */ /* 0x020fc600000116a1 */
[----:B------:R4:W-:Y:S04]  /*f430*/  STS.U8 [R20+0x7000], R7 ;  /* 0x0070000714007388 */ /* 0x0009e80000000000 */
[----:B------:R5:W-:Y:S01]  /*f440*/  STS.U8 [R18+0x7000], R9 ;  /* 0x0070000912007388 */ /* 0x000be20000000000 */
[----:B--2---:R-:W-:-:S03]  /*f450*/  SHF.R.U32.HI R13, RZ, 0x8, R169 ;  /* 0x00000008ff0d7819 */ /* 0x004fc600000116a9 */
[----:B------:R-:W-:Y:S01]  /*f460*/  STS.U8 [R14+0x7000], R161 ;  /* 0x007000a10e007388 */ /* 0x000fe20000000000 */
[----:B---3--:R-:W-:-:S03]  /*f470*/  SHF.R.U32.HI R3, RZ, 0x18, R161 ;  /* 0x00000018ff037819 */ /* 0x008fc600000116a1 */
[----:B------:R2:W-:Y:S01]  /*f480*/  STS.U8 [R12+0x7000], R15 ;  /* 0x0070000f0c007388 */ /* 0x0005e20000000000 */
[----:B------:R-:W-:-:S03]  /*f490*/  SHF.R.U32.HI R5, RZ, 0x10, R79 ;  /* 0x00000010ff057819 */ /* 0x000fc6000001164f */
        /* <DEDUP_REMOVED lines=33> */
[----:B------:R-:W-:Y:S01]  /*f6b0*/  STS.U8 [R21+0x7c00], R0 ;  /* 0x007c000015007388 */ /* 0x000fe20000000000 */
        /* <DEDUP_REMOVED lines=9> */
[----:B------:R3:W-:Y:S04]  /*f750*/  STS.U8 [R2+0x7c00], R7 ;  /* 0x007c000702007388 */ /* 0x0007e80000000000 */
[----:B------:R3:W-:Y:S01]  /*f760*/  STS.U8 [R22+0x8000], R99 ;  /* 0x0080006316007388 */ /* 0x0007e20000000000 */
[----:B-1----:R-:W-:-:S03]  /*f770*/  SHF.R.U32.HI R11, RZ, 0x18, R99 ;  /* 0x00000018ff0b7819 */ /* 0x002fc60000011663 */
[----:B------:R3:W-:Y:S01]  /*f780*/  STS.U8 [R21+0x8000], R4 ;  /* 0x0080000415007388 */ /* 0x0007e20000000000 */
[----:B----4-:R-:W-:-:S03]  /*f790*/  SHF.R.U32.HI R3, RZ, 0x8, R193 ;  /* 0x00000008ff037819 */ /* 0x010fc600000116c1 */
        /* <DEDUP_REMOVED lines=13> */
[----:B-1----:R-:W-:Y:S06]  /*f870*/  BAR.SYNC.DEFER_BLOCKING 0x1, 0x80 ;  /* 0x0042000000007b1d */ /* 0x002fec0000010000 */
[----:B------:R-:W-:Y:S05]  /*f880*/  @P2 BRA `(.L_x_192) ;  /* 0x00000000003c2947 */ /* 0x000fea0003800000 */
[----:B------:R-:W-:Y:S02]  /*f890*/  R2UR UR6, R16 ;  /* 0x00000000100672ca */ /* 0x000fe400000e0000 */
[----:B------:R-:W-:Y:S02]  /*f8a0*/  R2UR UR4, R197 ;  /* 0x00000000c50472ca */ /* 0x000fe400000e0000 */
[----:B------:R-:W-:Y:S02]  /*f8b0*/  R2UR UR5, R17 ;  /* 0x00000000110572ca */ /* 0x000fe400000e0000 */
[----:B------:R-:W-:-:S07]  /*f8c0*/  PLOP3.LUT P0, PT, PT, PT, PT, 0x80, 0x8 ;  /* 0x000000000008781c */ /* 0x000fce0003f0f070 */
[----:B------:R-:W-:Y:S02]  /*f8d0*/  UIADD3 UR6, UPT, UPT, UR6, 0x40, URZ ;  /* 0x0000004006067890 */ /* 0x000fe4000fffe0ff */
[----:B------:R-:W-:-:S12]  /*f8e0*/  UIADD3 UR4, UPT, UPT, UR4, 0x6400, URZ ;  /* 0x0000640004047890 */ /* 0x000fd8000fffe0ff */
.L_x_193:
[----:B------:R-:W-:Y:S02]  /*f8f0*/  PLOP3.LUT P1, PT, P1, P0, PT, 0xf2, 0x2f ;  /* 0x00000000002f781c */ /* 0x000fe40000f21e72 */
[----:B------:R-:W-:-:S08]  /*f900*/  @P0 R2UR P1, UR8, R222 ;  /* 0x00000000de0802ca */ /* 0x000fd00000020000 */
[----:B------:R-:W-:Y:S02]  /*f910*/  PLOP3.LUT P1, PT, P1, P0, PT, 0xf2, 0x2f ;  /* 0x00000000002f781c */ /* 0x000fe40000f21e72 */
[----:B------:R-:W-:-:S08]  /*f920*/  @P0 R2UR.OR P1, UR9, R223 ;  /* 0x00000000df0902ca */ /* 0x000fd00000120000 */
[----:B------:R-:W-:-:S05]  /*f930*/  @P0 PLOP3.LUT P0, PT, P1, PT, PT, 0x80, 0x8 ;  /* 0x000000000008081c */ /* 0x000fca0000f0f070 */
[----:B------:R1:W-:Y:S08]  /*f940*/  UTMASTG.2D [UR4], [UR8] ;  /* 0x00000004080073b5 */ /* 0x0003f00008008000 */
[----:B-1----:R-:W-:Y:S05]  /*f950*/  @P0 BRA.U.ANY `(.L_x_193) ;  /* 0xfffffffd00e40947 */ /* 0x002fea000393ffff */
[----:B------:R0:W-:Y:S01]  /*f960*/  UTMACMDFLUSH ;  /* 0x00000000000079b7 */ /* 0x0001e20000000000 */
[----:B------:R-:W-:-:S04]  /*f970*/  DEPBAR.LE SB0, 0x1 ;  /* 0x000080400000791a */ /* 0x000fc80000000000 */
.L_x_192:
[----:B------:R-:W-:Y:S05]  /*f980*/  BSYNC.RECONVERGENT B0 ;  /* 0x0000000000007941 */ /* 0x000fea0003800200 */
.L_x_191:
[----:B------:R-:W-:Y:S01]  /*f990*/  BAR.SYNC.DEFER_BLOCKING 0x1, 0x80 ;  /* 0x0042000000007b1d */ /* 0x000fe20000010000 */
[----:B------:R-:W-:Y:S01]  /*f9a0*/  ISETP.NE.AND P1, PT, R207, RZ, PT ;  /* 0x000000ffcf00720c */ /* 0x000fe20003f25270 */
[----:B------:R-:W-:Y:S01]  /*f9b0*/  IMAD.MOV.U32 R213, RZ, RZ, R210 ;  /* 0x000000ffffd57224 */ /* 0x000fe200078e00d2 */
[----:B------:R-:W-:Y:S02]  /*f9c0*/  ISETP.NE.AND P0, PT, R206, UR36, PT ;  /* 0x00000024ce007c0c */ /* 0x000fe4000bf05270 */
[----:B------:R-:W-:Y:S02]  /*f9d0*/  R2UR UR38, R204 ;  /* 0x00000000cc2672ca */ /* 0x000fe400000e0000 */
[----:B------:R-:W-:Y:S02]  /*f9e0*/  R2UR UR37, R205 ;  /* 0x00000000cd2572ca */ /* 0x000fe400000e0000 */
[----:B------:R-:W-:Y:S02]  /*f9f0*/  R2UR UR36, R206 ;  /* 0x00000000ce2472ca */ /* 0x000fe400000e0000 */
[----:B------:R-:W-:-:S02]  /*fa00*/  LOP3.LUT R215, R215, 0x1, RZ, 0x3c, !PT ;  /* 0x00000001d7d77812 */ /* 0x000fc400078e3cff */
[----:B------:R-:W-:Y:S01]  /*fa10*/  LOP3.LUT R214, R214, 0x1, RZ, 0x3c, !PT ;  /* 0x00000001d6d67812 */ /* 0x000fe200078e3cff */
[----:B------:R-:W-:Y:S10]  /*fa20*/  @P1 BRA `(.L_x_194) ;  /* 0xffffff9c002c1947 */ /* 0x000ff4000383ffff */
[----:B------:R-:W-:Y:S05]  /*fa30*/  EXIT ;  /* 0x000000000000794d */ /* 0x000fea0003800000 */
.L_x_17:
[----:B--2---:R-:W-:Y:S05]  /*fa40*/  EXIT ;  /* 0x000000000000794d */ /* 0x004fea0003800000 */
.L_x_29:
[----:B------:R-:W-:-:S07]  /*fa50*/  MOV R2, UR9 ;  /* 0x0000000900027c02 */ /* 0x000fce0008000f00 */
.L_x_195:
[----:B---3--:R3:W4:Y:S02]  /*fa60*/  SYNCS.PHASECHK.TRANS64.TRYWAIT P1, [R2+URZ+0x28], R5 ;  /* 0x00002805020075a7 */ /* 0x00872400080211ff */
[----:B----4-:R-:W-:Y:S05]  /*fa70*/  @!P1 NANOSLEEP.SYNCS 0x989680 ;  /* 0x009896800000995d */ /* 0x010fea0003900000 */
[----:B------:R-:W4:Y:S02]  /*fa80*/  @!P1 SYNCS.PHASECHK.TRANS64 P1, [R2+URZ+0x28], R5 ;  /* 0x00002805020095a7 */ /* 0x000f2400080210ff */
[----:B----4-:R-:W-:Y:S05]  /*fa90*/  @!P1 BRA `(.L_x_195) ;  /* 0xfffffffc00f09947 */ /* 0x010fea000383ffff */
[----:B------:R-:W-:Y:S05]  /*faa0*/  BRA `(.L_x_28) ;  /* 0xffffff3c00f07947 */ /* 0x000fea000383ffff */
.L_x_36:
[----:B--2---:R-:W-:-:S07]  /*fab0*/  MOV R2, UR9 ;  /* 0x0000000900027c02 */ /* 0x004fce0008000f00 */
.L_x_196:
[----:B--2---:R2:W3:Y:S02]  /*fac0*/  SYNCS.PHASECHK.TRANS64.TRYWAIT P1, [R2+URZ+0x28], R5 ;  /* 0x00002805020075a7 */ /* 0x0044e400080211ff */
[----:B---3--:R-:W-:Y:S05]  /*fad0*/  @!P1 NANOSLEEP.SYNCS 0x989680 ;  /* 0x009896800000995d */ /* 0x008fea0003900000 */
[----:B------:R-:W3:Y:S02]  /*fae0*/  @!P1 SYNCS.PHASECHK.TRANS64 P1, [R2+URZ+0x28], R5 ;  /* 0x00002805020095a7 */ /* 0x000ee400080210ff */
[----:B---3--:R-:W-:Y:S05]  /*faf0*/  @!P1 BRA `(.L_x_196) ;  /* 0xfffffffc00f09947 */ /* 0x008fea000383ffff */
[----:B------:R-:W-:Y:S05]  /*fb00*/  BRA `(.L_x_35) ;  /* 0xffffff40009c7947 */ /* 0x000fea000383ffff */
.L_x_42:
[----:B------:R-:W-:-:S07]  /*fb10*/  MOV R2, UR12 ;  /* 0x0000000c00027c02 */ /* 0x000fce0008000f00 */
.L_x_197:
[----:B--2---:R2:W3:Y:S02]  /*fb20*/  SYNCS.PHASECHK.TRANS64.TRYWAIT P1, [R2+URZ+0x110], R3 ;  /* 0x00011003020075a7 */ /* 0x0044e400080211ff */
[----:B---3--:R-:W-:Y:S05]  /*fb30*/  @!P1 NANOSLEEP.SYNCS 0x989680 ;  /* 0x009896800000995d */ /* 0x008fea0003900000 */
[----:B------:R-:W3:Y:S02]  /*fb40*/  @!P1 SYNCS.PHASECHK.TRANS64 P1, [R2+URZ+0x110], R3 ;  /* 0x00011003020095a7 */ /* 0x000ee400080210ff */
[----:B---3--:R-:W-:Y:S05]  /*fb50*/  @!P1 BRA `(.L_x_197) ;  /* 0xfffffffc00f09947 */ /* 0x008fea000383ffff */
[----:B------:R-:W-:Y:S05]  /*fb60*/  BRA `(.L_x_198) ;  /* 0xffffff4400247947 */ /* 0x000fea000383ffff */
.L_x_45:
[----:B------:R-:W-:-:S07]  /*fb70*/  MOV R0, UR4 ;  /* 0x0000000400007c02 */ /* 0x000fce0008000f00 */
.L_x_199:
[----:B--2---:R2:W3:Y:S02]  /*fb80*/  SYNCS.PHASECHK.TRANS64.TRYWAIT P0, [R0+URZ], R3 ;  /* 0x00000003000075a7 */ /* 0x0044e400080011ff */
[----:B---3--:R-:W-:Y:S05]  /*fb90*/  @!P0 NANOSLEEP.SYNCS 0x989680 ;  /* 0x009896800000895d */ /* 0x008fea0003900000 */
[----:B------:R-:W3:Y:S02]  /*fba0*/  @!P0 SYNCS.PHASECHK.TRANS64 P0, [R0+URZ], R3 ;  /* 0x00000003000085a7 */ /* 0x000ee400080010ff */
[----:B---3--:R-:W-:Y:S05]  /*fbb0*/  @!P0 BRA `(.L_x_199) ;  /* 0xfffffffc00f08947 */ /* 0x008fea000383ffff */
[----:B------:R-:W-:Y:S05]  /*fbc0*/  BRA `(.L_x_200) ;  /* 0xffffff44007c7947 */ /* 0x000fea000383ffff */
.L_x_46:
[----:B------:R-:W-:-:S07]  /*fbd0*/  MOV R0, UR4 ;  /* 0x0000000400007c02 */ /* 0x000fce0008000f00 */
.L_x_201:
[----:B--2---:R2:W3:Y:S02]  /*fbe0*/  SYNCS.PHASECHK.TRANS64.TRYWAIT P0, [R0+URZ], R3 ;  /* 0x00000003000075a7 */ /* 0x0044e400080011ff */
[----:B---3--:R-:W-:Y:S05]  /*fbf0*/  @!P0 NANOSLEEP.SYNCS 0x989680 ;  /* 0x009896800000895d */ /* 0x008fea0003900000 */
[----:B------:R-:W3:Y:S02]  /*fc00*/  @!P0 SYNCS.PHASECHK.TRANS64 P0, [R0+URZ], R3 ;  /* 0x00000003000085a7 */ /* 0x000ee400080010ff */
[----:B---3--:R-:W-:Y:S05]  /*fc10*/  @!P0 BRA `(.L_x_201) ;  /* 0xfffffffc00f08947 */ /* 0x008fea000383ffff */
[----:B------:R-:W-:Y:S05]  /*fc20*/  BRA `(.L_x_202) ;  /* 0xffffff44008c7947 */ /* 0x000fea000383ffff */
.L_x_47:
[----:B------:R-:W-:-:S07]  /*fc30*/  MOV R0, UR4 ;  /* 0x0000000400007c02 */ /* 0x000fce0008000f00 */
.L_x_203:
[----:B--2---:R2:W3:Y:S02]  /*fc40*/  SYNCS.PHASECHK.TRANS64.TRYWAIT P0, [R0+URZ], R3 ;  /* 0x00000003000075a7 */ /* 0x0044e400080011ff */
[----:B---3--:R-:W-:Y:S05]  /*fc50*/  @!P0 NANOSLEEP.SYNCS 0x989680 ;  /* 0x009896800000895d */ /* 0x008fea0003900000 */
[----:B------:R-:W3:Y:S02]  /*fc60*/  @!P0 SYNCS.PHASECHK.TRANS64 P0, [R0+URZ], R3 ;  /* 0x00000003000085a7 */ /* 0x000ee400080010ff */
[----:B---3--:R-:W-:Y:S05]  /*fc70*/  @!P0 BRA `(.L_x_203) ;  /* 0xfffffffc00f08947 */ /* 0x008fea000383ffff */
[----:B------:R-:W-:Y:S05]  /*fc80*/  BRA `(.L_x_204) ;  /* 0xffffff44009c7947 */ /* 0x000fea000383ffff */
.L_x_48:
[----:B------:R-:W-:-:S07]  /*fc90*/  MOV R0, UR4 ;  /* 0x0000000400007c02 */ /* 0x000fce0008000f00 */
.L_x_205:
[----:B--2---:R2:W3:Y:S02]  /*fca0*/  SYNCS.PHASECHK.TRANS64.TRYWAIT P0, [R0+URZ], R3 ;  /* 0x00000003000075a7 */ /* 0x0044e400080011ff */
[----:B---3--:R-:W-:Y:S05]  /*fcb0*/  @!P0 NANOSLEEP.SYNCS 0x989680 ;  /* 0x009896800000895d */ /* 0x008fea0003900000 */
[----:B------:R-:W3:Y:S02]  /*fcc0*/  @!P0 SYNCS.PHASECHK.TRANS64 P0, [R0+URZ], R3 ;  /* 0x00000003000085a7 */ /* 0x000ee400080010ff */
[----:B---3--:R-:W-:Y:S05]  /*fcd0*/  @!P0 BRA `(.L_x_205) ;  /* 0xfffffffc00f08947 */ /* 0x008fea000383ffff */
[----:B------:R-:W-:Y:S05]  /*fce0*/  BRA `(.L_x_206) ;  /* 0xffffff4400ac7947 */ /* 0x000fea000383ffff */
.L_x_63:
[----:B-1----:R1:W2:Y:S02]  /*fcf0*/  SYNCS.PHASECHK.TRANS64.TRYWAIT P0, [R9+URZ+0x118], R4 ;  /* 0x00011804090075a7 */ /* 0x0022a400080011ff */
[----:B--2---:R-:W-:Y:S05]  /*fd00*/  @!P0 NANOSLEEP.SYNCS 0x989680 ;  /* 0x009896800000895d */ /* 0x004fea0003900000 */
[----:B------:R-:W2:Y:S02]  /*fd10*/  @!P0 SYNCS.PHASECHK.TRANS64 P0, [R9+URZ+0x118], R4 ;  /* 0x00011804090085a7 */ /* 0x000ea400080010ff */
[----:B--2---:R-:W-:Y:S05]  /*fd20*/  @!P0 BRA `(.L_x_63) ;  /* 0xfffffffc00f08947 */ /* 0x004fea000383ffff */
[----:B------:R-:W-:Y:S05]  /*fd30*/  BRA `(.L_x_207) ;  /* 0xffffff6000f07947 */ /* 0x000fea000383ffff */
.L_x_74:
[----:B------:R-:W-:-:S07]  /*fd40*/  MOV R0, UR4 ;  /* 0x0000000400007c02 */ /* 0x000fce0008000f00 */
.L_x_208:
[----:B-1----:R1:W2:Y:S02]  /*fd50*/  SYNCS.PHASECHK.TRANS64.TRYWAIT P0, [R0+URZ+0x110], R3 ;  /* 0x00011003000075a7 */ /* 0x0022a400080011ff */
[----:B--2---:R-:W-:Y:S05]  /*fd60*/  @!P0 NANOSLEEP.SYNCS 0x989680 ;  /* 0x009896800000895d */ /* 0x004fea0003900000 */
[----:B------:R-:W2:Y:S02]  /*fd70*/  @!P0 SYNCS.PHASECHK.TRANS64 P0, [R0+URZ+0x110], R3 ;  /* 0x00011003000085a7 */ /* 0x000ea400080010ff */
[----:B--2---:R-:W-:Y:S05]  /*fd80*/  @!P0 BRA `(.L_x_208) ;  /* 0xfffffffc00f08947 */ /* 0x004fea000383ffff */
[----:B------:R-:W-:Y:S05]  /*fd90*/  BRA `(.L_x_209) ;  /* 0xffffff6800447947 */ /* 0x000fea000383ffff */
.L_x_77:
[----:B--2---:R-:W-:Y:S07]  /*fda0*/  MOV R0, UR14 ;  /* 0x0000000e00007c02 */ /* 0x004fee0008000f00 */
.L_x_210:
[----:B--2---:R2:W3:Y:S02]  /*fdb0*/  SYNCS.PHASECHK.TRANS64.TRYWAIT P0, [R0+URZ], R5 ;  /* 0x00000005000075a7 */ /* 0x0044e400080011ff */
[----:B---3--:R-:W-:Y:S05]  /*fdc0*/  @!P0 NANOSLEEP.SYNCS 0x989680 ;  /* 0x009896800000895d */ /* 0x008fea0003900000 */
[----:B------:R-:W3:Y:S02]  /*fdd0*/  @!P0 SYNCS.PHASECHK.TRANS64 P0, [R0+URZ], R5 ;  /* 0x00000005000085a7 */ /* 0x000ee400080010ff */
[----:B---3--:R-:W-:Y:S05]  /*fde0*/  @!P0 BRA `(.L_x_210) ;  /* 0xfffffffc00f08947 */ /* 0x008fea000383ffff */
[----:B------:R-:W-:Y:S05]  /*fdf0*/  BRA `(.L_x_211) ;  /* 0xffffff6800c07947 */ /* 0x000fea000383ffff */
.L_x_79:
[----:B--2---:R-:W-:Y:S07]  /*fe00*/  MOV R0, UR13 ;  /* 0x0000000d00007c02 */ /* 0x004fee0008000f00 */
.L_x_212:
[----:B--2---:R2:W3:Y:S02]  /*fe10*/  SYNCS.PHASECHK.TRANS64.TRYWAIT P0, [R0+URZ+0xc0], R5 ;  /* 0x0000c005000075a7 */ /* 0x0044e400080011ff */
[----:B---3--:R-:W-:Y:S05]  /*fe20*/  @!P0 NANOSLEEP.SYNCS 0x989680 ;  /* 0x009896800000895d */ /* 0x008fea0003900000 */
[----:B------:R-:W3:Y:S02]  /*fe30*/  @!P0 SYNCS.PHASECHK.TRANS64 P0, [R0+URZ+0xc0], R5 ;  /* 0x0000c005000085a7 */ /* 0x000ee400080010ff */
[----:B---3--:R-:W-:Y:S05]  /*fe40*/  @!P0 BRA `(.L_x_212) ;  /* 0xfffffffc00f08947 */ /* 0x008fea000383ffff */
[----:B------:R-:W-:Y:S05]  /*fe50*/  BRA `(.L_x_213) ;  /* 0xffffff6800ec7947 */ /* 0x000fea000383ffff */
.L_x_84:
[----:B-1----:R-:W-:-:S07]  /*fe60*/  MOV R0, UR6 ;  /* 0x0000000600007c02 */ /* 0x002fce0008000f00 */
.L_x_214:
[----:B-1----:R1:W2:Y:S02]  /*fe70*/  SYNCS.PHASECHK.TRANS64.TRYWAIT P0, [R0+URZ+0xc0], R3 ;  /* 0x0000c003000075a7 */ /* 0x0022a400080011ff */
[----:B--2---:R-:W-:Y:S05]  /*fe80*/  @!P0 NANOSLEEP.SYNCS 0x989680 ;  /* 0x009896800000895d */ /* 0x004fea0003900000 */
[----:B------:R-:W2:Y:S02]  /*fe90*/  @!P0 SYNCS.PHASECHK.TRANS64 P0, [R0+URZ+0xc0], R3 ;  /* 0x0000c003000085a7 */ /* 0x000ea400080010ff */
[----:B--2---:R-:W-:Y:S05]  /*fea0*/  @!P0 BRA `(.L_x_214) ;  /* 0xfffffffc00f08947 */ /* 0x004fea000383ffff */
[----:B------:R-:W-:Y:S05]  /*feb0*/  BRA `(.L_x_215) ;  /* 0xffffff6c00d87947 */ /* 0x000fea000383ffff */
.L_x_86:
[----:B------:R-:W-:-:S07]  /*fec0*/  MOV R0, UR6 ;  /* 0x0000000600007c02 */ /* 0x000fce0008000f00 */
.L_x_216:
[----:B-1----:R1:W2:Y:S02]  /*fed0*/  SYNCS.PHASECHK.TRANS64.TRYWAIT P0, [R0+URZ+0xc0], R3 ;  /* 0x0000c003000075a7 */ /* 0x0022a400080011ff */
[----:B--2---:R-:W-:Y:S05]  /*fee0*/  @!P0 NANOSLEEP.SYNCS 0x989680 ;  /* 0x009896800000895d */ /* 0x004fea0003900000 */
[----:B------:R-:W2:Y:S02]  /*fef0*/  @!P0 SYNCS.PHASECHK.TRANS64 P0, [R0+URZ+0xc0], R3 ;  /* 0x0000c003000085a7 */ /* 0x000ea400080010ff */
[----:B--2---:R-:W-:Y:S05]  /*ff00*/  @!P0 BRA `(.L_x_216) ;  /* 0xfffffffc00f08947 */ /* 0x004fea000383ffff */
[----:B------:R-:W-:Y:S05]  /*ff10*/  BRA `(.L_x_217) ;  /* 0xffffff6c00ec7947 */ /* 0x000fea000383ffff */
.L_x_88:
[----:B------:R-:W-:-:S07]  /*ff20*/  MOV R0, UR6 ;  /* 0x0000000600007c02 */ /* 0x000fce0008000f00 */
.L_x_218:
[----:B-1----:R1:W2:Y:S02]  /*ff30*/  SYNCS.PHASECHK.TRANS64.TRYWAIT P0, [R0+URZ+0xc0], R3 ;  /* 0x0000c003000075a7 */ /* 0x0022a400080011ff */
[----:B--2---:R-:W-:Y:S05]  /*ff40*/  @!P0 NANOSLEEP.SYNCS 0x989680 ;  /* 0x009896800000895d */ /* 0x004fea0003900000 */
[----:B------:R-:W2:Y:S02]  /*ff50*/  @!P0 SYNCS.PHASECHK.TRANS64 P0, [R0+URZ+0xc0], R3 ;  /* 0x0000c003000085a7 */ /* 0x000ea400080010ff */
[----:B--2---:R-:W-:Y:S05]  /*ff60*/  @!P0 BRA `(.L_x_218) ;  /* 0xfffffffc00f08947 */ /* 0x004fea000383ffff */
[----:B------:R-:W-:Y:S05]  /*ff70*/  BRA `(.L_x_219) ;  /* 0xffffff7000007947 */ /* 0x000fea000383ffff */
.L_x_90:
[----:B------:R-:W-:-:S07]  /*ff80*/  MOV R0, UR7 ;  /* 0x0000000700007c02 */ /* 0x000fce0008000f00 */
.L_x_220:
[----:B-1----:R1:W2:Y:S02]  /*ff90*/  SYNCS.PHASECHK.TRANS64.TRYWAIT P0, [R0+URZ+0xc0], R3 ;  /* 0x0000c003000075a7 */ /* 0x0022a400080011ff */
[----:B--2---:R-:W-:Y:S05]  /*ffa0*/  @!P0 NANOSLEEP.SYNCS 0x989680 ;  /* 0x009896800000895d */ /* 0x004fea0003900000 */
[----:B------:R-:W2:Y:S02]  /*ffb0*/  @!P0 SYNCS.PHASECHK.TRANS64 P0, [R0+URZ+0xc0], R3 ;  /* 0x0000c003000085a7 */ /* 0x000ea400080010ff */
[----:B--2---:R-:W-:Y:S05]  /*ffc0*/  @!P0 BRA `(.L_x_220) ;  /* 0xfffffffc00f08947 */ /* 0x004fea000383ffff */
[----:B------:R-:W-:Y:S05]  /*ffd0*/  BRA `(.L_x_221) ;  /* 0xffffff7000107947 */ /* 0x000fea000383ffff */
.L_x_97:
[----:B------:R-:W-:-:S07]  /*ffe0*/  MOV R5, UR5 ;  /* 0x0000000500057c02 */ /* 0x000fce0008000f00 */
.L_x_222:
[----:B-1----:R1:W2:Y:S02]  /*fff0*/  SYNCS.PHASECHK.TRANS64.TRYWAIT P2, [R5+URZ+0x78], R16 ;  /* 0x00007810050075a7 */ /* 0x0022a400080411ff */
[----:B--2---:R-:W-:Y:S05]  /*10000*/  @!P2 NANOSLEEP.SYNCS 0x989680 ;  /* 0x009896800000a95d */ /* 0x004fea0003900000 */
[----:B------:R-:W2:Y:S02]  /*10010*/  @!P2 SYNCS.PHASECHK.TRANS64 P2, [R5+URZ+0x78], R16 ;  /* 0x000078100500a5a7 */ /* 0x000ea400080410ff */
[----:B--2---:R-:W-:Y:S05]  /*10020*/  @!P2 BRA `(.L_x_222) ;  /* 0xfffffffc00f0a947 */ /* 0x004fea000383ffff */
[----:B------:R-:W-:Y:S05]  /*10030*/  BRA `(.L_x_223) ;  /* 0xffffff78006c7947 */ /* 0x000fea000383ffff */
.L_x_101:
[----:B------:R-:W-:-:S07]  /*10040*/  MOV R4, UR5 ;  /* 0x0000000500047c02 */ /* 0x000fce0008000f00 */
.L_x_224:
[----:B-1----:R1:W2:Y:S02]  /*10050*/  SYNCS.PHASECHK.TRANS64.TRYWAIT P0, [R4+URZ+0x110], R5 ;  /* 0x00011005040075a7 */ /* 0x0022a400080011ff */
[----:B--2---:R-:W-:Y:S05]  /*10060*/  @!P0 NANOSLEEP.SYNCS 0x989680 ;  /* 0x009896800000895d */ /* 0x004fea0003900000 */
[----:B------:R-:W2:Y:S02]  /*10070*/  @!P0 SYNCS.PHASECHK.TRANS64 P0, [R4+URZ+0x110], R5 ;  /* 0x00011005040085a7 */ /* 0x000ea400080010ff */
[----:B--2---:R-:W-:Y:S05]  /*10080*/  @!P0 BRA `(.L_x_224) ;  /* 0xfffffffc00f08947 */ /* 0x004fea000383ffff */
[----:B------:R-:W-:Y:S05]  /*10090*/  BRA `(.L_x_225) ;  /* 0xffffff7c00207947 */ /* 0x000fea000383ffff */
.L_x_105:
[----:B------:R-:W-:-:S07]  /*100a0*/  MOV R0, UR4 ;  /* 0x0000000400007c02 */ /* 0x000fce0008000f00 */
.L_x_226:
[----:B-1----:R1:W2:Y:S02]  /*100b0*/  SYNCS.PHASECHK.TRANS64.TRYWAIT P0, [R0+URZ+0x78], R3 ;  /* 0x00007803000075a7 */ /* 0x0022a400080011ff */
[----:B--2---:R-:W-:Y:S05]  /*100c0*/  @!P0 NANOSLEEP.SYNCS 0x989680 ;  /* 0x009896800000895d */ /* 0x004fea0003900000 */
[----:B------:R-:W2:Y:S02]  /*100d0*/  @!P0 SYNCS.PHASECHK.TRANS64 P0, [R0+URZ+0x78], R3 ;  /* 0x00007803000085a7 */ /* 0x000ea400080010ff */
[----:B--2---:R-:W-:Y:S05]  /*100e0*/  @!P0 BRA `(.L_x_226) ;  /* 0xfffffffc00f08947 */ /* 0x004fea000383ffff */
[----:B------:R-:W-:Y:S05]  /*100f0*/  BRA `(.L_x_227) ;  /* 0xffffff7c007c7947 */ /* 0x000fea000383ffff */
.L_x_107:
[----:B------:R-:W-:-:S07]  /*10100*/  MOV R0, UR6 ;  /* 0x0000000600007c02 */ /* 0x000fce0008000f00 */
.L_x_228:
[----:B-1----:R1:W2:Y:S02]  /*10110*/  SYNCS.PHASECHK.TRANS64.TRYWAIT P0, [R0+URZ+0x78], R3 ;  /* 0x00007803000075a7 */ /* 0x0022a400080011ff */
[----:B--2---:R-:W-:Y:S05]  /*10120*/  @!P0 NANOSLEEP.SYNCS 0x989680 ;  /* 0x009896800000895d */ /* 0x004fea0003900000 */
[----:B------:R-:W2:Y:S02]  /*10130*/  @!P0 SYNCS.PHASECHK.TRANS64 P0, [R0+URZ+0x78], R3 ;  /* 0x00007803000085a7 */ /* 0x000ea400080010ff */
[----:B--2---:R-:W-:Y:S05]  /*10140*/  @!P0 BRA `(.L_x_228) ;  /* 0xfffffffc00f08947 */ /* 0x004fea000383ffff */
[----:B------:R-:W-:Y:S05]  /*10150*/  BRA `(.L_x_229) ;  /* 0xffffff7c00947947 */ /* 0x000fea000383ffff */
.L_x_109:
[----:B------:R-:W-:-:S07]  /*10160*/  MOV R0, UR6 ;  /* 0x0000000600007c02 */ /* 0x000fce0008000f00 */
.L_x_230:
[----:B-1----:R1:W2:Y:S02]  /*10170*/  SYNCS.PHASECHK.TRANS64.TRYWAIT P0, [R0+URZ+0x78], R3 ;  /* 0x00007803000075a7 */ /* 0x0022a400080011ff */
[----:B--2---:R-:W-:Y:S05]  /*10180*/  @!P0 NANOSLEEP.SYNCS 0x989680 ;  /* 0x009896800000895d */ /* 0x004fea0003900000 */
[----:B------:R-:W2:Y:S02]  /*10190*/  @!P0 SYNCS.PHASECHK.TRANS64 P0, [R0+URZ+0x78], R3 ;  /* 0x00007803000085a7 */ /* 0x000ea400080010ff */
[----:B--2---:R-:W-:Y:S05]  /*101a0*/  @!P0 BRA `(.L_x_230) ;  /* 0xfffffffc00f08947 */ /* 0x004fea000383ffff */
[----:B------:R-:W-:Y:S05]  /*101b0*/  BRA `(.L_x_231) ;  /* 0xffffff7c00ac7947 */ /* 0x000fea000383ffff */
.L_x_111:
[----:B------:R-:W-:-:S07]  /*101c0*/  MOV R0, UR6 ;  /* 0x0000000600007c02 */ /* 0x000fce0008000f00 */
.L_x_232:
[----:B-1----:R1:W2:Y:S02]  /*101d0*/  SYNCS.PHASECHK.TRANS64.TRYWAIT P0, [R0+URZ+0x78], R3 ;  /* 0x00007803000075a7 */ /* 0x0022a400080011ff */
[----:B--2---:R-:W-:Y:S05]  /*101e0*/  @!P0 NANOSLEEP.SYNCS 0x989680 ;  /* 0x009896800000895d */ /* 0x004fea0003900000 */
[----:B------:R-:W2:Y:S02]  /*101f0*/  @!P0 SYNCS.PHASECHK.TRANS64 P0, [R0+URZ+0x78], R3 ;  /* 0x00007803000085a7 */ /* 0x000ea400080010ff */
[----:B--2---:R-:W-:Y:S05]  /*10200*/  @!P0 BRA `(.L_x_232) ;  /* 0xfffffffc00f08947 */ /* 0x004fea000383ffff */
[----:B------:R-:W-:Y:S05]  /*10210*/  BRA `(.L_x_233) ;  /* 0xffffff7c00c47947 */ /* 0x000fea000383ffff */
.L_x_120:
[----:B------:R-:W-:-:S07]  /*10220*/  MOV R2, UR20 ;  /* 0x0000001400027c02 */ /* 0x000fce0008000f00 */
.L_x_234:
[----:B-1----:R1:W3:Y:S02]  /*10230*/  SYNCS.PHASECHK.TRANS64.TRYWAIT P0, [R2+URZ+0x110], R3 ;  /* 0x00011003020075a7 */ /* 0x0022e400080011ff */
[----:B---3--:R-:W-:Y:S05]  /*10240*/  @!P0 NANOSLEEP.SYNCS 0x989680 ;  /* 0x009896800000895d */ /* 0x008fea0003900000 */
[----:B------:R-:W3:Y:S02]  /*10250*/  @!P0 SYNCS.PHASECHK.TRANS64 P0, [R2+URZ+0x110], R3 ;  /* 0x00011003020085a7 */ /* 0x000ee400080010ff */
[----:B---3--:R-:W-:Y:S05]  /*10260*/  @!P0 BRA `(.L_x_234) ;  /* 0xfffffffc00f08947 */ /* 0x008fea000383ffff */
[----:B------:R-:W-:Y:S05]  /*10270*/  BRA `(.L_x_235) ;  /* 0xffffff8800147947 */ /* 0x000fea000383ffff */
.L_x_123:
[----:B------:R-:W-:-:S07]  /*10280*/  MOV R2, UR20 ;  /* 0x0000001400027c02 */ /* 0x000fce0008000f00 */
.L_x_236:
[----:B-1----:R1:W3:Y:S02]  /*10290*/  SYNCS.PHASECHK.TRANS64.TRYWAIT P0, [R2+URZ+0x108], R3 ;  /* 0x00010803020075a7 */ /* 0x0022e400080011ff */
[----:B---3--:R-:W-:Y:S05]  /*102a0*/  @!P0 NANOSLEEP.SYNCS 0x989680 ;  /* 0x009896800000895d */ /* 0x008fea0003900000 */
[----:B------:R-:W3:Y:S02]  /*102b0*/  @!P0 SYNCS.PHASECHK.TRANS64 P0, [R2+URZ+0x108], R3 ;  /* 0x00010803020085a7 */ /* 0x000ee400080010ff */
[----:B---3--:R-:W-:Y:S05]  /*102c0*/  @!P0 BRA `(.L_x_236) ;  /* 0xfffffffc00f08947 */ /* 0x008fea000383ffff */
[----:B------:R-:W-:Y:S05]  /*102d0*/  BRA `(.L_x_122) ;  /* 0xffffff8800487947 */ /* 0x000fea000383ffff */
.L_x_128:
[----:B------:R-:W-:-:S07]  /*102e0*/  MOV R2, UR20 ;  /* 0x0000001400027c02 */ /* 0x000fce0008000f00 */
.L_x_237:
[----:B-1----:R1:W4:Y:S02]  /*102f0*/  SYNCS.PHASECHK.TRANS64.TRYWAIT P1, [R2+URZ+0xf0], R3 ;  /* 0x0000f003020075a7 */ /* 0x00232400080211ff */
[----:B----4-:R-:W-:Y:S05]  /*10300*/  @!P1 NANOSLEEP.SYNCS 0x989680 ;  /* 0x009896800000995d */ /* 0x010fea0003900000 */
[----:B------:R-:W4:Y:S02]  /*10310*/  @!P1 SYNCS.PHASECHK.TRANS64 P1, [R2+URZ+0xf0], R3 ;  /* 0x0000f003020095a7 */ /* 0x000f2400080210ff */
[----:B----4-:R-:W-:Y:S05]  /*10320*/  @!P1 BRA `(.L_x_237) ;  /* 0xfffffffc00f09947 */ /* 0x010fea000383ffff */
[----:B------:R-:W-:Y:S05]  /*10330*/  BRA `(.L_x_238) ;  /* 0xffffff8800bc7947 */ /* 0x000fea000383ffff */
.L_x_134:
[----:B-1--4-:R-:W-:-:S07]  /*10340*/  MOV R2, UR20 ;  /* 0x0000001400027c02 */ /* 0x012fce0008000f00 */
.L_x_239:
[----:B-1----:R1:W3:Y:S02]  /*10350*/  SYNCS.PHASECHK.TRANS64.TRYWAIT P1, [R2+URZ+0xf8], R3 ;  /* 0x0000f803020075a7 */ /* 0x0022e400080211ff */
[----:B---3--:R-:W-:Y:S05]  /*10360*/  @!P1 NANOSLEEP.SYNCS 0x989680 ;  /* 0x009896800000995d */ /* 0x008fea0003900000 */
[----:B------:R-:W3:Y:S02]  /*10370*/  @!P1 SYNCS.PHASECHK.TRANS64 P1, [R2+URZ+0xf8], R3 ;  /* 0x0000f803020095a7 */ /* 0x000ee400080210ff */
[----:B---3--:R-:W-:Y:S05]  /*10380*/  @!P1 BRA `(.L_x_239) ;  /* 0xfffffffc00f09947 */ /* 0x008fea000383ffff */
[----:B------:R-:W-:Y:S05]  /*10390*/  BRA `(.L_x_240) ;  /* 0xffffff8800f87947 */ /* 0x000fea000383ffff */
.L_x_141:
[----:B------:R-:W-:-:S07]  /*103a0*/  MOV R0, UR20 ;  /* 0x0000001400007c02 */ /* 0x000fce0008000f00 */
.L_x_241:
[----:B-1----:R1:W2:Y:S02]  /*103b0*/  SYNCS.PHASECHK.TRANS64.TRYWAIT P0, [R0+URZ+0xf0], R3 ;  /* 0x0000f003000075a7 */ /* 0x0022a400080011ff */
[----:B--2---:R-:W-:Y:S05]  /*103c0*/  @!P0 NANOSLEEP.SYNCS 0x989680 ;  /* 0x009896800000895d */ /* 0x004fea0003900000 */
[----:B------:R-:W2:Y:S02]  /*103d0*/  @!P0 SYNCS.PHASECHK.TRANS64 P0, [R0+URZ+0xf0], R3 ;  /* 0x0000f003000085a7 */ /* 0x000ea400080010ff */
[----:B--2---:R-:W-:Y:S05]  /*103e0*/  @!P0 BRA `(.L_x_241) ;  /* 0xfffffffc00f08947 */ /* 0x004fea000383ffff */
[----:B------:R-:W-:Y:S05]  /*103f0*/  BRA `(.L_x_242) ;  /* 0xffffff8c00647947 */ /* 0x000fea000383ffff */
.L_x_144:
[----:B-1----:R1:W2:Y:S02]  /*10400*/  SYNCS.PHASECHK.TRANS64.TRYWAIT P0, [R197+URZ+0x140], R0 ;  /* 0x00014000c50075a7 */ /* 0x0022a400080011ff */
[----:B--2---:R-:W-:Y:S05]  /*10410*/  @!P0 NANOSLEEP.SYNCS 0x989680 ;  /* 0x009896800000895d */ /* 0x004fea0003900000 */
[----:B------:R-:W2:Y:S02]  /*10420*/  @!P0 SYNCS.PHASECHK.TRANS64 P0, [R197+URZ+0x140], R0 ;  /* 0x00014000c50085a7 */ /* 0x000ea400080010ff */
[----:B--2---:R-:W-:Y:S05]  /*10430*/  @!P0 BRA `(.L_x_144) ;  /* 0xfffffffc00f08947 */ /* 0x004fea000383ffff */
[----:B------:R-:W-:Y:S05]  /*10440*/  BRA `(.L_x_243) ;  /* 0xffffff8c009c7947 */ /* 0x000fea000383ffff */
.L_x_147:
[----:B------:R-:W-:-:S07]  /*10450*/  MOV R15, 0xffffffff ;  /* 0xffffffff000f7802 */ /* 0x000fce0000000f00 */
[----:B-1-3--:R-:W-:Y:S05]  /*10460*/  WARPSYNC.COLLECTIVE R15, `(.L_x_244) ;  /* 0x000000000f0c7348 */ /* 0x00afea0003c00000 */
[----:B------:R-:W-:Y:S02]  /*10470*/  ELECT P6, UR79, PT ;  /* 0x00000000004f782f */ /* 0x000fe400038c0000 */
[----:B------:R-:W-:Y:S01]  /*10480*/  MOV R14, UR79 ;  /* 0x0000004f000e7c02 */ /* 0x000fe20008000f00 */
[----:B-1-3--:R-:W-:Y:S10]  /*10490*/  ENDCOLLECTIVE ;  /* 0x000000000000791b */ /* 0x00aff40003800000 */
.L_x_244:
[----:B------:R-:W-:Y:S05]  /*104a0*/  BRA `(.L_x_245) ;  /* 0xffffff8c00c47947 */ /* 0x000fea000383ffff */
.L_x_150:
[----:B------:R-:W-:Y:S01]  /*104b0*/  BSSY B0, `(.L_x_246) ;  /* 0x0000005000007945 */ /* 0x000fe20003800000 */
[----:B--2---:R-:W-:-:S07]  /*104c0*/  MOV R15, 0xffffffff ;  /* 0xffffffff000f7802 */ /* 0x004fce0000000f00 */
[----:B-1-3--:R-:W-:Y:S05]  /*104d0*/  WARPSYNC.COLLECTIVE R15, `(.L_x_247) ;  /* 0x000000000f087348 */ /* 0x00afea0003c00000 */
[----:B------:R-:W-:Y:S01]  /*104e0*/  NOP ;  /* 0x0000000000007918 */ /* 0x000fe20000000000 */
[----:B-1-3--:R-:W-:Y:S05]  /*104f0*/  ENDCOLLECTIVE ;  /* 0x000000000000791b */ /* 0x00afea0003800000 */
.L_x_247:
[----:B------:R-:W-:Y:S05]  /*10500*/  BSYNC B0 ;  /* 0x0000000000007941 */ /* 0x000fea0003800000 */
.L_x_246:
[----:B------:R-:W-:Y:S05]  /*10510*/  BRA `(.L_x_146) ;  /* 0xffffff9000207947 */ /* 0x000fea000383ffff */
.L_x_152:
[----:B------:R-:W-:Y:S01]  /*10520*/  BSSY B0, `(.L_x_248) ;  /* 0x0000006000007945 */ /* 0x000fe20003800000 */
[----:B--2---:R-:W-:-:S07]  /*10530*/  MOV R15, 0xffffffff ;  /* 0xffffffff000f7802 */ /* 0x004fce0000000f00 */
[----:B------:R-:W-:Y:S05]  /*10540*/  WARPSYNC.COLLECTIVE R15, `(.L_x_249) ;  /* 0x000000000f0c7348 */ /* 0x000fea0003c00000 */
[----:B------:R-:W-:Y:S02]  /*10550*/  ELECT P6, UR79, PT ;  /* 0x00000000004f782f */ /* 0x000fe400038c0000 */
[----:B------:R-:W-:Y:S01]  /*10560*/  MOV R14, UR79 ;  /* 0x0000004f000e7c02 */ /* 0x000fe20008000f00 */
[----:B------:R-:W-:Y:S10]  /*10570*/  ENDCOLLECTIVE ;  /* 0x000000000000791b */ /* 0x000ff40003800000 */
.L_x_249:
[----:B------:R-:W-:Y:S05]  /*10580*/  BSYNC B0 ;  /* 0x0000000000007941 */ /* 0x000fea0003800000 */
.L_x_248:
[----:B------:R-:W-:Y:S05]  /*10590*/  BRA `(.L_x_250) ;  /* 0xffffff90006c7947 */ /* 0x000fea000383ffff */
.L_x_155:
[----:B------:R-:W-:Y:S01]  /*105a0*/  BSSY B0, `(.L_x_251) ;  /* 0x0000005000007945 */ /* 0x000fe20003800000 */
[----:B--2---:R-:W-:-:S07]  /*105b0*/  MOV R15, 0xffffffff ;  /* 0xffffffff000f7802 */ /* 0x004fce0000000f00 */
[----:B---3--:R-:W-:Y:S05]  /*105c0*/  WARPSYNC.COLLECTIVE R15, `(.L_x_252) ;  /* 0x000000000f087348 */ /* 0x008fea0003c00000 */
[----:B------:R-:W-:Y:S01]  /*105d0*/  NOP ;  /* 0x0000000000007918 */ /* 0x000fe20000000000 */
[----:B---3--:R-:W-:Y:S05]  /*105e0*/  ENDCOLLECTIVE ;  /* 0x000000000000791b */ /* 0x008fea0003800000 */
.L_x_252:
[----:B------:R-:W-:Y:S05]  /*105f0*/  BSYNC B0 ;  /* 0x0000000000007941 */ /* 0x000fea0003800000 */
.L_x_251:
[----:B------:R-:W-:-:S07]  /*10600*/  MOV R15, 0xffffffff ;  /* 0xffffffff000f7802 */ /* 0x000fce0000000f00 */
[----:B------:R-:W-:Y:S05]  /*10610*/  WARPSYNC.COLLECTIVE R15, `(.L_x_253) ;  /* 0x000000000f0c7348 */ /* 0x000fea0003c00000 */
[----:B------:R-:W-:Y:S02]  /*10620*/  ELECT P6, UR79, PT ;  /* 0x00000000004f782f */ /* 0x000fe400038c0000 */
[----:B------:R-:W-:Y:S01]  /*10630*/  MOV R14, UR79 ;  /* 0x0000004f000e7c02 */ /* 0x000fe20008000f00 */
[----:B------:R-:W-:Y:S10]  /*10640*/  ENDCOLLECTIVE ;  /* 0x000000000000791b */ /* 0x000ff40003800000 */
.L_x_253:
[----:B------:R-:W-:Y:S05]  /*10650*/  BRA `(.L_x_254) ;  /* 0xffffff9400387947 */ /* 0x000fea000383ffff */
.L_x_159:
[----:B-1----:R1:W2:Y:S02]  /*10660*/  SYNCS.PHASECHK.TRANS64.TRYWAIT P1, [R197+URZ+0x110], R2 ;  /* 0x00011002c50075a7 */ /* 0x0022a400080211ff */
[----:B--2---:R-:W-:Y:S05]  /*10670*/  @!P1 NANOSLEEP.SYNCS 0x989680 ;  /* 0x009896800000995d */ /* 0x004fea0003900000 */
[----:B------:R-:W2:Y:S02]  /*10680*/  @!P1 SYNCS.PHASECHK.TRANS64 P1, [R197+URZ+0x110], R2 ;  /* 0x00011002c50095a7 */ /* 0x000ea400080210ff */
[----:B--2---:R-:W-:Y:S05]  /*10690*/  @!P1 BRA `(.L_x_159) ;  /* 0xfffffffc00f09947 */ /* 0x004fea000383ffff */
[----:B------:R-:W-:Y:S05]  /*106a0*/  BRA `(.L_x_255) ;  /* 0xffffff9400787947 */ /* 0x000fea000383ffff */
.L_x_163:
[----:B---3--:R3:W4:Y:S02]  /*106b0*/  SYNCS.PHASECHK.TRANS64.TRYWAIT P0, [R0+URZ+0x50], R3 ;  /* 0x00005003000075a7 */ /* 0x00872400080011ff */
[----:B----4-:R-:W-:Y:S05]  /*106c0*/  @!P0 NANOSLEEP.SYNCS 0x989680 ;  /* 0x009896800000895d */ /* 0x010fea0003900000 */
[----:B------:R-:W4:Y:S02]  /*106d0*/  @!P0 SYNCS.PHASECHK.TRANS64 P0, [R0+URZ+0x50], R3 ;  /* 0x00005003000085a7 */ /* 0x000f2400080010ff */
[----:B----4-:R-:W-:Y:S05]  /*106e0*/  @!P0 BRA `(.L_x_163) ;  /* 0xfffffffc00f08947 */ /* 0x010fea000383ffff */
[----:B------:R-:W-:Y:S05]  /*106f0*/  BRA `(.L_x_256) ;  /* 0xffffff9800ec7947 */ /* 0x000fea000383ffff */
.L_x_165:
[----:B-1----:R1:W3:Y:S02]  /*10700*/  SYNCS.PHASECHK.TRANS64.TRYWAIT P2, [R209+URZ+0xa0], R6 ;  /* 0x0000a006d10075a7 */ /* 0x0022e400080411ff */
[----:B---3--:R-:W-:Y:S05]  /*10710*/  @!P2 NANOSLEEP.SYNCS 0x989680 ;  /* 0x009896800000a95d */ /* 0x008fea0003900000 */
[----:B------:R-:W3:Y:S02]  /*10720*/  @!P2 SYNCS.PHASECHK.TRANS64 P2, [R209+URZ+0xa0], R6 ;  /* 0x0000a006d100a5a7 */ /* 0x000ee400080410ff */
[----:B---3--:R-:W-:Y:S05]  /*10730*/  @!P2 BRA `(.L_x_165) ;  /* 0xfffffffc00f0a947 */ /* 0x008fea000383ffff */
[----:B------:R-:W-:Y:S05]  /*10740*/  BRA `(.L_x_257) ;  /* 0xffffff9c00287947 */ /* 0x000fea000383ffff */
.L_x_181:
[----:B-1----:R1:W2:Y:S02]  /*10750*/  SYNCS.PHASECHK.TRANS64.TRYWAIT P0, [R197+URZ+0xe0], R8 ;  /* 0x0000e008c50075a7 */ /* 0x0022a400080011ff */
[----:B--2---:R-:W-:Y:S05]  /*10760*/  @!P0 NANOSLEEP.SYNCS 0x989680 ;  /* 0x009896800000895d */ /* 0x004fea0003900000 */
[----:B------:R-:W2:Y:S02]  /*10770*/  @!P0 SYNCS.PHASECHK.TRANS64 P0, [R197+URZ+0xe0], R8 ;  /* 0x0000e008c50085a7 */ /* 0x000ea400080010ff */
[----:B--2---:R-:W-:Y:S05]  /*10780*/  @!P0 BRA `(.L_x_181) ;  /* 0xfffffffc00f08947 */ /* 0x004fea000383ffff */
[----:B------:R-:W-:Y:S05]  /*10790*/  BRA `(.L_x_180) ;  /* 0xffffffb000a87947 */ /* 0x000fea000383ffff */
.L_x_188:
[----:B-1----:R1:W2:Y:S02]  /*107a0*/  SYNCS.PHASECHK.TRANS64.TRYWAIT P0, [R197+URZ+0xe8], R8 ;  /* 0x0000e808c50075a7 */ /* 0x0022a400080011ff */
[----:B--2---:R-:W-:Y:S05]  /*107b0*/  @!P0 NANOSLEEP.SYNCS 0x989680 ;  /* 0x009896800000895d */ /* 0x004fea0003900000 */
[----:B------:R-:W2:Y:S02]  /*107c0*/  @!P0 SYNCS.PHASECHK.TRANS64 P0, [R197+URZ+0xe8], R8 ;  /* 0x0000e808c50085a7 */ /* 0x000ea400080010ff */
[----:B--2---:R-:W-:Y:S05]  /*107d0*/  @!P0 BRA `(.L_x_188) ;  /* 0xfffffffc00f08947 */ /* 0x004fea000383ffff */
[----:B------:R-:W-:Y:S05]  /*107e0*/  BRA `(.L_x_187) ;  /* 0xffffffd4009c7947 */ /* 0x000fea000383ffff */
        .weak           $__internal_0_$__cuda_sm10x_tcgen05_guardrail_trap_col_being_dealloced_not_returned_by_alloc
        .type           $__internal_0_$__cuda_sm10x_tcgen05_guardrail_trap_col_being_dealloced_not_returned_by_alloc,@function
        .size           $__internal_0_$__cuda_sm10x_tcgen05_guardrail_trap_col_being_dealloced_not_returned_by_alloc,($__internal_1_$__cuda_sm10x_tcgen05_guardrail_trap_phase_invalid_during_alloc - $__internal_0_$__cuda_sm10x_tcgen05_guardrail_trap_col_being_dealloced_not_returned_by_alloc)
$__internal_0_$__cuda_sm10x_tcgen05_guardrail_trap_col_being_dealloced_not_returned_by_alloc:
[----:B------:R-:W-:Y:S05]  /*107f0*/  BPT.TRAP 0x1 ;  /* 0x000000040000795c */ /* 0x000fea0000300000 */
[----:B------:R-:W-:-:S04]  /*10800*/  HFMA2 R3, -RZ, RZ, 0, 0 ;  /* 0x00000000ff037431 */ /* 0x000fc800000001ff */
[----:B------:R-:W-:Y:S05]  /*10810*/  RET.REL.NODEC R2 `(_ZN7cutlass13device_kernelINS_4gemm6kernel13GemmUniversalINS1_17GroupProblemShapeIN4cute5tupleIJiiiEEEEENS1_10collective13CollectiveMmaINS1_56MainloopSm100ArrayTmaUmmaWarpSpecializedBlockwiseScalingILi5ELi1ELi4ENS6_IJNS5_1CILi1EEESD_SD_EEEEENS6_IJNSC_ILi128EEESG_SG_EEENS_12float_e4m3_tENS6_IJPNS6_IJlSD_NSC_ILi0EEEEEEPNS5_6LayoutINS6_IJNS6_IJSG_iEEESN_iEEENS6_IJNS6_IJSJ_SD_EEENS6_IJSJ_iEEEiEEEEEEEESI_SU_NS5_8TiledMMAINS5_8MMA_AtomIJNS5_10MMA_TraitsINS5_19SM100_MMA_F8F6F4_SSEJSI_SI_fSG_SG_NS5_17integral_constantINS5_4UMMA5MajorELS11_0EEES12_NSZ_INS10_7ScaleInELS13_0EEES14_EEEEEENSM_ISE_NS6_IJSJ_SJ_SJ_EEEEENS6_IJNS5_10UnderscoreES19_S19_EEEEENS6_IJNS5_13SM90_TMA_LOADENS5_9TiledCopyINS5_9Copy_AtomIJNS5_25SM80_CP_ASYNC_CACHEALWAYSIffEEfEEENSM_INS6_IJSD_SD_EEENS6_IJSJ_SJ_EEEEENS6_IJSD_EEEEEEEENS5_14ComposedLayoutINS5_7SwizzleILi3ELi4ELi3EEENS5_18smem_ptr_flag_bitsILi8EEENSM_INS6_IJNSC_ILi8EEESG_EEENS6_IJSG_SD_EEEEEEEvNS5_8identityES1N_S1X_vS1Y_EENS_8epilogue10collective18CollectiveEpilogueINS20_31Sm100PtrArrayTmaWarpSpecializedILi2ELi2ELi64ELb0ELb0EEEJSH_NS6_IJNSM_ISG_SD_EENSM_INSC_ILi64EEESD_EEEEESI_PNS6_IJSD_lSJ_EEESI_S2A_NS20_6fusion15FusionCallbacksIS24_NS2B_17LinearCombinationISI_fSI_fLNS_15FloatRoundStyleE2EEESH_S28_JEEENS5_5SM1004TMEM4LOAD26SM100_TMEM_LOAD_32dp32b64xES1C_NS1O_IS1Q_S1S_NSM_INS6_IJSG_S1T_EEENS6_IJSD_SG_EEEEEEENS5_39AutoVectorizingCopyWithAssumedAlignmentILi128EEENS5_14SM90_TMA_STOREES2O_S2Q_S2Q_EEEvvEEEEvNT_6ParamsE) ;  /* 0xfffffef402f87950 */ /* 0x000fea0003c3ffff */
        .weak           $__internal_1_$__cuda_sm10x_tcgen05_guardrail_trap_phase_invalid_during_alloc
        .type           $__internal_1_$__cuda_sm10x_tcgen05_guardrail_trap_phase_invalid_during_alloc,@function
        .size           $__internal_1_$__cuda_sm10x_tcgen05_guardrail_trap_phase_invalid_during_alloc,($__internal_2_$__cuda_sm10x_tcgen05_guardrail_trap_unallocated_columns_being_dealloced - $__internal_1_$__cuda_sm10x_tcgen05_guardrail_trap_phase_invalid_during_alloc)
$__internal_1_$__cuda_sm10x_tcgen05_guardrail_trap_phase_invalid_during_alloc:
[----:B------:R-:W-:Y:S05]  /*10820*/  BPT.TRAP 0x1 ;  /* 0x000000040000795c */ /* 0x000fea0000300000 */
[----:B------:R-:W-:-:S04]  /*10830*/  MOV R3, 0x0 ;  /* 0x0000000000037802 */ /* 0x000fc80000000f00 */
[----:B------:R-:W-:Y:S05]  /*10840*/  RET.REL.NODEC R2 `(_ZN7cutlass13device_kernelINS_4gemm6kernel13GemmUniversalINS1_17GroupProblemShapeIN4cute5tupleIJiiiEEEEENS1_10collective13CollectiveMmaINS1_56MainloopSm100ArrayTmaUmmaWarpSpecializedBlockwiseScalingILi5ELi1ELi4ENS6_IJNS5_1CILi1EEESD_SD_EEEEENS6_IJNSC_ILi128EEESG_SG_EEENS_12float_e4m3_tENS6_IJPNS6_IJlSD_NSC_ILi0EEEEEEPNS5_6LayoutINS6_IJNS6_IJSG_iEEESN_iEEENS6_IJNS6_IJSJ_SD_EEENS6_IJSJ_iEEEiEEEEEEEESI_SU_NS5_8TiledMMAINS5_8MMA_AtomIJNS5_10MMA_TraitsINS5_19SM100_MMA_F8F6F4_SSEJSI_SI_fSG_SG_NS5_17integral_constantINS5_4UMMA5MajorELS11_0EEES12_NSZ_INS10_7ScaleInELS13_0EEES14_EEEEEENSM_ISE_NS6_IJSJ_SJ_SJ_EEEEENS6_IJNS5_10UnderscoreES19_S19_EEEEENS6_IJNS5_13SM90_TMA_LOADENS5_9TiledCopyINS5_9Copy_AtomIJNS5_25SM80_CP_ASYNC_CACHEALWAYSIffEEfEEENSM_INS6_IJSD_SD_EEENS6_IJSJ_SJ_EEEEENS6_IJSD_EEEEEEEENS5_14ComposedLayoutINS5_7SwizzleILi3ELi4ELi3EEENS5_18smem_ptr_flag_bitsILi8EEENSM_INS6_IJNSC_ILi8EEESG_EEENS6_IJSG_SD_EEEEEEEvNS5_8identityES1N_S1X_vS1Y_EENS_8epilogue10collective18CollectiveEpilogueINS20_31Sm100PtrArrayTmaWarpSpecializedILi2ELi2ELi64ELb0ELb0EEEJSH_NS6_IJNSM_ISG_SD_EENSM_INSC_ILi64EEESD_EEEEESI_PNS6_IJSD_lSJ_EEESI_S2A_NS20_6fusion15FusionCallbacksIS24_NS2B_17LinearCombinationISI_fSI_fLNS_15FloatRoundStyleE2EEESH_S28_JEEENS5_5SM1004TMEM4LOAD26SM100_TMEM_LOAD_32dp32b64xES1C_NS1O_IS1Q_S1S_NSM_INS6_IJSG_S1T_EEENS6_IJSD_SG_EEEEEEENS5_39AutoVectorizingCopyWithAssumedAlignmentILi128EEENS5_14SM90_TMA_STOREES2O_S2Q_S2Q_EEEvvEEEEvNT_6ParamsE) ;  /* 0xfffffef402ec7950 */ /* 0x000fea0003c3ffff */
        .weak           $__internal_2_$__cuda_sm10x_tcgen05_guardrail_trap_unallocated_columns_being_dealloced
        .type           $__internal_2_$__cuda_sm10x_tcgen05_guardrail_trap_unallocated_columns_being_dealloced,@function
        .size           $__internal_2_$__cuda_sm10x_tcgen05_guardrail_trap_unallocated_columns_being_dealloced,($__internal_3_$__cuda_sm20_div_u64 - $__internal_2_$__cuda_sm10x_tcgen05_guardrail_trap_unallocated_columns_being_dealloced)
$__internal_2_$__cuda_sm10x_tcgen05_guardrail_trap_unallocated_columns_being_dealloced:
[----:B------:R-:W-:Y:S05]  /*10850*/  BPT.TRAP 0x1 ;  /* 0x000000040000795c */ /* 0x000fea0000300000 */
[----:B------:R-:W-:-:S04]  /*10860*/  HFMA2 R3, -RZ, RZ, 0, 0 ;  /* 0x00000000ff037431 */ /* 0x000fc800000001ff */
[----:B------:R-:W-:Y:S05]  /*10870*/  RET.REL.NODEC R2 `(_ZN7cutlass13device_kernelINS_4gemm6kernel13GemmUniversalINS1_17GroupProblemShapeIN4cute5tupleIJiiiEEEEENS1_10collective13CollectiveMmaINS1_56MainloopSm100ArrayTmaUmmaWarpSpecializedBlockwiseScalingILi5ELi1ELi4ENS6_IJNS5_1CILi1EEESD_SD_EEEEENS6_IJNSC_ILi128EEESG_SG_EEENS_12float_e4m3_tENS6_IJPNS6_IJlSD_NSC_ILi0EEEEEEPNS5_6LayoutINS6_IJNS6_IJSG_iEEESN_iEEENS6_IJNS6_IJSJ_SD_EEENS6_IJSJ_iEEEiEEEEEEEESI_SU_NS5_8TiledMMAINS5_8MMA_AtomIJNS5_10MMA_TraitsINS5_19SM100_MMA_F8F6F4_SSEJSI_SI_fSG_SG_NS5_17integral_constantINS5_4UMMA5MajorELS11_0EEES12_NSZ_INS10_7ScaleInELS13_0EEES14_EEEEEENSM_ISE_NS6_IJSJ_SJ_SJ_EEEEENS6_IJNS5_10UnderscoreES19_S19_EEEEENS6_IJNS5_13SM90_TMA_LOADENS5_9TiledCopyINS5_9Copy_AtomIJNS5_25SM80_CP_ASYNC_CACHEALWAYSIffEEfEEENSM_INS6_IJSD_SD_EEENS6_IJSJ_SJ_EEEEENS6_IJSD_EEEEEEEENS5_14ComposedLayoutINS5_7SwizzleILi3ELi4ELi3EEENS5_18smem_ptr_flag_bitsILi8EEENSM_INS6_IJNSC_ILi8EEESG_EEENS6_IJSG_SD_EEEEEEEvNS5_8identityES1N_S1X_vS1Y_EENS_8epilogue10collective18CollectiveEpilogueINS20_31Sm100PtrArrayTmaWarpSpecializedILi2ELi2ELi64ELb0ELb0EEEJSH_NS6_IJNSM_ISG_SD_EENSM_INSC_ILi64EEESD_EEEEESI_PNS6_IJSD_lSJ_EEESI_S2A_NS20_6fusion15FusionCallbacksIS24_NS2B_17LinearCombinationISI_fSI_fLNS_15FloatRoundStyleE2EEESH_S28_JEEENS5_5SM1004TMEM4LOAD26SM100_TMEM_LOAD_32dp32b64xES1C_NS1O_IS1Q_S1S_NSM_INS6_IJSG_S1T_EEENS6_IJSD_SG_EEEEEEENS5_39AutoVectorizingCopyWithAssumedAlignmentILi128EEENS5_14SM90_TMA_STOREES2O_S2Q_S2Q_EEEvvEEEEvNT_6ParamsE) ;  /* 0xfffffef402e07950 */ /* 0x000fea0003c3ffff */
        .weak           $__internal_3_$__cuda_sm20_div_u64
        .type           $__internal_3_$__cuda_sm20_div_u64,@function
        .size           $__internal_3_$__cuda_sm20_div_u64,(.L_x_61 - $__internal_3_$__cuda_sm20_div_u64)
$__internal_3_$__cuda_sm20_div_u64:
[----:B------:R-:W1:Y:S08]  /*10880*/  I2F.U64.RP R7, UR4 ;  /* 0x0000000400077d12 */ /* 0x000e700008309000 */
[----:B-1----:R-:W1:Y:S02]  /*10890*/  MUFU.RCP R6, R7 ;  /* 0x0000000700067308 */ /* 0x002e640000001000 */
[----:B-1----:R-:W-:-:S02]  /*108a0*/  VIADD R6, R6, 0x1ffffffe ;  /* 0x1ffffffe06067836 */ /* 0x002fc40000000000 */
[----:B------:R-:W-:-:S04]  /*108b0*/  IMAD.MOV.U32 R7, RZ, RZ, 0x0 ;  /* 0x00000000ff077424 */ /* 0x000fc800078e00ff */
[----:B------:R-:W1:Y:S02]  /*108c0*/  F2I.U64.TRUNC R8, R6 ;  /* 0x0000000600087311 */ /* 0x000e64000020d800 */
[----:B-1----:R-:W-:Y:S02]  /*108d0*/  R2UR UR12, R8 ;  /* 0x00000000080c72ca */ /* 0x002fe400000e0000 */
[----:B------:R-:W-:Y:S02]  /*108e0*/  R2UR UR13, R9 ;  /* 0x00000000090d72ca */ /* 0x000fe400000e0000 */
[----:B------:R-:W-:-:S09]  /*108f0*/  MOV R6, R4 ;  /* 0x0000000400067202 */ /* 0x000fd20000000f00 */
[----:B------:R-:W-:-:S04]  /*10900*/  UIMAD.WIDE.U32 UR10, UR12, UR4, URZ ;  /* 0x000000040c0a72a5 */ /* 0x000fc8000f8e00ff */
[----:B------:R-:W-:Y:S02]  /*10910*/  UIADD3 UR10, UP0, UPT, URZ, -UR10, URZ ;  /* 0x8000000aff0a7290 */ /* 0x000fe4000ff1e0ff */
[----:B------:R-:W-:Y:S02]  /*10920*/  UIMAD UR14, UR12, UR5, UR11 ;  /* 0x000000050c0e72a4 */ /* 0x000fe4000f8e020b */
[----:B------:R-:W-:Y:S02]  /*10930*/  UIMAD.WIDE.U32 UR26, UR12, UR10, URZ ;  /* 0x0000000a0c1a72a5 */ /* 0x000fe4000f8e00ff */
[----:B------:R-:W-:-:S04]  /*10940*/  UIMAD UR14, UR13, UR4, UR14 ;  /* 0x000000040d0e72a4 */ /* 0x000fc8000f8e020e */
[----:B------:R-:W-:Y:S01]  /*10950*/  UIADD3.X UR14, UPT, UPT, URZ, ~UR14, URZ, UP0, !UPT ;  /* 0x8000000eff0e7290 */ /* 0x000fe200087fe4ff */
[----:B------:R-:W-:Y:S01]  /*10960*/  UMOV UR26, UR27 ;  /* 0x0000001b001a7c82 */ /* 0x000fe20008000000 */
[----:B------:R-:W-:Y:S02]  /*10970*/  UMOV UR27, UR12 ;  /* 0x0000000c001b7c82 */ /* 0x000fe40008000000 */
[----:B------:R-:W-:-:S04]  /*10980*/  UIMAD.WIDE.U32 UR26, UP2, UR12, UR14, UR26 ;  /* 0x0000000e0c1a72a5 */ /* 0x000fc8000f84001a */
[----:B------:R-:W-:Y:S02]  /*10990*/  UIMAD.WIDE.U32 UR26, UP1, UR13, UR10, UR26 ;  /* 0x0000000a0d1a72a5 */ /* 0x000fe4000f82001a */
[----:B------:R-:W-:Y:S02]  /*109a0*/  UIMAD.WIDE.U32 UR10, UR13, UR14, URZ ;  /* 0x0000000e0d0a72a5 */ /* 0x000fe4000f8e00ff */
[----:B------:R-:W-:Y:S02]  /*109b0*/  UIMAD UR14, UR13, UR14, URZ ;  /* 0x0000000e0d0e72a4 */ /* 0x000fe4000f8e02ff */
[----:B------:R-:W-:Y:S01]  /*109c0*/  UIADD3.X UR12, UPT, UPT, UR11, UR13, URZ, UP2, !UPT ;  /* 0x0000000d0b0c7290 */ /* 0x000fe200097fe4ff */
[----:B------:R-:W-:Y:S02]  /*109d0*/  UMOV UR15, UR27 ;  /* 0x0000001b000f7c82 */ /* 0x000fe40008000000 */
[----:B------:R-:W-:-:S04]  /*109e0*/  UIADD3 UR15, UP0, UPT, UR14, UR15, URZ ;  /* 0x0000000f0e0f7290 */ /* 0x000fc8000ff1e0ff */
[----:B------:R-:W-:Y:S02]  /*109f0*/  UIMAD.WIDE.U32 UR26, UR15, UR4, URZ ;  /* 0x000000040f1a72a5 */ /* 0x000fe4000f8e00ff */
[----:B------:R-:W-:Y:S02]  /*10a00*/  UIADD3.X UR12, UPT, UPT, URZ, URZ, UR12, UP0, UP1 ;  /* 0x000000ffff0c7290 */ /* 0x000fe400087e240c */
[----:B------:R-:W-:Y:S02]  /*10a10*/  UIADD3 UR11, UP0, UPT, URZ, -UR26, URZ ;  /* 0x8000001aff0b7290 */ /* 0x000fe4000ff1e0ff */
[----:B------:R-:W-:Y:S02]  /*10a20*/  UIMAD UR10, UR15, UR5, UR27 ;  /* 0x000000050f0a72a4 */ /* 0x000fe4000f8e021b */
[----:B------:R-:W-:Y:S02]  /*10a30*/  UIMAD.WIDE.U32 UR26, UR15, UR11, URZ ;  /* 0x0000000b0f1a72a5 */ /* 0x000fe4000f8e00ff */
[----:B------:R-:W-:-:S04]  /*10a40*/  UIMAD UR10, UR12, UR4, UR10 ;  /* 0x000000040c0a72a4 */ /* 0x000fc8000f8e020a */
[----:B------:R-:W-:Y:S01]  /*10a50*/  UIADD3.X UR10, UPT, UPT, URZ, ~UR10, URZ, UP0, !UPT ;  /* 0x8000000aff0a7290 */ /* 0x000fe200087fe4ff */
[----:B------:R-:W-:-:S03]  /*10a60*/  UMOV UR14, UR27 ;  /* 0x0000001b000e7c82 */ /* 0x000fc60008000000 */
[----:B------:R-:W-:Y:S02]  /*10a70*/  UIMAD.WIDE.U32 UR26, UP2, UR15, UR10, UR14 ;  /* 0x0000000a0f1a72a5 */ /* 0x000fe4000f84000e */
[----:B------:R-:W-:Y:S02]  /*10a80*/  UIMAD.WIDE.U32 UR14, UR12, UR10, URZ ;  /* 0x0000000a0c0e72a5 */ /* 0x000fe4000f8e00ff */
[----:B------:R-:W-:Y:S02]  /*10a90*/  UIMAD.WIDE.U32 UR26, UP1, UR12, UR11, UR26 ;  /* 0x0000000b0c1a72a5 */ /* 0x000fe4000f82001a */
[----:B------:R-:W-:Y:S02]  /*10aa0*/  UIMAD UR11, UR12, UR10, URZ ;  /* 0x0000000a0c0b72a4 */ /* 0x000fe4000f8e02ff */
[----:B------:R-:W-:-:S03]  /*10ab0*/  UIADD3.X UR10, UPT, UPT, UR15, UR12, URZ, UP2, !UPT ;  /* 0x0000000c0f0a7290 */ /* 0x000fc600097fe4ff */
[----:B------:R-:W-:Y:S02]  /*10ac0*/  UMOV UR13, UR27 ;  /* 0x0000001b000d7c82 */ /* 0x000fe40008000000 */
[----:B------:R-:W-:-:S04]  /*10ad0*/  UIADD3 UR11, UP0, UPT, UR11, UR13, URZ ;  /* 0x0000000d0b0b7290 */ /* 0x000fc8000ff1e0ff */
[----:B------:R-:W-:Y:S02]  /*10ae0*/  UIMAD.WIDE.U32 UR26, UR11, UR6, URZ ;  /* 0x000000060b1a72a5 */ /* 0x000fe4000f8e00ff */
[----:B------:R-:W-:-:S04]  /*10af0*/  UIADD3.X UR10, UPT, UPT, URZ, URZ, UR10, UP0, UP1 ;  /* 0x000000ffff0a7290 */ /* 0x000fc800087e240a */
[----:B------:R-:W-:Y:S01]  /*10b00*/  UIMAD UR14, UR10, UR9, URZ ;  /* 0x000000090a0e72a4 */ /* 0x000fe2000f8e02ff */
[----:B------:R-:W-:Y:S01]  /*10b10*/  UMOV UR26, UR27 ;  /* 0x0000001b001a7c82 */ /* 0x000fe20008000000 */
[----:B------:R-:W-:Y:S01]  /*10b20*/  UMOV UR27, URZ ;  /* 0x000000ff001b7c82 */ /* 0x000fe20008000000 */
[----:B------:R-:W-:Y:S02]  /*10b30*/  UIMAD.WIDE.U32 UR12, UR10, UR9, URZ ;  /* 0x000000090a0c72a5 */ /* 0x000fe4000f8e00ff */
[----:B------:R-:W-:-:S04]  /*10b40*/  UIMAD.WIDE.U32 UR26, UR11, UR9, UR26 ;  /* 0x000000090b1a72a5 */ /* 0x000fc8000f8e001a */
[----:B------:R-:W-:-:S04]  /*10b50*/  UIMAD.WIDE.U32 UR26, UP1, UR10, UR6, UR26 ;  /* 0x000000060a1a72a5 */ /* 0x000fc8000f82001a */
[----:B------:R-:W-:-:S03]  /*10b60*/  UIADD3.X UR12, UPT, UPT, UR13, URZ, URZ, UP1, !UPT ;  /* 0x000000ff0d0c7290 */ /* 0x000fc60008ffe4ff */
[----:B------:R-:W-:Y:S02]  /*10b70*/  UMOV UR11, UR27 ;  /* 0x0000001b000b7c82 */ /* 0x000fe40008000000 */
[----:B------:R-:W-:-:S04]  /*10b80*/  UIADD3 UR14, UP0, UPT, UR14, UR11, URZ ;  /* 0x0000000b0e0e7290 */ /* 0x000fc8000ff1e0ff */
[----:B------:R-:W-:Y:S02]  /*10b90*/  UIMAD.WIDE.U32 UR10, UR14, UR4, URZ ;  /* 0x000000040e0a72a5 */ /* 0x000fe4000f8e00ff */
[----:B------:R-:W-:Y:S02]  /*10ba0*/  UIADD3.X UR12, UPT, UPT, URZ, UR12, URZ, UP0, !UPT ;  /* 0x0000000cff0c7290 */ /* 0x000fe400087fe4ff */
[----:B------:R-:W-:Y:S02]  /*10bb0*/  UIMAD UR11, UR14, UR5, UR11 ;  /* 0x000000050e0b72a4 */ /* 0x000fe4000f8e020b */
[----:B------:R-:W-:Y:S02]  /*10bc0*/  UIADD3 UR10, UP0, UPT, -UR10, UR6, URZ ;  /* 0x000000060a0a7290 */ /* 0x000fe4000ff1e1ff */
[----:B------:R-:W-:Y:S02]  /*10bd0*/  UIMAD UR11, UR12, UR4, UR11 ;  /* 0x000000040c0b72a4 */ /* 0x000fe4000f8e020b */
[----:B------:R-:W-:-:S02]  /*10be0*/  UISETP.GE.U32.AND UP2, UPT, UR10, UR4, UPT ;  /* 0x000000040a00728c */ /* 0x000fc4000bf46070 */
[----:B------:R-:W-:Y:S02]  /*10bf0*/  UIADD3.X UR9, UPT, UPT, ~UR11, UR9, URZ, UP0, !UPT ;  /* 0x000000090b097290 */ /* 0x000fe400087fe5ff */
[----:B------:R-:W-:Y:S02]  /*10c00*/  UIADD3 UR12, UP1, UPT, -UR4, UR10, URZ ;  /* 0x0000000a040c7290 */ /* 0x000fe4000ff3e1ff */
[----:B------:R-:W-:Y:S02]  /*10c10*/  UISETP.GE.U32.AND.EX UP0, UPT, UR9, UR5, UPT, UP2 ;  /* 0x000000050900728c */ /* 0x000fe4000bf06120 */
[----:B------:R-:W-:Y:S02]  /*10c20*/  UIADD3 UR13, UPT, UPT, UR14, 0x1, URZ ;  /* 0x000000010e0d7890 */ /* 0x000fe4000fffe0ff */
[----:B------:R-:W-:Y:S02]  /*10c30*/  UIADD3.X UR11, UPT, UPT, ~UR5, UR9, URZ, UP1, !UPT ;  /* 0x00000009050b7290 */ /* 0x000fe40008ffe5ff */
[----:B------:R-:W-:-:S02]  /*10c40*/  USEL UR12, UR12, UR10, UP0 ;  /* 0x0000000a0c0c7287 */ /* 0x000fc40008000000 */
[----:B------:R-:W-:Y:S02]  /*10c50*/  USEL UR11, UR11, UR9, UP0 ;  /* 0x000000090b0b7287 */ /* 0x000fe40008000000 */
[----:B------:R-:W-:Y:S02]  /*10c60*/  USEL UR13, UR13, UR14, UP0 ;  /* 0x0000000e0d0d7287 */ /* 0x000fe40008000000 */
[----:B------:R-:W-:Y:S02]  /*10c70*/  UISETP.GE.U32.AND UP1, UPT, UR12, UR4, UPT ;  /* 0x000000040c00728c */ /* 0x000fe4000bf26070 */
[----:B------:R-:W-:Y:S02]  /*10c80*/  UISETP.NE.U32.AND UP0, UPT, UR4, URZ, UPT ;  /* 0x000000ff0400728c */ /* 0x000fe4000bf05070 */
[----:B------:R-:W-:Y:S02]  /*10c90*/  UIADD3 UR9, UPT, UPT, UR13, 0x1, URZ ;  /* 0x000000010d097890 */ /* 0x000fe4000fffe0ff */
[----:B------:R-:W-:-:S02]  /*10ca0*/  UISETP.GE.U32.AND.EX UP1, UPT, UR11, UR5, UPT, UP1 ;  /* 0x000000050b00728c */ /* 0x000fc4000bf26110 */
[----:B------:R-:W-:Y:S02]  /*10cb0*/  UISETP.NE.AND.EX UP0, UPT, UR5, URZ, UPT, UP0 ;  /* 0x000000ff0500728c */ /* 0x000fe4000bf05300 */
[----:B------:R-:W-:-:S04]  /*10cc0*/  USEL UR9, UR9, UR13, UP1 ;  /* 0x0000000d09097287 */ /* 0x000fc80008800000 */
[----:B------:R-:W-:Y:S01]  /*10cd0*/  USEL UR12, UR9, 0xffffffff, UP0 ;  /* 0xffffffff090c7887 */ /* 0x000fe20008000000 */
[----:B------:R-:W-:Y:S11]  /*10ce0*/  RET.REL.NODEC R6 `(_ZN7cutlass13device_kernelINS_4gemm6kernel13GemmUniversalINS1_17GroupProblemShapeIN4cute5tupleIJiiiEEEEENS1_10collective13CollectiveMmaINS1_56MainloopSm100ArrayTmaUmmaWarpSpecializedBlockwiseScalingILi5ELi1ELi4ENS6_IJNS5_1CILi1EEESD_SD_EEEEENS6_IJNSC_ILi128EEESG_SG_EEENS_12float_e4m3_tENS6_IJPNS6_IJlSD_NSC_ILi0EEEEEEPNS5_6LayoutINS6_IJNS6_IJSG_iEEESN_iEEENS6_IJNS6_IJSJ_SD_EEENS6_IJSJ_iEEEiEEEEEEEESI_SU_NS5_8TiledMMAINS5_8MMA_AtomIJNS5_10MMA_TraitsINS5_19SM100_MMA_F8F6F4_SSEJSI_SI_fSG_SG_NS5_17integral_constantINS5_4UMMA5MajorELS11_0EEES12_NSZ_INS10_7ScaleInELS13_0EEES14_EEEEEENSM_ISE_NS6_IJSJ_SJ_SJ_EEEEENS6_IJNS5_10UnderscoreES19_S19_EEEEENS6_IJNS5_13SM90_TMA_LOADENS5_9TiledCopyINS5_9Copy_AtomIJNS5_25SM80_CP_ASYNC_CACHEALWAYSIffEEfEEENSM_INS6_IJSD_SD_EEENS6_IJSJ_SJ_EEEEENS6_IJSD_EEEEEEEENS5_14ComposedLayoutINS5_7SwizzleILi3ELi4ELi3EEENS5_18smem_ptr_flag_bitsILi8EEENSM_INS6_IJNSC_ILi8EEESG_EEENS6_IJSG_SD_EEEEEEEvNS5_8identityES1N_S1X_vS1Y_EENS_8epilogue10collective18CollectiveEpilogueINS20_31Sm100PtrArrayTmaWarpSpecializedILi2ELi2ELi64ELb0ELb0EEEJSH_NS6_IJNSM_ISG_SD_EENSM_INSC_ILi64EEESD_EEEEESI_PNS6_IJSD_lSJ_EEESI_S2A_NS20_6fusion15FusionCallbacksIS24_NS2B_17LinearCombinationISI_fSI_fLNS_15FloatRoundStyleE2EEESH_S28_JEEENS5_5SM1004TMEM4LOAD26SM100_TMEM_LOAD_32dp32b64xES1C_NS1O_IS1Q_S1S_NSM_INS6_IJSG_S1T_EEENS6_IJSD_SG_EEEEEEENS5_39AutoVectorizingCopyWithAssumedAlignmentILi128EEENS5_14SM90_TMA_STOREES2O_S2Q_S2Q_EEEvvEEEEvNT_6ParamsE) ;  /* 0xfffffef006c47950 */ /* 0x000ff60003c3ffff */
.L_x_61:
[----:B------:R-:W1:Y:S08]  /*10cf0*/  I2F.U64.RP R6, UR4 ;  /* 0x0000000400067d12 */ /* 0x000e700008309000 */
[----:B-1----:R-:W1:Y:S02]  /*10d00*/  MUFU.RCP R5, R6 ;  /* 0x0000000600057308 */ /* 0x002e640000001000 */
[----:B-1----:R-:W-:-:S06]  /*10d10*/  VIADD R5, R5, 0x1ffffffe ;  /* 0x1ffffffe05057836 */ /* 0x002fcc0000000000 */
[----:B------:R-:W1:Y:S02]  /*10d20*/  F2I.U64.TRUNC R10, R5 ;  /* 0x00000005000a7311 */ /* 0x000e64000020d800 */
[----:B-1----:R-:W-:Y:S01]  /*10d30*/  R2UR UR12, R10 ;  /* 0x000000000a0c72ca */ /* 0x002fe200000e0000 */
[----:B------:R-:W-:Y:S01]  /*10d40*/  IMAD.MOV.U32 R5, RZ, RZ, 0x0 ;  /* 0x00000000ff057424 */ /* 0x000fe200078e00ff */
[----:B------:R-:W-:-:S11]  /*10d50*/  R2UR UR13, R11 ;  /* 0x000000000b0d72ca */ /* 0x000fd600000e0000 */
        /* <DEDUP_REMOVED lines=8> */
[----:B------:R-:W-:Y:S02]  /*10de0*/  UIMAD.WIDE.U32 UR24, UR13, UR10, URZ ;  /* 0x0000000a0d1872a5 */ /* 0x000fe4000f8e00ff */
[----:B------:R-:W-:Y:S02]  /*10df0*/  UIMAD.WIDE.U32 UR14, UP2, UR12, UR10, UR14 ;  /* 0x0000000a0c0e72a5 */ /* 0x000fe4000f84000e */
[----:B------:R-:W-:Y:S02]  /*10e00*/  UIMAD UR10, UR13, UR10, URZ ;  /* 0x0000000a0d0a72a4 */ /* 0x000fe4000f8e02ff */
[----:B------:R-:W-:-:S03]  /*10e10*/  UIMAD.WIDE.U32 UR14, UP1, UR13, UR11, UR14 ;  /* 0x0000000b0d0e72a5 */ /* 0x000fc6000f82000e */
[----:B------:R-:W-:Y:S01]  /*10e20*/  UMOV UR11, UR25 ;  /* 0x00000019000b7c82 */ /* 0x000fe20008000000 */
[----:B------:R-:W-:Y:S02]  /*10e30*/  UIADD3 UR15, UP0, UPT, UR10, UR15, URZ ;  /* 0x0000000f0a0f7290 */ /* 0x000fe4000ff1e0ff */
[----:B------:R-:W-:Y:S02]  /*10e40*/  UIADD3.X UR12, UPT, UPT, UR11, UR13, URZ, UP2, !UPT ;  /* 0x0000000d0b0c7290 */ /* 0x000fe400097fe4ff */
[----:B------:R-:W-:Y:S02]  /*10e50*/  UIMAD.WIDE.U32 UR24, UR15, UR4, URZ ;  /* 0x000000040f1872a5 */ /* 0x000fe4000f8e00ff */
[----:B------:R-:W-:Y:S02]  /*10e60*/  UIADD3.X UR12, UPT, UPT, URZ, URZ, UR12, UP0, UP1 ;  /* 0x000000ffff0c7290 */ /* 0x000fe400087e240c */
[----:B------:R-:W-:Y:S02]  /*10e70*/  UIADD3 UR11, UP0, UPT, URZ, -UR24, URZ ;  /* 0x80000018ff0b7290 */ /* 0x000fe4000ff1e0ff */
[----:B------:R-:W-:-:S02]  /*10e80*/  UIMAD UR10, UR15, UR5, UR25 ;  /* 0x000000050f0a72a4 */ /* 0x000fc4000f8e0219 */
[----:B------:R-:W-:Y:S02]  /*10e90*/  UIMAD.WIDE.U32 UR24, UR15, UR11, URZ ;  /* 0x0000000b0f1872a5 */ /* 0x000fe4000f8e00ff */
[----:B------:R-:W-:-:S04]  /*10ea0*/  UIMAD UR10, UR12, UR4, UR10 ;  /* 0x000000040c0a72a4 */ /* 0x000fc8000f8e020a */
[----:B------:R-:W-:Y:S01]  /*10eb0*/  UIADD3.X UR10, UPT, UPT, URZ, ~UR10, URZ, UP0, !UPT ;  /* 0x8000000aff0a7290 */ /* 0x000fe200087fe4ff */
[----:B------:R-:W-:-:S03]  /*10ec0*/  UMOV UR14, UR25 ;  /* 0x00000019000e7c82 */ /* 0x000fc60008000000 */
[----:B------:R-:W-:Y:S02]  /*10ed0*/  UIMAD.WIDE.U32 UR14, UP2, UR15, UR10, UR14 ;  /* 0x0000000a0f0e72a5 */ /* 0x000fe4000f84000e */
[----:B------:R-:W-:Y:S02]  /*10ee0*/  UIMAD.WIDE.U32 UR24, UR12, UR10, URZ ;  /* 0x0000000a0c1872a5 */ /* 0x000fe4000f8e00ff */
[----:B------:R-:W-:Y:S02]  /*10ef0*/  UIMAD.WIDE.U32 UR14, UP1, UR12, UR11, UR14 ;  /* 0x0000000b0c0e72a5 */ /* 0x000fe4000f82000e */
[----:B------:R-:W-:-:S05]  /*10f00*/  UIMAD UR11, UR12, UR10, URZ ;  /* 0x0000000a0c0b72a4 */ /* 0x000fca000f8e02ff */
[----:B------:R-:W-:Y:S02]  /*10f10*/  UMOV UR13, UR15 ;  /* 0x0000000f000d7c82 */ /* 0x000fe40008000000 */
[----:B------:R-:W-:-:S03]  /*10f20*/  UIADD3 UR10, UP0, UPT, UR11, UR13, URZ ;  /* 0x0000000d0b0a7290 */ /* 0x000fc6000ff1e0ff */
[----:B------:R-:W-:Y:S01]  /*10f30*/  UMOV UR11, UR25 ;  /* 0x00000019000b7c82 */ /* 0x000fe20008000000 */
[----:B------:R-:W-:Y:S02]  /*10f40*/  UIMAD.WIDE.U32 UR14, UR10, UR7, URZ ;  /* 0x000000070a0e72a5 */ /* 0x000fe4000f8e00ff */
[----:B------:R-:W-:-:S04]  /*10f50*/  UIADD3.X UR11, UPT, UPT, UR11, UR12, URZ, UP2, !UPT ;  /* 0x0000000c0b0b7290 */ /* 0x000fc800097fe4ff */
[----:B------:R-:W-:Y:S01]  /*10f60*/  UIADD3.X UR11, UPT, UPT, URZ, URZ, UR11, UP0, UP1 ;  /* 0x000000ffff0b7290 */ /* 0x000fe200087e240b */
[----:B------:R-:W-:Y:S01]  /*10f70*/  UMOV UR14, UR15 ;  /* 0x0000000f000e7c82 */ /* 0x000fe20008000000 */
[----:B------:R-:W-:Y:S02]  /*10f80*/  UMOV UR15, URZ ;  /* 0x000000ff000f7c82 */ /* 0x000fe40008000000 */
[----:B------:R-:W-:Y:S02]  /*10f90*/  UIMAD.WIDE.U32 UR12, UR11, UR9, URZ ;  /* 0x000000090b0c72a5 */ /* 0x000fe4000f8e00ff */
[----:B------:R-:W-:Y:S02]  /*10fa0*/  UIMAD.WIDE.U32 UR24, UR10, UR9, UR14 ;  /* 0x000000090a1872a5 */ /* 0x000fe4000f8e000e */
[----:B------:R-:W-:Y:S02]  /*10fb0*/  UIMAD UR14, UR11, UR9, URZ ;  /* 0x000000090b0e72a4 */ /* 0x000fe4000f8e02ff */
        /* <DEDUP_REMOVED lines=26> */
.L_x_258:
[----:B------:R-:W-:-:S00]  /*11160*/  BRA `(.L_x_258) ;  /* 0xfffffffc00fc7947 */ /* 0x000fc0000383ffff */
[----:B------:R-:W-:-:S00]  /*11170*/  NOP ;  /* 0x0000000000007918 */ /* 0x000fc00000000000 */
        /* <DEDUP_REMOVED lines=8> */
.L_x_267:


//--------------------- .nv.global.init           --------------------------
	.section	.nv.global.init,"aw",@progbits
.nv.global.init:
	.type		$str$38,@object
	.size		$str$38,($str$39 - $str$38)
$str$38:
        /*0000*/ 	.byte	0x28, 0x61, 0x64, 0x64, 0x72, 0x65, 0x73, 0x73, 0x20, 0x26, 0x20, 0x6d, 0x61, 0x73, 0x6b, 0x29
        /*0010*/ 	.byte	0x20, 0x3d, 0x3d, 0x20, 0x30, 0x00
	.type		$str$39,@object
	.size		$str$39,($str$37 - $str$39)
$str$39:
        /*0016*/ 	.byte	0x2f, 0x74, 0x6d, 0x70, 0x2f, 0x63, 0x75, 0x74, 0x6c, 0x61, 0x73, 0x73, 0x5f, 0x73, 0x77, 0x65
        /*0026*/ 	.byte	0x65, 0x70, 0x5f, 0x73, 0x72, 0x63, 0x2f, 0x69, 0x6e, 0x63, 0x6c, 0x75, 0x64, 0x65, 0x2f, 0x63
        /*0036*/ 	.byte	0x75, 0x74, 0x65, 0x2f, 0x70, 0x6f, 0x69, 0x6e, 0x74, 0x65, 0x72, 0x5f, 0x66, 0x6c, 0x61, 0x67
        /*0046*/ 	.byte	0x67, 0x65, 0x64, 0x2e, 0x68, 0x70, 0x70, 0x00
	.type		$str$37,@object
	.size		$str$37,($str$36 - $str$37)
$str$37:
        /*004e*/ 	.byte	0x2f, 0x74, 0x6d, 0x70, 0x2f, 0x63, 0x75, 0x74, 0x6c, 0x61, 0x73, 0x73, 0x5f, 0x73, 0x77, 0x65
        /*005e*/ 	.byte	0x65, 0x70, 0x5f, 0x73, 0x72, 0x63, 0x2f, 0x69, 0x6e, 0x63, 0x6c, 0x75, 0x64, 0x65, 0x2f, 0x63
        /*006e*/ 	.byte	0x75, 0x74, 0x65, 0x2f, 0x61, 0x74, 0x6f, 0x6d, 0x2f, 0x63, 0x6f, 0x70, 0x79, 0x5f, 0x74, 0x72
        /*007e*/ 	.byte	0x61, 0x69, 0x74, 0x73, 0x5f, 0x73, 0x6d, 0x31, 0x30, 0x30, 0x2e, 0x68, 0x70, 0x70, 0x00
	.type		$str$36,@object
	.size		$str$36,(__unnamed_2 - $str$36)
$str$36:
        /*008d*/ 	.byte	0x28, 0x28, 0x75, 0x69, 0x6e, 0x74, 0x33, 0x32, 0x5f, 0x74, 0x28, 0x74, 0x68, 0x72, 0x65, 0x61
        /*009d*/ 	.byte	0x64, 0x49, 0x64, 0x78, 0x2e, 0x78, 0x29, 0x20, 0x2f, 0x20, 0x33, 0x32, 0x29, 0x20, 0x25, 0x20
        /*00ad*/ 	.byte	0x34, 0x29, 0x20, 0x3d, 0x3d, 0x20, 0x28, 0x28, 0x28, 0x74, 0x6d, 0x65, 0x6d, 0x5f, 0x61, 0x64
        /*00bd*/ 	.byte	0x64, 0x72, 0x20, 0x3e, 0x3e, 0x20, 0x31, 0x36, 0x29, 0x20, 0x2f, 0x20, 0x33, 0x32, 0x29, 0x20
        /*00cd*/ 	.byte	0x25, 0x20, 0x34, 0x29, 0x00
	.type		__unnamed_2,@object
	.size		__unnamed_2,(__unnamed_1 - __unnamed_2)
__unnamed_2:
        /*00d2*/ 	.byte	0x61, 0x75, 0x74, 0x6f, 0x20, 0x63, 0x75, 0x74, 0x65, 0x3a, 0x3a, 0x61, 0x73, 0x5f, 0x70, 0x6f
        /* <DEDUP_REMOVED lines=24> */
        /*0262*/ 	.byte	0x3a, 0x3a, 0x43, 0x3c, 0x38, 0x31, 0x39, 0x32, 0x3e, 0x3e, 0x3e, 0x3e, 0x5d, 0x00
	.type		__unnamed_1,@object
	.size		__unnamed_1,(.L_1 - __unnamed_1)
__unnamed_1:
        /* <DEDUP_REMOVED lines=37> */
        /*04c0*/ 	.byte	0x3a, 0x43, 0x3c, 0x30, 0x3e, 0x3e, 0x3e, 0x3e, 0x5d, 0x00
.L_1:


//--------------------- .nv.shared._ZN7cutlass13device_kernelINS_4gemm6kernel13GemmUniversalINS1_17GroupProblemShapeIN4cute5tupleIJiiiEEEEENS1_10collective13CollectiveMmaINS1_56MainloopSm100ArrayTmaUmmaWarpSpecializedBlockwiseScalingILi5ELi1ELi4ENS6_IJNS5_1CILi1EEESD_SD_EEEEENS6_IJNSC_ILi128EEESG_SG_EEENS_12float_e4m3_tENS6_IJPNS6_IJlSD_NSC_ILi0EEEEEEPNS5_6LayoutINS6_IJNS6_IJSG_iEEESN_iEEENS6_IJNS6_IJSJ_SD_EEENS6_IJSJ_iEEEiEEEEEEEESI_SU_NS5_8TiledMMAINS5_8MMA_AtomIJNS5_10MMA_TraitsINS5_19SM100_MMA_F8F6F4_SSEJSI_SI_fSG_SG_NS5_17integral_constantINS5_4UMMA5MajorELS11_0EEES12_NSZ_INS10_7ScaleInELS13_0EEES14_EEEEEENSM_ISE_NS6_IJSJ_SJ_SJ_EEEEENS6_IJNS5_10UnderscoreES19_S19_EEEEENS6_IJNS5_13SM90_TMA_LOADENS5_9TiledCopyINS5_9Copy_AtomIJNS5_25SM80_CP_ASYNC_CACHEALWAYSIffEEfEEENSM_INS6_IJSD_SD_EEENS6_IJSJ_SJ_EEEEENS6_IJSD_EEEEEEEENS5_14ComposedLayoutINS5_7SwizzleILi3ELi4ELi3EEENS5_18smem_ptr_flag_bitsILi8EEENSM_INS6_IJNSC_ILi8EEESG_EEENS6_IJSG_SD_EEEEEEEvNS5_8identityES1N_S1X_vS1Y_EENS_8epilogue10collective18CollectiveEpilogueINS20_31Sm100PtrArrayTmaWarpSpecializedILi2ELi2ELi64ELb0ELb0EEEJSH_NS6_IJNSM_ISG_SD_EENSM_INSC_ILi64EEESD_EEEEESI_PNS6_IJSD_lSJ_EEESI_S2A_NS20_6fusion15FusionCallbacksIS24_NS2B_17LinearCombinationISI_fSI_fLNS_15FloatRoundStyleE2EEESH_S28_JEEENS5_5SM1004TMEM4LOAD26SM100_TMEM_LOAD_32dp32b64xES1C_NS1O_IS1Q_S1S_NSM_INS6_IJSG_S1T_EEENS6_IJSD_SG_EEEEEEENS5_39AutoVectorizingCopyWithAssumedAlignmentILi128EEENS5_14SM90_TMA_STOREES2O_S2Q_S2Q_EEEvvEEEEvNT_6ParamsE --------------------------
	.section	.nv.shared._ZN7cutlass13device_kernelINS_4gemm6kernel13GemmUniversalINS1_17GroupProblemShapeIN4cute5tupleIJiiiEEEEENS1_10collective13CollectiveMmaINS1_56MainloopSm100ArrayTmaUmmaWarpSpecializedBlockwiseScalingILi5ELi1ELi4ENS6_IJNS5_1CILi1EEESD_SD_EEEEENS6_IJNSC_ILi128EEESG_SG_EEENS_12float_e4m3_tENS6_IJPNS6_IJlSD_NSC_ILi0EEEEEEPNS5_6LayoutINS6_IJNS6_IJSG_iEEESN_iEEENS6_IJNS6_IJSJ_SD_EEENS6_IJSJ_iEEEiEEEEEEEESI_SU_NS5_8TiledMMAINS5_8MMA_AtomIJNS5_10MMA_TraitsINS5_19SM100_MMA_F8F6F4_SSEJSI_SI_fSG_SG_NS5_17integral_constantINS5_4UMMA5MajorELS11_0EEES12_NSZ_INS10_7ScaleInELS13_0EEES14_EEEEEENSM_ISE_NS6_IJSJ_SJ_SJ_EEEEENS6_IJNS5_10UnderscoreES19_S19_EEEEENS6_IJNS5_13SM90_TMA_LOADENS5_9TiledCopyINS5_9Copy_AtomIJNS5_25SM80_CP_ASYNC_CACHEALWAYSIffEEfEEENSM_INS6_IJSD_SD_EEENS6_IJSJ_SJ_EEEEENS6_IJSD_EEEEEEEENS5_14ComposedLayoutINS5_7SwizzleILi3ELi4ELi3EEENS5_18smem_ptr_flag_bitsILi8EEENSM_INS6_IJNSC_ILi8EEESG_EEENS6_IJSG_SD_EEEEEEEvNS5_8identityES1N_S1X_vS1Y_EENS_8epilogue10collective18CollectiveEpilogueINS20_31Sm100PtrArrayTmaWarpSpecializedILi2ELi2ELi64ELb0ELb0EEEJSH_NS6_IJNSM_ISG_SD_EENSM_INSC_ILi64EEESD_EEEEESI_PNS6_IJSD_lSJ_EEESI_S2A_NS20_6fusion15FusionCallbacksIS24_NS2B_17LinearCombinationISI_fSI_fLNS_15FloatRoundStyleE2EEESH_S28_JEEENS5_5SM1004TMEM4LOAD26SM100_TMEM_LOAD_32dp32b64xES1C_NS1O_IS1Q_S1S_NSM_INS6_IJSG_S1T_EEENS6_IJSD_SG_EEEEEEENS5_39AutoVectorizingCopyWithAssumedAlignmentILi128EEENS5_14SM90_TMA_STOREES2O_S2Q_S2Q_EEEvvEEEEvNT_6ParamsE,"aw",@nobits
	.sectionflags	@""
	.align	16
	.zero		1024


//--------------------- .nv.shared.reserved.0     --------------------------
	.section	.nv.shared.reserved.0,"aw",@nobits
	.weak		__nv_reservedSMEM_offset_0_alias
	.size		__nv_reservedSMEM_offset_0_alias, 0, 64
	.other		__nv_reservedSMEM_offset_0_alias,@"STO_CUDA_RESERVED_SHARED STV_DEFAULT"
__nv_reservedSMEM_offset_0_alias:
	.zero		0
.nv.shared.reserved.0:
	.zero		64
	.weak		__nv_reservedSMEM_tcgen05_partition
	.type		__nv_reservedSMEM_tcgen05_partition,@object
	.size		__nv_reservedSMEM_tcgen05_partition,(.L_0 - __nv_reservedSMEM_tcgen05_partition)
__nv_reservedSMEM_tcgen05_partition:
	.zero		32
.L_0:


//--------------------- .nv.global                --------------------------
	.section	.nv.global,"aw",@nobits
.nv.global:
	.type		_ZN34_INTERNAL_f4cc113b_4_k_cu_offset_A4cute1_E,@object
	.size		_ZN34_INTERNAL_f4cc113b_4_k_cu_offset_A4cute1_E,(_ZN34_INTERNAL_f4cc113b_4_k_cu_offset_A4cuda3std3__45__cpo6cbeginE - _ZN34_INTERNAL_f4cc113b_4_k_cu_offset_A4cute1_E)
_ZN34_INTERNAL_f4cc113b_4_k_cu_offset_A4cute1_E:
	.zero		1
	.type		_ZN34_INTERNAL_f4cc113b_4_k_cu_offset_A4cuda3std3__45__cpo6cbeginE,@object
	.size		_ZN34_INTERNAL_f4cc113b_4_k_cu_offset_A4cuda3std3__45__cpo6cbeginE,(_ZN34_INTERNAL_f4cc113b_4_k_cu_offset_A4cuda3std3__48in_placeE - _ZN34_INTERNAL_f4cc113b_4_k_cu_offset_A4cuda3std3__45__cpo6cbeginE)
_ZN34_INTERNAL_f4cc113b_4_k_cu_offset_A4cuda3std3__45__cpo6cbeginE:
	.zero		1
	.type		_ZN34_INTERNAL_f4cc113b_4_k_cu_offset_A4cuda3std3__48in_placeE,@object
	.size		_ZN34_INTERNAL_f4cc113b_4_k_cu_offset_A4cuda3std3__48in_placeE,(_ZN34_INTERNAL_f4cc113b_4_k_cu_offset_A4cuda3std6ranges3__45__cpo9iter_moveE - _ZN34_INTERNAL_f4cc113b_4_k_cu_offset_A4cuda3std3__48in_placeE)
_ZN34_INTERNAL_f4cc113b_4_k_cu_offset_A4cuda3std3__48in_placeE:
	.zero		1
	.type		_ZN34_INTERNAL_f4cc113b_4_k_cu_offset_A4cuda3std6ranges3__45__cpo9iter_moveE,@object
	.size		_ZN34_INTERNAL_f4cc113b_4_k_cu_offset_A4cuda3std6ranges3__45__cpo9iter_moveE,(_ZN34_INTERNAL_f4cc113b_4_k_cu_offset_A4cuda3std3__45__cpo5beginE - _ZN34_INTERNAL_f4cc113b_4_k_cu_offset_A4cuda3std6ranges3__45__cpo9iter_moveE)
_ZN34_INTERNAL_f4cc113b_4_k_cu_offset_A4cuda3std6ranges3__45__cpo9iter_moveE:
	.zero		1
	.type		_ZN34_INTERNAL_f4cc113b_4_k_cu_offset_A4cuda3std3__45__cpo5beginE,@object
	.size		_ZN34_INTERNAL_f4cc113b_4_k_cu_offset_A4cuda3std3__45__cpo5beginE,(_ZN34_INTERNAL_f4cc113b_4_k_cu_offset_A4cuda3std3__436_GLOBAL__N__f4cc113b_4_k_cu_offset_A6ignoreE - _ZN34_INTERNAL_f4cc113b_4_k_cu_offset_A4cuda3std3__45__cpo5beginE)
_ZN34_INTERNAL_f4cc113b_4_k_cu_offset_A4cuda3std3__45__cpo5beginE:
	.zero		1
	.type		_ZN34_INTERNAL_f4cc113b_4_k_cu_offset_A4cuda3std3__436_GLOBAL__N__f4cc113b_4_k_cu_offset_A6ignoreE,@object
	.size		_ZN34_INTERNAL_f4cc113b_4_k_cu_offset_A4cuda3std3__436_GLOBAL__N__f4cc113b_4_k_cu_offset_A6ignoreE,(_ZN34_INTERNAL_f4cc113b_4_k_cu_offset_A4cute7productE - _ZN34_INTERNAL_f4cc113b_4_k_cu_offset_A4cuda3std3__436_GLOBAL__N__f4cc113b_4_k_cu_offset_A6ignoreE)
_ZN34_INTERNAL_f4cc113b_4_k_cu_offset_A4cuda3std3__436_GLOBAL__N__f4cc113b_4_k_cu_offset_A6ignoreE:
	.zero		1
	.type		_ZN34_INTERNAL_f4cc113b_4_k_cu_offset_A4cute7productE,@object
	.size		_ZN34_INTERNAL_f4cc113b_4_k_cu_offset_A4cute7productE,(_ZN34_INTERNAL_f4cc113b_4_k_cu_offset_A4cuda3std3__45__cpo3endE - _ZN34_INTERNAL_f4cc113b_4_k_cu_offset_A4cute7productE)
_ZN34_INTERNAL_f4cc113b_4_k_cu_offset_A4cute7productE:
	.zero		1
	.type		_ZN34_INTERNAL_f4cc113b_4_k_cu_offset_A4cuda3std3__45__cpo3endE,@object
	.size		_ZN34_INTERNAL_f4cc113b_4_k_cu_offset_A4cuda3std3__45__cpo3endE,(_ZN34_INTERNAL_f4cc113b_4_k_cu_offset_A4cuda3std3__419piecewise_constructE - _ZN34_INTERNAL_f4cc113b_4_k_cu_offset_A4cuda3std3__45__cpo3endE)
_ZN34_INTERNAL_f4cc113b_4_k_cu_offset_A4cuda3std3__45__cpo3endE:
	.zero		1
	.type		_ZN34_INTERNAL_f4cc113b_4_k_cu_offset_A4cuda3std3__419piecewise_constructE,@object
	.size		_ZN34_INTERNAL_f4cc113b_4_k_cu_offset_A4cuda3std3__419piecewise_constructE,(_ZN34_INTERNAL_f4cc113b_4_k_cu_offset_A4cuda3std3__45__cpo4cendE - _ZN34_INTERNAL_f4cc113b_4_k_cu_offset_A4cuda3std3__419piecewise_constructE)
_ZN34_INTERNAL_f4cc113b_4_k_cu_offset_A4cuda3std3__419piecewise_constructE:
	.zero		1
	.type		_ZN34_INTERNAL_f4cc113b_4_k_cu_offset_A4cuda3std3__45__cpo4cendE,@object
	.size		_ZN34_INTERNAL_f4cc113b_4_k_cu_offset_A4cuda3std3__45__cpo4cendE,(_ZN34_INTERNAL_f4cc113b_4_k_cu_offset_A4cuda3std6ranges3__45__cpo4swapE - _ZN34_INTERNAL_f4cc113b_4_k_cu_offset_A4cuda3std3__45__cpo4cendE)
_ZN34_INTERNAL_f4cc113b_4_k_cu_offset_A4cuda3std3__45__cpo4cendE:
	.zero		1
	.type		_ZN34_INTERNAL_f4cc113b_4_k_cu_offset_A4cuda3std6ranges3__45__cpo4swapE,@object
	.size		_ZN34_INTERNAL_f4cc113b_4_k_cu_offset_A4cuda3std6ranges3__45__cpo4swapE,(.L_10 - _ZN34_INTERNAL_f4cc113b_4_k_cu_offset_A4cuda3std6ranges3__45__cpo4swapE)
_ZN34_INTERNAL_f4cc113b_4_k_cu_offset_A4cuda3std6ranges3__45__cpo4swapE:
	.zero		1
.L_10:


//--------------------- .nv.constant0._ZN7cutlass13device_kernelINS_4gemm6kernel13GemmUniversalINS1_17GroupProblemShapeIN4cute5tupleIJiiiEEEEENS1_10collective13CollectiveMmaINS1_56MainloopSm100ArrayTmaUmmaWarpSpecializedBlockwiseScalingILi5ELi1ELi4ENS6_IJNS5_1CILi1EEESD_SD_EEEEENS6_IJNSC_ILi128EEESG_SG_EEENS_12float_e4m3_tENS6_IJPNS6_IJlSD_NSC_ILi0EEEEEEPNS5_6LayoutINS6_IJNS6_IJSG_iEEESN_iEEENS6_IJNS6_IJSJ_SD_EEENS6_IJSJ_iEEEiEEEEEEEESI_SU_NS5_8TiledMMAINS5_8MMA_AtomIJNS5_10MMA_TraitsINS5_19SM100_MMA_F8F6F4_SSEJSI_SI_fSG_SG_NS5_17integral_constantINS5_4UMMA5MajorELS11_0EEES12_NSZ_INS10_7ScaleInELS13_0EEES14_EEEEEENSM_ISE_NS6_IJSJ_SJ_SJ_EEEEENS6_IJNS5_10UnderscoreES19_S19_EEEEENS6_IJNS5_13SM90_TMA_LOADENS5_9TiledCopyINS5_9Copy_AtomIJNS5_25SM80_CP_ASYNC_CACHEALWAYSIffEEfEEENSM_INS6_IJSD_SD_EEENS6_IJSJ_SJ_EEEEENS6_IJSD_EEEEEEEENS5_14ComposedLayoutINS5_7SwizzleILi3ELi4ELi3EEENS5_18smem_ptr_flag_bitsILi8EEENSM_INS6_IJNSC_ILi8EEESG_EEENS6_IJSG_SD_EEEEEEEvNS5_8identityES1N_S1X_vS1Y_EENS_8epilogue10collective18CollectiveEpilogueINS20_31Sm100PtrArrayTmaWarpSpecializedILi2ELi2ELi64ELb0ELb0EEEJSH_NS6_IJNSM_ISG_SD_EENSM_INSC_ILi64EEESD_EEEEESI_PNS6_IJSD_lSJ_EEESI_S2A_NS20_6fusion15FusionCallbacksIS24_NS2B_17LinearCombinationISI_fSI_fLNS_15FloatRoundStyleE2EEESH_S28_JEEENS5_5SM1004TMEM4LOAD26SM100_TMEM_LOAD_32dp32b64xES1C_NS1O_IS1Q_S1S_NSM_INS6_IJSG_S1T_EEENS6_IJSD_SG_EEEEEEENS5_39AutoVectorizingCopyWithAssumedAlignmentILi128EEENS5_14SM90_TMA_STOREES2O_S2Q_S2Q_EEEvvEEEEvNT_6ParamsE --------------------------
	.section	.nv.constant0._ZN7cutlass13device_kernelINS_4gemm6kernel13GemmUniversalINS1_17GroupProblemShapeIN4cute5tupleIJiiiEEEEENS1_10collective13CollectiveMmaINS1_56MainloopSm100ArrayTmaUmmaWarpSpecializedBlockwiseScalingILi5ELi1ELi4ENS6_IJNS5_1CILi1EEESD_SD_EEEEENS6_IJNSC_ILi128EEESG_SG_EEENS_12float_e4m3_tENS6_IJPNS6_IJlSD_NSC_ILi0EEEEEEPNS5_6LayoutINS6_IJNS6_IJSG_iEEESN_iEEENS6_IJNS6_IJSJ_SD_EEENS6_IJSJ_iEEEiEEEEEEEESI_SU_NS5_8TiledMMAINS5_8MMA_AtomIJNS5_10MMA_TraitsINS5_19SM100_MMA_F8F6F4_SSEJSI_SI_fSG_SG_NS5_17integral_constantINS5_4UMMA5MajorELS11_0EEES12_NSZ_INS10_7ScaleInELS13_0EEES14_EEEEEENSM_ISE_NS6_IJSJ_SJ_SJ_EEEEENS6_IJNS5_10UnderscoreES19_S19_EEEEENS6_IJNS5_13SM90_TMA_LOADENS5_9TiledCopyINS5_9Copy_AtomIJNS5_25SM80_CP_ASYNC_CACHEALWAYSIffEEfEEENSM_INS6_IJSD_SD_EEENS6_IJSJ_SJ_EEEEENS6_IJSD_EEEEEEEENS5_14ComposedLayoutINS5_7SwizzleILi3ELi4ELi3EEENS5_18smem_ptr_flag_bitsILi8EEENSM_INS6_IJNSC_ILi8EEESG_EEENS6_IJSG_SD_EEEEEEEvNS5_8identityES1N_S1X_vS1Y_EENS_8epilogue10collective18CollectiveEpilogueINS20_31Sm100PtrArrayTmaWarpSpecializedILi2ELi2ELi64ELb0ELb0EEEJSH_NS6_IJNSM_ISG_SD_EENSM_INSC_ILi64EEESD_EEEEESI_PNS6_IJSD_lSJ_EEESI_S2A_NS20_6fusion15FusionCallbacksIS24_NS2B_17LinearCombinationISI_fSI_fLNS_15FloatRoundStyleE2EEESH_S28_JEEENS5_5SM1004TMEM4LOAD26SM100_TMEM_LOAD_32dp32b64xES1C_NS1O_IS1Q_S1S_NSM_INS6_IJSG_S1T_EEENS6_IJSD_SG_EEEEEEENS5_39AutoVectorizingCopyWithAssumedAlignmentILi128EEENS5_14SM90_TMA_STOREES2O_S2Q_S2Q_EEEvvEEEEvNT_6ParamsE,"a",@progbits
	.sectionflags	@""
	.align	4
.nv.constant0._ZN7cutlass13device_kernelINS_4gemm6kernel13GemmUniversalINS1_17GroupProblemShapeIN4cute5tupleIJiiiEEEEENS1_10collective13CollectiveMmaINS1_56MainloopSm100ArrayTmaUmmaWarpSpecializedBlockwiseScalingILi5ELi1ELi4ENS6_IJNS5_1CILi1EEESD_SD_EEEEENS6_IJNSC_ILi128EEESG_SG_EEENS_12float_e4m3_tENS6_IJPNS6_IJlSD_NSC_ILi0EEEEEEPNS5_6LayoutINS6_IJNS6_IJSG_iEEESN_iEEENS6_IJNS6_IJSJ_SD_EEENS6_IJSJ_iEEEiEEEEEEEESI_SU_NS5_8TiledMMAINS5_8MMA_AtomIJNS5_10MMA_TraitsINS5_19SM100_MMA_F8F6F4_SSEJSI_SI_fSG_SG_NS5_17integral_constantINS5_4UMMA5MajorELS11_0EEES12_NSZ_INS10_7ScaleInELS13_0EEES14_EEEEEENSM_ISE_NS6_IJSJ_SJ_SJ_EEEEENS6_IJNS5_10UnderscoreES19_S19_EEEEENS6_IJNS5_13SM90_TMA_LOADENS5_9TiledCopyINS5_9Copy_AtomIJNS5_25SM80_CP_ASYNC_CACHEALWAYSIffEEfEEENSM_INS6_IJSD_SD_EEENS6_IJSJ_SJ_EEEEENS6_IJSD_EEEEEEEENS5_14ComposedLayoutINS5_7SwizzleILi3ELi4ELi3EEENS5_18smem_ptr_flag_bitsILi8EEENSM_INS6_IJNSC_ILi8EEESG_EEENS6_IJSG_SD_EEEEEEEvNS5_8identityES1N_S1X_vS1Y_EENS_8epilogue10collective18CollectiveEpilogueINS20_31Sm100PtrArrayTmaWarpSpecializedILi2ELi2ELi64ELb0ELb0EEEJSH_NS6_IJNSM_ISG_SD_EENSM_INSC_ILi64EEESD_EEEEESI_PNS6_IJSD_lSJ_EEESI_S2A_NS20_6fusion15FusionCallbacksIS24_NS2B_17LinearCombinationISI_fSI_fLNS_15FloatRoundStyleE2EEESH_S28_JEEENS5_5SM1004TMEM4LOAD26SM100_TMEM_LOAD_32dp32b64xES1C_NS1O_IS1Q_S1S_NSM_INS6_IJSG_S1T_EEENS6_IJSD_SG_EEEEEEENS5_39AutoVectorizingCopyWithAssumedAlignmentILi128EEENS5_14SM90_TMA_STOREES2O_S2Q_S2Q_EEEvvEEEEvNT_6ParamsE:
	.zero		3200


//--------------------- SYMBOLS --------------------------

	.type		.nv.reservedSmem.offset0,@object
	.size		.nv.reservedSmem.offset0,0x4
	.type		.nv.reservedSmem.cap,@object
	.size		.nv.reservedSmem.cap,0x4
	.type		__assertfail,@function
